//
// Generated by NVIDIA NVVM Compiler
//
// Compiler Build ID: CL-36424714
// Cuda compilation tools, release 13.0, V13.0.88
// Based on NVVM 20.0.0
//

.version 9.0
.target sm_100
.address_size 64

	// .globl	_Z20boxes_overlap_kerneliPKfiS0_Pf
// _ZZ10nms_kernelifPKfPyE11block_boxes has been demoted
.global .align 4 .b8 __cudart_i2opi_f[24] = {65, 144, 67, 60, 153, 149, 98, 219, 192, 221, 52, 245, 209, 87, 39, 252, 41, 21, 68, 78, 110, 131, 249, 162};

.visible .entry _Z20boxes_overlap_kerneliPKfiS0_Pf(
	.param .u32 _Z20boxes_overlap_kerneliPKfiS0_Pf_param_0,
	.param .u64 .ptr .align 1 _Z20boxes_overlap_kerneliPKfiS0_Pf_param_1,
	.param .u32 _Z20boxes_overlap_kerneliPKfiS0_Pf_param_2,
	.param .u64 .ptr .align 1 _Z20boxes_overlap_kerneliPKfiS0_Pf_param_3,
	.param .u64 .ptr .align 1 _Z20boxes_overlap_kerneliPKfiS0_Pf_param_4
)
{
	.local .align 16 .b8 	__local_depot0[208];
	.reg .b64 	%SP;
	.reg .b64 	%SPL;
	.reg .pred 	%p<218>;
	.reg .b32 	%r<812>;
	.reg .b32 	%f<1208>;
	.reg .b64 	%rd<405>;
	.reg .b64 	%fd<41>;

	mov.u64 	%SPL, __local_depot0;
	ld.param.u32 	%r274, [_Z20boxes_overlap_kerneliPKfiS0_Pf_param_0];
	ld.param.u64 	%rd142, [_Z20boxes_overlap_kerneliPKfiS0_Pf_param_1];
	ld.param.u32 	%r273, [_Z20boxes_overlap_kerneliPKfiS0_Pf_param_2];
	ld.param.u64 	%rd143, [_Z20boxes_overlap_kerneliPKfiS0_Pf_param_3];
	add.u64 	%rd1, %SPL, 0;
	add.u64 	%rd2, %SPL, 0;
	add.u64 	%rd3, %SPL, 0;
	add.u64 	%rd4, %SPL, 0;
	add.u64 	%rd5, %SPL, 160;
	add.u64 	%rd6, %SPL, 32;
	mov.u32 	%r275, %ctaid.y;
	shl.b32 	%r276, %r275, 4;
	mov.u32 	%r277, %tid.y;
	add.s32 	%r1, %r276, %r277;
	mov.u32 	%r278, %ctaid.x;
	shl.b32 	%r279, %r278, 4;
	mov.u32 	%r280, %tid.x;
	add.s32 	%r2, %r279, %r280;
	setp.ge.s32 	%p3, %r1, %r274;
	setp.ge.s32 	%p4, %r2, %r273;
	or.pred  	%p5, %p3, %p4;
	@%p5 bra 	$L__BB0_203;
	cvta.to.global.u64 	%rd151, %rd142;
	cvta.to.global.u64 	%rd152, %rd143;
	mul.lo.s32 	%r281, %r1, 7;
	mul.wide.u32 	%rd153, %r281, 4;
	add.s64 	%rd154, %rd151, %rd153;
	mul.lo.s32 	%r282, %r2, 7;
	mul.wide.s32 	%rd155, %r282, 4;
	add.s64 	%rd156, %rd152, %rd155;
	ld.global.f32 	%f1, [%rd154+24];
	ld.global.f32 	%f2, [%rd156+24];
	ld.global.f32 	%f284, [%rd154+12];
	mul.f32 	%f3, %f284, 0f3F000000;
	ld.global.f32 	%f285, [%rd156+12];
	mul.f32 	%f4, %f285, 0f3F000000;
	ld.global.f32 	%f286, [%rd154+16];
	mul.f32 	%f5, %f286, 0f3F000000;
	ld.global.f32 	%f287, [%rd156+16];
	mul.f32 	%f6, %f287, 0f3F000000;
	ld.global.f32 	%f7, [%rd154];
	sub.f32 	%f288, %f7, %f3;
	ld.global.f32 	%f8, [%rd154+4];
	sub.f32 	%f289, %f8, %f5;
	add.f32 	%f290, %f3, %f7;
	add.f32 	%f291, %f5, %f8;
	ld.global.f32 	%f9, [%rd156];
	ld.global.f32 	%f10, [%rd156+4];
	st.local.v2.f32 	[%rd5], {%f288, %f289};
	st.local.v2.f32 	[%rd5+8], {%f290, %f289};
	st.local.v2.f32 	[%rd5+16], {%f290, %f291};
	st.local.v2.f32 	[%rd5+24], {%f288, %f291};
	mul.f32 	%f292, %f1, 0f3F22F983;
	cvt.rni.s32.f32 	%r718, %f292;
	cvt.rn.f32.s32 	%f293, %r718;
	fma.rn.f32 	%f294, %f293, 0fBFC90FDA, %f1;
	fma.rn.f32 	%f295, %f293, 0fB3A22168, %f294;
	fma.rn.f32 	%f1130, %f293, 0fA7C234C5, %f295;
	abs.f32 	%f12, %f1;
	setp.ltu.f32 	%p6, %f12, 0f47CE4780;
	mov.u32 	%r714, %r718;
	mov.f32 	%f1129, %f1130;
	@%p6 bra 	$L__BB0_9;
	setp.neu.f32 	%p7, %f12, 0f7F800000;
	@%p7 bra 	$L__BB0_4;
	mov.f32 	%f298, 0f00000000;
	mul.rn.f32 	%f1129, %f1, %f298;
	mov.b32 	%r714, 0;
	bra.uni 	$L__BB0_9;
$L__BB0_4:
	mov.b32 	%r4, %f1;
	shl.b32 	%r284, %r4, 8;
	or.b32  	%r5, %r284, -2147483648;
	mov.b64 	%rd346, 0;
	mov.b32 	%r711, 0;
	mov.u64 	%rd344, __cudart_i2opi_f;
	mov.u64 	%rd345, %rd4;
$L__BB0_5:
	.pragma "nounroll";
	ld.global.nc.u32 	%r285, [%rd344];
	mad.wide.u32 	%rd159, %r285, %r5, %rd346;
	shr.u64 	%rd346, %rd159, 32;
	st.local.u32 	[%rd345], %rd159;
	add.s32 	%r711, %r711, 1;
	add.s64 	%rd345, %rd345, 4;
	add.s64 	%rd344, %rd344, 4;
	setp.ne.s32 	%p8, %r711, 6;
	@%p8 bra 	$L__BB0_5;
	shr.u32 	%r286, %r4, 23;
	st.local.u32 	[%rd4+24], %rd346;
	and.b32  	%r8, %r286, 31;
	and.b32  	%r287, %r286, 224;
	add.s32 	%r288, %r287, -128;
	shr.u32 	%r289, %r288, 5;
	mul.wide.u32 	%rd160, %r289, 4;
	sub.s64 	%rd13, %rd4, %rd160;
	ld.local.u32 	%r712, [%rd13+24];
	ld.local.u32 	%r713, [%rd13+20];
	setp.eq.s32 	%p9, %r8, 0;
	@%p9 bra 	$L__BB0_8;
	shf.l.wrap.b32 	%r712, %r713, %r712, %r8;
	ld.local.u32 	%r290, [%rd13+16];
	shf.l.wrap.b32 	%r713, %r290, %r713, %r8;
$L__BB0_8:
	shr.u32 	%r291, %r712, 30;
	shf.l.wrap.b32 	%r292, %r713, %r712, 2;
	shl.b32 	%r293, %r713, 2;
	shr.u32 	%r294, %r292, 31;
	add.s32 	%r295, %r294, %r291;
	neg.s32 	%r296, %r295;
	setp.lt.s32 	%p10, %r4, 0;
	selp.b32 	%r714, %r296, %r295, %p10;
	xor.b32  	%r297, %r292, %r4;
	shr.s32 	%r298, %r292, 31;
	xor.b32  	%r299, %r298, %r292;
	xor.b32  	%r300, %r298, %r293;
	cvt.u64.u32 	%rd161, %r299;
	shl.b64 	%rd162, %rd161, 32;
	cvt.u64.u32 	%rd163, %r300;
	or.b64  	%rd164, %rd162, %rd163;
	cvt.rn.f64.s64 	%fd1, %rd164;
	mul.f64 	%fd2, %fd1, 0d3BF921FB54442D19;
	cvt.rn.f32.f64 	%f296, %fd2;
	neg.f32 	%f297, %f296;
	setp.lt.s32 	%p11, %r297, 0;
	selp.f32 	%f1129, %f297, %f296, %p11;
$L__BB0_9:
	setp.ltu.f32 	%p12, %f12, 0f47CE4780;
	add.s32 	%r302, %r714, 1;
	mul.rn.f32 	%f299, %f1129, %f1129;
	and.b32  	%r303, %r714, 1;
	setp.eq.b32 	%p13, %r303, 1;
	selp.f32 	%f300, %f1129, 0f3F800000, %p13;
	fma.rn.f32 	%f301, %f299, %f300, 0f00000000;
	fma.rn.f32 	%f302, %f299, 0f37CBAC00, 0fBAB607ED;
	selp.f32 	%f303, 0fB94D4153, %f302, %p13;
	selp.f32 	%f304, 0f3C0885E4, 0f3D2AAABB, %p13;
	fma.rn.f32 	%f305, %f303, %f299, %f304;
	selp.f32 	%f306, 0fBE2AAAA8, 0fBEFFFFFF, %p13;
	fma.rn.f32 	%f307, %f305, %f299, %f306;
	fma.rn.f32 	%f308, %f307, %f301, %f300;
	and.b32  	%r304, %r302, 2;
	setp.eq.s32 	%p14, %r304, 0;
	mov.f32 	%f309, 0f00000000;
	sub.f32 	%f310, %f309, %f308;
	selp.f32 	%f16, %f308, %f310, %p14;
	@%p12 bra 	$L__BB0_17;
	setp.neu.f32 	%p15, %f12, 0f7F800000;
	@%p15 bra 	$L__BB0_12;
	mov.f32 	%f313, 0f00000000;
	mul.rn.f32 	%f1130, %f1, %f313;
	mov.b32 	%r718, 0;
	bra.uni 	$L__BB0_17;
$L__BB0_12:
	mov.b32 	%r17, %f1;
	shl.b32 	%r306, %r17, 8;
	or.b32  	%r18, %r306, -2147483648;
	mov.b64 	%rd349, 0;
	mov.b32 	%r715, 0;
	mov.u64 	%rd347, __cudart_i2opi_f;
	mov.u64 	%rd348, %rd4;
$L__BB0_13:
	.pragma "nounroll";
	ld.global.nc.u32 	%r307, [%rd347];
	mad.wide.u32 	%rd167, %r307, %r18, %rd349;
	shr.u64 	%rd349, %rd167, 32;
	st.local.u32 	[%rd348], %rd167;
	add.s32 	%r715, %r715, 1;
	add.s64 	%rd348, %rd348, 4;
	add.s64 	%rd347, %rd347, 4;
	setp.ne.s32 	%p16, %r715, 6;
	@%p16 bra 	$L__BB0_13;
	shr.u32 	%r308, %r17, 23;
	st.local.u32 	[%rd4+24], %rd349;
	and.b32  	%r21, %r308, 31;
	and.b32  	%r309, %r308, 224;
	add.s32 	%r310, %r309, -128;
	shr.u32 	%r311, %r310, 5;
	mul.wide.u32 	%rd168, %r311, 4;
	sub.s64 	%rd20, %rd4, %rd168;
	ld.local.u32 	%r716, [%rd20+24];
	ld.local.u32 	%r717, [%rd20+20];
	setp.eq.s32 	%p17, %r21, 0;
	@%p17 bra 	$L__BB0_16;
	shf.l.wrap.b32 	%r716, %r717, %r716, %r21;
	ld.local.u32 	%r312, [%rd20+16];
	shf.l.wrap.b32 	%r717, %r312, %r717, %r21;
$L__BB0_16:
	shr.u32 	%r313, %r716, 30;
	shf.l.wrap.b32 	%r314, %r717, %r716, 2;
	shl.b32 	%r315, %r717, 2;
	shr.u32 	%r316, %r314, 31;
	add.s32 	%r317, %r316, %r313;
	neg.s32 	%r318, %r317;
	setp.lt.s32 	%p18, %r17, 0;
	selp.b32 	%r718, %r318, %r317, %p18;
	xor.b32  	%r319, %r314, %r17;
	shr.s32 	%r320, %r314, 31;
	xor.b32  	%r321, %r320, %r314;
	xor.b32  	%r322, %r320, %r315;
	cvt.u64.u32 	%rd169, %r321;
	shl.b64 	%rd170, %rd169, 32;
	cvt.u64.u32 	%rd171, %r322;
	or.b64  	%rd172, %rd170, %rd171;
	cvt.rn.f64.s64 	%fd3, %rd172;
	mul.f64 	%fd4, %fd3, 0d3BF921FB54442D19;
	cvt.rn.f32.f64 	%f311, %fd4;
	neg.f32 	%f312, %f311;
	setp.lt.s32 	%p19, %r319, 0;
	selp.f32 	%f1130, %f312, %f311, %p19;
$L__BB0_17:
	mul.rn.f32 	%f314, %f1130, %f1130;
	and.b32  	%r324, %r718, 1;
	setp.eq.b32 	%p20, %r324, 1;
	selp.f32 	%f315, 0f3F800000, %f1130, %p20;
	fma.rn.f32 	%f316, %f314, %f315, 0f00000000;
	fma.rn.f32 	%f317, %f314, 0f37CBAC00, 0fBAB607ED;
	selp.f32 	%f318, %f317, 0fB94D4153, %p20;
	selp.f32 	%f319, 0f3D2AAABB, 0f3C0885E4, %p20;
	fma.rn.f32 	%f320, %f318, %f314, %f319;
	selp.f32 	%f321, 0fBEFFFFFF, 0fBE2AAAA8, %p20;
	fma.rn.f32 	%f322, %f320, %f314, %f321;
	fma.rn.f32 	%f323, %f322, %f316, %f315;
	and.b32  	%r325, %r718, 2;
	setp.eq.s32 	%p21, %r325, 0;
	mov.f32 	%f324, 0f00000000;
	sub.f32 	%f325, %f324, %f323;
	selp.f32 	%f20, %f323, %f325, %p21;
	mul.f32 	%f326, %f2, 0f3F22F983;
	cvt.rni.s32.f32 	%r726, %f326;
	cvt.rn.f32.s32 	%f327, %r726;
	fma.rn.f32 	%f328, %f327, 0fBFC90FDA, %f2;
	fma.rn.f32 	%f329, %f327, 0fB3A22168, %f328;
	fma.rn.f32 	%f1132, %f327, 0fA7C234C5, %f329;
	abs.f32 	%f22, %f2;
	setp.ltu.f32 	%p22, %f22, 0f47CE4780;
	mov.u32 	%r722, %r726;
	mov.f32 	%f1131, %f1132;
	@%p22 bra 	$L__BB0_25;
	setp.neu.f32 	%p23, %f22, 0f7F800000;
	@%p23 bra 	$L__BB0_20;
	mov.f32 	%f332, 0f00000000;
	mul.rn.f32 	%f1131, %f2, %f332;
	mov.b32 	%r722, 0;
	bra.uni 	$L__BB0_25;
$L__BB0_20:
	mov.b32 	%r31, %f2;
	shl.b32 	%r327, %r31, 8;
	or.b32  	%r32, %r327, -2147483648;
	mov.b64 	%rd352, 0;
	mov.b32 	%r719, 0;
	mov.u64 	%rd350, __cudart_i2opi_f;
	mov.u64 	%rd351, %rd4;
$L__BB0_21:
	.pragma "nounroll";
	ld.global.nc.u32 	%r328, [%rd350];
	mad.wide.u32 	%rd175, %r328, %r32, %rd352;
	shr.u64 	%rd352, %rd175, 32;
	st.local.u32 	[%rd351], %rd175;
	add.s32 	%r719, %r719, 1;
	add.s64 	%rd351, %rd351, 4;
	add.s64 	%rd350, %rd350, 4;
	setp.ne.s32 	%p24, %r719, 6;
	@%p24 bra 	$L__BB0_21;
	shr.u32 	%r329, %r31, 23;
	st.local.u32 	[%rd4+24], %rd352;
	and.b32  	%r35, %r329, 31;
	and.b32  	%r330, %r329, 224;
	add.s32 	%r331, %r330, -128;
	shr.u32 	%r332, %r331, 5;
	mul.wide.u32 	%rd176, %r332, 4;
	sub.s64 	%rd27, %rd4, %rd176;
	ld.local.u32 	%r720, [%rd27+24];
	ld.local.u32 	%r721, [%rd27+20];
	setp.eq.s32 	%p25, %r35, 0;
	@%p25 bra 	$L__BB0_24;
	shf.l.wrap.b32 	%r720, %r721, %r720, %r35;
	ld.local.u32 	%r333, [%rd27+16];
	shf.l.wrap.b32 	%r721, %r333, %r721, %r35;
$L__BB0_24:
	shr.u32 	%r334, %r720, 30;
	shf.l.wrap.b32 	%r335, %r721, %r720, 2;
	shl.b32 	%r336, %r721, 2;
	shr.u32 	%r337, %r335, 31;
	add.s32 	%r338, %r337, %r334;
	neg.s32 	%r339, %r338;
	setp.lt.s32 	%p26, %r31, 0;
	selp.b32 	%r722, %r339, %r338, %p26;
	xor.b32  	%r340, %r335, %r31;
	shr.s32 	%r341, %r335, 31;
	xor.b32  	%r342, %r341, %r335;
	xor.b32  	%r343, %r341, %r336;
	cvt.u64.u32 	%rd177, %r342;
	shl.b64 	%rd178, %rd177, 32;
	cvt.u64.u32 	%rd179, %r343;
	or.b64  	%rd180, %rd178, %rd179;
	cvt.rn.f64.s64 	%fd5, %rd180;
	mul.f64 	%fd6, %fd5, 0d3BF921FB54442D19;
	cvt.rn.f32.f64 	%f330, %fd6;
	neg.f32 	%f331, %f330;
	setp.lt.s32 	%p27, %r340, 0;
	selp.f32 	%f1131, %f331, %f330, %p27;
$L__BB0_25:
	setp.ltu.f32 	%p28, %f22, 0f47CE4780;
	add.s32 	%r345, %r722, 1;
	mul.rn.f32 	%f333, %f1131, %f1131;
	and.b32  	%r346, %r722, 1;
	setp.eq.b32 	%p29, %r346, 1;
	selp.f32 	%f334, %f1131, 0f3F800000, %p29;
	fma.rn.f32 	%f335, %f333, %f334, 0f00000000;
	fma.rn.f32 	%f336, %f333, 0f37CBAC00, 0fBAB607ED;
	selp.f32 	%f337, 0fB94D4153, %f336, %p29;
	selp.f32 	%f338, 0f3C0885E4, 0f3D2AAABB, %p29;
	fma.rn.f32 	%f339, %f337, %f333, %f338;
	selp.f32 	%f340, 0fBE2AAAA8, 0fBEFFFFFF, %p29;
	fma.rn.f32 	%f341, %f339, %f333, %f340;
	fma.rn.f32 	%f342, %f341, %f335, %f334;
	and.b32  	%r347, %r345, 2;
	setp.eq.s32 	%p30, %r347, 0;
	mov.f32 	%f343, 0f00000000;
	sub.f32 	%f344, %f343, %f342;
	selp.f32 	%f26, %f342, %f344, %p30;
	@%p28 bra 	$L__BB0_33;
	setp.neu.f32 	%p31, %f22, 0f7F800000;
	@%p31 bra 	$L__BB0_28;
	mov.f32 	%f347, 0f00000000;
	mul.rn.f32 	%f1132, %f2, %f347;
	mov.b32 	%r726, 0;
	bra.uni 	$L__BB0_33;
$L__BB0_28:
	mov.b32 	%r44, %f2;
	shl.b32 	%r349, %r44, 8;
	or.b32  	%r45, %r349, -2147483648;
	mov.b64 	%rd355, 0;
	mov.b32 	%r723, 0;
	mov.u64 	%rd353, __cudart_i2opi_f;
	mov.u64 	%rd354, %rd4;
$L__BB0_29:
	.pragma "nounroll";
	ld.global.nc.u32 	%r350, [%rd353];
	mad.wide.u32 	%rd183, %r350, %r45, %rd355;
	shr.u64 	%rd355, %rd183, 32;
	st.local.u32 	[%rd354], %rd183;
	add.s32 	%r723, %r723, 1;
	add.s64 	%rd354, %rd354, 4;
	add.s64 	%rd353, %rd353, 4;
	setp.ne.s32 	%p32, %r723, 6;
	@%p32 bra 	$L__BB0_29;
	shr.u32 	%r351, %r44, 23;
	st.local.u32 	[%rd4+24], %rd355;
	and.b32  	%r48, %r351, 31;
	and.b32  	%r352, %r351, 224;
	add.s32 	%r353, %r352, -128;
	shr.u32 	%r354, %r353, 5;
	mul.wide.u32 	%rd184, %r354, 4;
	sub.s64 	%rd34, %rd4, %rd184;
	ld.local.u32 	%r724, [%rd34+24];
	ld.local.u32 	%r725, [%rd34+20];
	setp.eq.s32 	%p33, %r48, 0;
	@%p33 bra 	$L__BB0_32;
	shf.l.wrap.b32 	%r724, %r725, %r724, %r48;
	ld.local.u32 	%r355, [%rd34+16];
	shf.l.wrap.b32 	%r725, %r355, %r725, %r48;
$L__BB0_32:
	shr.u32 	%r356, %r724, 30;
	shf.l.wrap.b32 	%r357, %r725, %r724, 2;
	shl.b32 	%r358, %r725, 2;
	shr.u32 	%r359, %r357, 31;
	add.s32 	%r360, %r359, %r356;
	neg.s32 	%r361, %r360;
	setp.lt.s32 	%p34, %r44, 0;
	selp.b32 	%r726, %r361, %r360, %p34;
	xor.b32  	%r362, %r357, %r44;
	shr.s32 	%r363, %r357, 31;
	xor.b32  	%r364, %r363, %r357;
	xor.b32  	%r365, %r363, %r358;
	cvt.u64.u32 	%rd185, %r364;
	shl.b64 	%rd186, %rd185, 32;
	cvt.u64.u32 	%rd187, %r365;
	or.b64  	%rd188, %rd186, %rd187;
	cvt.rn.f64.s64 	%fd7, %rd188;
	mul.f64 	%fd8, %fd7, 0d3BF921FB54442D19;
	cvt.rn.f32.f64 	%f345, %fd8;
	neg.f32 	%f346, %f345;
	setp.lt.s32 	%p35, %r362, 0;
	selp.f32 	%f1132, %f346, %f345, %p35;
$L__BB0_33:
	mul.rn.f32 	%f349, %f1132, %f1132;
	and.b32  	%r368, %r726, 1;
	setp.eq.b32 	%p36, %r368, 1;
	selp.f32 	%f350, 0f3F800000, %f1132, %p36;
	fma.rn.f32 	%f351, %f349, %f350, 0f00000000;
	fma.rn.f32 	%f352, %f349, 0f37CBAC00, 0fBAB607ED;
	selp.f32 	%f353, %f352, 0fB94D4153, %p36;
	selp.f32 	%f354, 0f3D2AAABB, 0f3C0885E4, %p36;
	fma.rn.f32 	%f355, %f353, %f349, %f354;
	selp.f32 	%f356, 0fBEFFFFFF, 0fBE2AAAA8, %p36;
	fma.rn.f32 	%f357, %f355, %f349, %f356;
	fma.rn.f32 	%f358, %f357, %f351, %f350;
	and.b32  	%r369, %r726, 2;
	setp.eq.s32 	%p37, %r369, 0;
	mov.f32 	%f1147, 0f00000000;
	sub.f32 	%f359, %f1147, %f358;
	selp.f32 	%f360, %f358, %f359, %p37;
	sub.f32 	%f362, %f288, %f7;
	mul.f32 	%f363, %f16, %f362;
	sub.f32 	%f365, %f289, %f8;
	mul.f32 	%f366, %f20, %f365;
	sub.f32 	%f367, %f363, %f366;
	add.f32 	%f30, %f7, %f367;
	mul.f32 	%f368, %f16, %f365;
	fma.rn.f32 	%f369, %f20, %f362, %f368;
	add.f32 	%f31, %f8, %f369;
	st.local.v2.f32 	[%rd5], {%f30, %f31};
	sub.f32 	%f370, %f9, %f4;
	sub.f32 	%f371, %f370, %f9;
	mul.f32 	%f372, %f26, %f371;
	sub.f32 	%f373, %f10, %f6;
	sub.f32 	%f374, %f373, %f10;
	mul.f32 	%f375, %f360, %f374;
	sub.f32 	%f376, %f372, %f375;
	add.f32 	%f32, %f9, %f376;
	mul.f32 	%f377, %f26, %f374;
	fma.rn.f32 	%f378, %f360, %f371, %f377;
	add.f32 	%f33, %f10, %f378;
	sub.f32 	%f380, %f290, %f7;
	mul.f32 	%f381, %f16, %f380;
	sub.f32 	%f382, %f381, %f366;
	add.f32 	%f34, %f7, %f382;
	fma.rn.f32 	%f383, %f20, %f380, %f368;
	add.f32 	%f35, %f8, %f383;
	st.local.v2.f32 	[%rd5+8], {%f34, %f35};
	add.f32 	%f384, %f4, %f9;
	sub.f32 	%f385, %f384, %f9;
	mul.f32 	%f386, %f26, %f385;
	sub.f32 	%f387, %f386, %f375;
	add.f32 	%f36, %f9, %f387;
	fma.rn.f32 	%f388, %f360, %f385, %f377;
	add.f32 	%f37, %f10, %f388;
	sub.f32 	%f390, %f291, %f8;
	mul.f32 	%f391, %f20, %f390;
	sub.f32 	%f392, %f381, %f391;
	add.f32 	%f38, %f7, %f392;
	mul.f32 	%f393, %f16, %f390;
	fma.rn.f32 	%f394, %f20, %f380, %f393;
	add.f32 	%f39, %f8, %f394;
	st.local.v2.f32 	[%rd5+16], {%f38, %f39};
	add.f32 	%f395, %f6, %f10;
	sub.f32 	%f396, %f395, %f10;
	mul.f32 	%f397, %f360, %f396;
	sub.f32 	%f398, %f386, %f397;
	add.f32 	%f40, %f9, %f398;
	mul.f32 	%f399, %f26, %f396;
	fma.rn.f32 	%f400, %f360, %f385, %f399;
	add.f32 	%f41, %f10, %f400;
	sub.f32 	%f401, %f363, %f391;
	add.f32 	%f42, %f7, %f401;
	fma.rn.f32 	%f402, %f20, %f362, %f393;
	add.f32 	%f43, %f8, %f402;
	st.local.v2.f32 	[%rd5+24], {%f42, %f43};
	sub.f32 	%f403, %f372, %f397;
	add.f32 	%f44, %f9, %f403;
	fma.rn.f32 	%f404, %f360, %f371, %f399;
	add.f32 	%f45, %f10, %f404;
	st.local.v2.f32 	[%rd5+32], {%f30, %f31};
	max.f32 	%f46, %f32, %f36;
	min.f32 	%f47, %f32, %f36;
	max.f32 	%f48, %f33, %f37;
	min.f32 	%f49, %f33, %f37;
	max.f32 	%f50, %f36, %f40;
	min.f32 	%f51, %f36, %f40;
	max.f32 	%f52, %f37, %f41;
	min.f32 	%f53, %f37, %f41;
	max.f32 	%f54, %f40, %f44;
	min.f32 	%f55, %f40, %f44;
	max.f32 	%f56, %f41, %f45;
	min.f32 	%f57, %f41, %f45;
	max.f32 	%f58, %f44, %f32;
	min.f32 	%f59, %f44, %f32;
	max.f32 	%f60, %f45, %f33;
	min.f32 	%f61, %f45, %f33;
	add.s64 	%rd356, %rd5, 12;
	mov.b32 	%r727, 0;
	mov.f32 	%f1133, %f30;
	mov.u32 	%r730, %r727;
	mov.f32 	%f1146, %f1147;
$L__BB0_34:
	mov.f32 	%f62, %f1133;
	add.s32 	%r727, %r727, 1;
	ld.local.f32 	%f1133, [%rd356+-4];
	min.f32 	%f66, %f62, %f1133;
	setp.gtu.f32 	%p38, %f66, %f46;
	max.f32 	%f405, %f62, %f1133;
	setp.gtu.f32 	%p39, %f47, %f405;
	or.pred  	%p40, %p38, %p39;
	@%p40 bra 	$L__BB0_41;
	ld.local.f32 	%f68, [%rd356+-8];
	ld.local.f32 	%f69, [%rd356];
	min.f32 	%f406, %f68, %f69;
	setp.gtu.f32 	%p41, %f406, %f48;
	max.f32 	%f407, %f68, %f69;
	setp.gtu.f32 	%p42, %f49, %f407;
	or.pred  	%p43, %p41, %p42;
	@%p43 bra 	$L__BB0_41;
	sub.f32 	%f409, %f32, %f62;
	sub.f32 	%f410, %f69, %f68;
	mul.f32 	%f411, %f409, %f410;
	sub.f32 	%f70, %f1133, %f62;
	sub.f32 	%f412, %f33, %f68;
	mul.f32 	%f413, %f70, %f412;
	sub.f32 	%f71, %f411, %f413;
	sub.f32 	%f414, %f37, %f68;
	mul.f32 	%f72, %f70, %f414;
	sub.f32 	%f415, %f36, %f62;
	mul.f32 	%f73, %f415, %f410;
	sub.f32 	%f416, %f72, %f73;
	sub.f32 	%f417, %f62, %f32;
	sub.f32 	%f418, %f37, %f33;
	mul.f32 	%f419, %f417, %f418;
	sub.f32 	%f420, %f68, %f33;
	sub.f32 	%f421, %f36, %f32;
	mul.f32 	%f422, %f421, %f420;
	sub.f32 	%f423, %f419, %f422;
	sub.f32 	%f424, %f69, %f33;
	mul.f32 	%f425, %f421, %f424;
	sub.f32 	%f426, %f1133, %f32;
	mul.f32 	%f427, %f426, %f418;
	sub.f32 	%f428, %f425, %f427;
	mul.f32 	%f429, %f71, %f416;
	setp.leu.f32 	%p44, %f429, 0f00000000;
	mul.f32 	%f430, %f423, %f428;
	setp.leu.f32 	%p45, %f430, 0f00000000;
	or.pred  	%p46, %p44, %p45;
	@%p46 bra 	$L__BB0_41;
	sub.f32 	%f74, %f73, %f72;
	sub.f32 	%f75, %f74, %f71;
	abs.f32 	%f432, %f75;
	setp.leu.f32 	%p47, %f432, 0f322BCC77;
	@%p47 bra 	$L__BB0_39;
	mul.f32 	%f451, %f74, %f32;
	mul.f32 	%f452, %f71, %f36;
	sub.f32 	%f453, %f451, %f452;
	div.rn.f32 	%f1139, %f453, %f75;
	mul.f32 	%f454, %f74, %f33;
	mul.f32 	%f455, %f71, %f37;
	sub.f32 	%f456, %f454, %f455;
	div.rn.f32 	%f1138, %f456, %f75;
	bra.uni 	$L__BB0_40;
$L__BB0_39:
	sub.f32 	%f433, %f68, %f69;
	mul.f32 	%f434, %f69, %f62;
	mul.f32 	%f435, %f1133, %f68;
	sub.f32 	%f436, %f434, %f435;
	sub.f32 	%f437, %f36, %f32;
	mul.f32 	%f438, %f433, %f437;
	sub.f32 	%f439, %f33, %f37;
	mul.f32 	%f440, %f70, %f439;
	sub.f32 	%f441, %f438, %f440;
	mul.f32 	%f442, %f37, %f32;
	mul.f32 	%f443, %f36, %f33;
	sub.f32 	%f444, %f442, %f443;
	mul.f32 	%f445, %f70, %f444;
	mul.f32 	%f446, %f436, %f437;
	sub.f32 	%f447, %f445, %f446;
	div.rn.f32 	%f1139, %f447, %f441;
	mul.f32 	%f448, %f436, %f439;
	mul.f32 	%f449, %f433, %f444;
	sub.f32 	%f450, %f448, %f449;
	div.rn.f32 	%f1138, %f450, %f441;
$L__BB0_40:
	mul.wide.s32 	%rd189, %r730, 8;
	add.s64 	%rd190, %rd6, %rd189;
	st.local.v2.f32 	[%rd190], {%f1139, %f1138};
	add.f32 	%f1146, %f1146, %f1139;
	add.f32 	%f1147, %f1147, %f1138;
	add.s32 	%r730, %r730, 1;
$L__BB0_41:
	setp.gtu.f32 	%p48, %f66, %f50;
	setp.gtu.f32 	%p49, %f51, %f405;
	or.pred  	%p50, %p48, %p49;
	@%p50 bra 	$L__BB0_48;
	ld.local.f32 	%f92, [%rd356+-8];
	ld.local.f32 	%f93, [%rd356];
	min.f32 	%f457, %f92, %f93;
	setp.gtu.f32 	%p51, %f457, %f52;
	max.f32 	%f458, %f92, %f93;
	setp.gtu.f32 	%p52, %f53, %f458;
	or.pred  	%p53, %p51, %p52;
	@%p53 bra 	$L__BB0_48;
	sub.f32 	%f460, %f36, %f62;
	sub.f32 	%f461, %f93, %f92;
	mul.f32 	%f462, %f460, %f461;
	sub.f32 	%f94, %f1133, %f62;
	sub.f32 	%f463, %f37, %f92;
	mul.f32 	%f464, %f94, %f463;
	sub.f32 	%f95, %f462, %f464;
	sub.f32 	%f465, %f41, %f92;
	mul.f32 	%f96, %f94, %f465;
	sub.f32 	%f466, %f40, %f62;
	mul.f32 	%f97, %f466, %f461;
	sub.f32 	%f467, %f96, %f97;
	sub.f32 	%f468, %f62, %f36;
	sub.f32 	%f469, %f41, %f37;
	mul.f32 	%f470, %f468, %f469;
	sub.f32 	%f471, %f92, %f37;
	sub.f32 	%f472, %f40, %f36;
	mul.f32 	%f473, %f472, %f471;
	sub.f32 	%f474, %f470, %f473;
	sub.f32 	%f475, %f93, %f37;
	mul.f32 	%f476, %f472, %f475;
	sub.f32 	%f477, %f1133, %f36;
	mul.f32 	%f478, %f477, %f469;
	sub.f32 	%f479, %f476, %f478;
	mul.f32 	%f480, %f95, %f467;
	setp.leu.f32 	%p54, %f480, 0f00000000;
	mul.f32 	%f481, %f474, %f479;
	setp.leu.f32 	%p55, %f481, 0f00000000;
	or.pred  	%p56, %p54, %p55;
	@%p56 bra 	$L__BB0_48;
	sub.f32 	%f98, %f97, %f96;
	sub.f32 	%f99, %f98, %f95;
	abs.f32 	%f483, %f99;
	setp.gt.f32 	%p57, %f483, 0f322BCC77;
	@%p57 bra 	$L__BB0_46;
	sub.f32 	%f484, %f92, %f93;
	mul.f32 	%f485, %f93, %f62;
	mul.f32 	%f486, %f1133, %f92;
	sub.f32 	%f487, %f485, %f486;
	sub.f32 	%f488, %f40, %f36;
	mul.f32 	%f489, %f484, %f488;
	sub.f32 	%f490, %f37, %f41;
	mul.f32 	%f491, %f94, %f490;
	sub.f32 	%f492, %f489, %f491;
	mul.f32 	%f493, %f41, %f36;
	mul.f32 	%f494, %f40, %f37;
	sub.f32 	%f495, %f493, %f494;
	mul.f32 	%f496, %f94, %f495;
	mul.f32 	%f497, %f487, %f488;
	sub.f32 	%f498, %f496, %f497;
	div.rn.f32 	%f1145, %f498, %f492;
	mul.f32 	%f499, %f487, %f490;
	mul.f32 	%f500, %f484, %f495;
	sub.f32 	%f501, %f499, %f500;
	div.rn.f32 	%f1144, %f501, %f492;
	bra.uni 	$L__BB0_47;
$L__BB0_46:
	mul.f32 	%f502, %f98, %f36;
	mul.f32 	%f503, %f95, %f40;
	sub.f32 	%f504, %f502, %f503;
	div.rn.f32 	%f1145, %f504, %f99;
	mul.f32 	%f505, %f98, %f37;
	mul.f32 	%f506, %f95, %f41;
	sub.f32 	%f507, %f505, %f506;
	div.rn.f32 	%f1144, %f507, %f99;
$L__BB0_47:
	mul.wide.s32 	%rd191, %r730, 8;
	add.s64 	%rd192, %rd6, %rd191;
	st.local.v2.f32 	[%rd192], {%f1145, %f1144};
	add.f32 	%f1146, %f1146, %f1145;
	add.f32 	%f1147, %f1147, %f1144;
	add.s32 	%r730, %r730, 1;
$L__BB0_48:
	setp.gtu.f32 	%p58, %f66, %f54;
	setp.gtu.f32 	%p59, %f55, %f405;
	or.pred  	%p60, %p58, %p59;
	@%p60 bra 	$L__BB0_55;
	ld.local.f32 	%f116, [%rd356+-8];
	ld.local.f32 	%f117, [%rd356];
	min.f32 	%f508, %f116, %f117;
	setp.gtu.f32 	%p61, %f508, %f56;
	max.f32 	%f509, %f116, %f117;
	setp.gtu.f32 	%p62, %f57, %f509;
	or.pred  	%p63, %p61, %p62;
	@%p63 bra 	$L__BB0_55;
	sub.f32 	%f511, %f40, %f62;
	sub.f32 	%f512, %f117, %f116;
	mul.f32 	%f513, %f511, %f512;
	sub.f32 	%f118, %f1133, %f62;
	sub.f32 	%f514, %f41, %f116;
	mul.f32 	%f515, %f118, %f514;
	sub.f32 	%f119, %f513, %f515;
	sub.f32 	%f516, %f45, %f116;
	mul.f32 	%f120, %f118, %f516;
	sub.f32 	%f517, %f44, %f62;
	mul.f32 	%f121, %f517, %f512;
	sub.f32 	%f518, %f120, %f121;
	sub.f32 	%f519, %f62, %f40;
	sub.f32 	%f520, %f45, %f41;
	mul.f32 	%f521, %f519, %f520;
	sub.f32 	%f522, %f116, %f41;
	sub.f32 	%f523, %f44, %f40;
	mul.f32 	%f524, %f523, %f522;
	sub.f32 	%f525, %f521, %f524;
	sub.f32 	%f526, %f117, %f41;
	mul.f32 	%f527, %f523, %f526;
	sub.f32 	%f528, %f1133, %f40;
	mul.f32 	%f529, %f528, %f520;
	sub.f32 	%f530, %f527, %f529;
	mul.f32 	%f531, %f119, %f518;
	setp.leu.f32 	%p64, %f531, 0f00000000;
	mul.f32 	%f532, %f525, %f530;
	setp.leu.f32 	%p65, %f532, 0f00000000;
	or.pred  	%p66, %p64, %p65;
	@%p66 bra 	$L__BB0_55;
	sub.f32 	%f122, %f121, %f120;
	sub.f32 	%f123, %f122, %f119;
	abs.f32 	%f534, %f123;
	setp.gt.f32 	%p67, %f534, 0f322BCC77;
	@%p67 bra 	$L__BB0_53;
	sub.f32 	%f535, %f116, %f117;
	mul.f32 	%f536, %f117, %f62;
	mul.f32 	%f537, %f1133, %f116;
	sub.f32 	%f538, %f536, %f537;
	sub.f32 	%f539, %f44, %f40;
	mul.f32 	%f540, %f535, %f539;
	sub.f32 	%f541, %f41, %f45;
	mul.f32 	%f542, %f118, %f541;
	sub.f32 	%f543, %f540, %f542;
	mul.f32 	%f544, %f45, %f40;
	mul.f32 	%f545, %f44, %f41;
	sub.f32 	%f546, %f544, %f545;
	mul.f32 	%f547, %f118, %f546;
	mul.f32 	%f548, %f538, %f539;
	sub.f32 	%f549, %f547, %f548;
	div.rn.f32 	%f1151, %f549, %f543;
	mul.f32 	%f550, %f538, %f541;
	mul.f32 	%f551, %f535, %f546;
	sub.f32 	%f552, %f550, %f551;
	div.rn.f32 	%f1150, %f552, %f543;
	bra.uni 	$L__BB0_54;
$L__BB0_53:
	mul.f32 	%f553, %f122, %f40;
	mul.f32 	%f554, %f119, %f44;
	sub.f32 	%f555, %f553, %f554;
	div.rn.f32 	%f1151, %f555, %f123;
	mul.f32 	%f556, %f122, %f41;
	mul.f32 	%f557, %f119, %f45;
	sub.f32 	%f558, %f556, %f557;
	div.rn.f32 	%f1150, %f558, %f123;
$L__BB0_54:
	mul.wide.s32 	%rd193, %r730, 8;
	add.s64 	%rd194, %rd6, %rd193;
	st.local.v2.f32 	[%rd194], {%f1151, %f1150};
	add.f32 	%f1146, %f1146, %f1151;
	add.f32 	%f1147, %f1147, %f1150;
	add.s32 	%r730, %r730, 1;
$L__BB0_55:
	setp.gtu.f32 	%p68, %f66, %f58;
	setp.gtu.f32 	%p69, %f59, %f405;
	or.pred  	%p70, %p68, %p69;
	@%p70 bra 	$L__BB0_62;
	ld.local.f32 	%f140, [%rd356+-8];
	ld.local.f32 	%f141, [%rd356];
	min.f32 	%f559, %f140, %f141;
	setp.gtu.f32 	%p71, %f559, %f60;
	max.f32 	%f560, %f140, %f141;
	setp.gtu.f32 	%p72, %f61, %f560;
	or.pred  	%p73, %p71, %p72;
	@%p73 bra 	$L__BB0_62;
	sub.f32 	%f562, %f44, %f62;
	sub.f32 	%f563, %f141, %f140;
	mul.f32 	%f564, %f562, %f563;
	sub.f32 	%f142, %f1133, %f62;
	sub.f32 	%f565, %f45, %f140;
	mul.f32 	%f566, %f142, %f565;
	sub.f32 	%f143, %f564, %f566;
	sub.f32 	%f567, %f33, %f140;
	mul.f32 	%f144, %f142, %f567;
	sub.f32 	%f568, %f32, %f62;
	mul.f32 	%f145, %f568, %f563;
	sub.f32 	%f569, %f144, %f145;
	sub.f32 	%f570, %f62, %f44;
	sub.f32 	%f571, %f33, %f45;
	mul.f32 	%f572, %f570, %f571;
	sub.f32 	%f573, %f140, %f45;
	sub.f32 	%f574, %f32, %f44;
	mul.f32 	%f575, %f574, %f573;
	sub.f32 	%f576, %f572, %f575;
	sub.f32 	%f577, %f141, %f45;
	mul.f32 	%f578, %f574, %f577;
	sub.f32 	%f579, %f1133, %f44;
	mul.f32 	%f580, %f579, %f571;
	sub.f32 	%f581, %f578, %f580;
	mul.f32 	%f582, %f143, %f569;
	setp.leu.f32 	%p74, %f582, 0f00000000;
	mul.f32 	%f583, %f576, %f581;
	setp.leu.f32 	%p75, %f583, 0f00000000;
	or.pred  	%p76, %p74, %p75;
	@%p76 bra 	$L__BB0_62;
	sub.f32 	%f146, %f145, %f144;
	sub.f32 	%f147, %f146, %f143;
	abs.f32 	%f585, %f147;
	setp.gt.f32 	%p77, %f585, 0f322BCC77;
	@%p77 bra 	$L__BB0_60;
	sub.f32 	%f586, %f140, %f141;
	mul.f32 	%f587, %f141, %f62;
	mul.f32 	%f588, %f1133, %f140;
	sub.f32 	%f589, %f587, %f588;
	sub.f32 	%f590, %f32, %f44;
	mul.f32 	%f591, %f586, %f590;
	sub.f32 	%f592, %f45, %f33;
	mul.f32 	%f593, %f142, %f592;
	sub.f32 	%f594, %f591, %f593;
	mul.f32 	%f595, %f33, %f44;
	mul.f32 	%f596, %f32, %f45;
	sub.f32 	%f597, %f595, %f596;
	mul.f32 	%f598, %f142, %f597;
	mul.f32 	%f599, %f589, %f590;
	sub.f32 	%f600, %f598, %f599;
	div.rn.f32 	%f1157, %f600, %f594;
	mul.f32 	%f601, %f589, %f592;
	mul.f32 	%f602, %f586, %f597;
	sub.f32 	%f603, %f601, %f602;
	div.rn.f32 	%f1156, %f603, %f594;
	bra.uni 	$L__BB0_61;
$L__BB0_60:
	mul.f32 	%f604, %f146, %f44;
	mul.f32 	%f605, %f143, %f32;
	sub.f32 	%f606, %f604, %f605;
	div.rn.f32 	%f1157, %f606, %f147;
	mul.f32 	%f607, %f146, %f45;
	mul.f32 	%f608, %f143, %f33;
	sub.f32 	%f609, %f607, %f608;
	div.rn.f32 	%f1156, %f609, %f147;
$L__BB0_61:
	mul.wide.s32 	%rd195, %r730, 8;
	add.s64 	%rd196, %rd6, %rd195;
	st.local.v2.f32 	[%rd196], {%f1157, %f1156};
	add.f32 	%f1146, %f1146, %f1157;
	add.f32 	%f1147, %f1147, %f1156;
	add.s32 	%r730, %r730, 1;
$L__BB0_62:
	add.s64 	%rd356, %rd356, 8;
	setp.ne.s32 	%p78, %r727, 4;
	@%p78 bra 	$L__BB0_34;
	neg.f32 	%f610, %f1;
	mul.f32 	%f611, %f1, 0fBF22F983;
	cvt.rni.s32.f32 	%r370, %f611;
	cvt.rn.f32.s32 	%f612, %r370;
	fma.rn.f32 	%f613, %f612, 0fBFC90FDA, %f610;
	fma.rn.f32 	%f614, %f612, 0fB3A22168, %f613;
	fma.rn.f32 	%f615, %f612, 0fA7C234C5, %f614;
	abs.f32 	%f616, %f610;
	setp.ltu.f32 	%p79, %f616, 0f47CE4780;
	setp.eq.f32 	%p80, %f616, 0f7F800000;
	mov.b32 	%r68, %f610;
	shr.u32 	%r371, %r68, 23;
	and.b32  	%r372, %r371, 224;
	add.s32 	%r373, %r372, -128;
	shl.b32 	%r374, %r68, 8;
	or.b32  	%r69, %r374, -2147483648;
	shr.u32 	%r375, %r373, 5;
	and.b32  	%r70, %r371, 31;
	cvt.u64.u32 	%rd197, %r375;
	neg.s64 	%rd38, %rd197;
	mul.wide.u32 	%rd198, %r375, 4;
	sub.s64 	%rd39, %rd4, %rd198;
	sub.s32 	%r71, 32, %r70;
	mov.f32 	%f617, 0f00000000;
	mul.rn.f32 	%f618, %f610, %f617;
	add.f32 	%f164, %f3, 0f3C23D70A;
	neg.f32 	%f165, %f2;
	mul.f32 	%f166, %f2, 0fBF22F983;
	mov.b32 	%r72, %f165;
	shr.u32 	%r376, %r72, 23;
	and.b32  	%r377, %r376, 224;
	add.s32 	%r378, %r377, -128;
	shl.b32 	%r379, %r72, 8;
	or.b32  	%r73, %r379, -2147483648;
	shr.u32 	%r380, %r378, 5;
	and.b32  	%r74, %r376, 31;
	cvt.u64.u32 	%rd199, %r380;
	neg.s64 	%rd40, %rd199;
	sub.s32 	%r75, 32, %r74;
	add.f32 	%f167, %f4, 0f3C23D70A;
	or.pred  	%p1, %p79, %p80;
	selp.b32 	%r794, %r370, 0, %p79;
	selp.f32 	%f1185, %f615, %f618, %p79;
	mov.u32 	%r736, %r794;
	mov.f32 	%f1160, %f1185;
	@%p1 bra 	$L__BB0_69;
	mov.b64 	%rd359, 0;
	mov.b32 	%r733, 0;
	mov.u64 	%rd357, __cudart_i2opi_f;
	mov.u64 	%rd358, %rd4;
$L__BB0_65:
	.pragma "nounroll";
	ld.global.nc.u32 	%r382, [%rd357];
	mad.wide.u32 	%rd202, %r382, %r69, %rd359;
	shr.u64 	%rd359, %rd202, 32;
	st.local.u32 	[%rd358], %rd202;
	add.s32 	%r733, %r733, 1;
	add.s64 	%rd358, %rd358, 4;
	add.s64 	%rd357, %rd357, 4;
	setp.ne.s32 	%p81, %r733, 6;
	@%p81 bra 	$L__BB0_65;
	setp.eq.s32 	%p82, %r70, 0;
	st.local.u32 	[%rd4+24], %rd359;
	ld.local.u32 	%r734, [%rd39+24];
	ld.local.u32 	%r735, [%rd39+20];
	@%p82 bra 	$L__BB0_68;
	shl.b32 	%r383, %r734, %r70;
	shr.u32 	%r384, %r735, %r71;
	add.s32 	%r734, %r384, %r383;
	shl.b32 	%r385, %r735, %r70;
	ld.local.u32 	%r386, [%rd39+16];
	shr.u32 	%r387, %r386, %r71;
	add.s32 	%r735, %r387, %r385;
$L__BB0_68:
	setp.lt.s32 	%p83, %r68, 0;
	shr.u32 	%r388, %r734, 30;
	shf.l.wrap.b32 	%r389, %r735, %r734, 2;
	shl.b32 	%r390, %r735, 2;
	shr.u32 	%r391, %r389, 31;
	add.s32 	%r392, %r391, %r388;
	neg.s32 	%r393, %r392;
	selp.b32 	%r736, %r393, %r392, %p83;
	xor.b32  	%r394, %r389, %r68;
	shr.s32 	%r395, %r389, 31;
	xor.b32  	%r396, %r395, %r389;
	xor.b32  	%r397, %r395, %r390;
	cvt.u64.u32 	%rd203, %r396;
	shl.b64 	%rd204, %rd203, 32;
	cvt.u64.u32 	%rd205, %r397;
	or.b64  	%rd206, %rd204, %rd205;
	cvt.rn.f64.s64 	%fd9, %rd206;
	mul.f64 	%fd10, %fd9, 0d3BF921FB54442D19;
	cvt.rn.f32.f64 	%f619, %fd10;
	neg.f32 	%f620, %f619;
	setp.lt.s32 	%p84, %r394, 0;
	selp.f32 	%f1160, %f620, %f619, %p84;
$L__BB0_69:
	shl.b64 	%rd207, %rd38, 2;
	add.s64 	%rd47, %rd3, %rd207;
	add.s32 	%r398, %r736, 1;
	mul.rn.f32 	%f621, %f1160, %f1160;
	and.b32  	%r399, %r736, 1;
	setp.eq.b32 	%p85, %r399, 1;
	selp.f32 	%f622, %f1160, 0f3F800000, %p85;
	fma.rn.f32 	%f623, %f621, %f622, 0f00000000;
	fma.rn.f32 	%f624, %f621, 0f37CBAC00, 0fBAB607ED;
	selp.f32 	%f625, 0fB94D4153, %f624, %p85;
	selp.f32 	%f626, 0f3C0885E4, 0f3D2AAABB, %p85;
	fma.rn.f32 	%f627, %f625, %f621, %f626;
	selp.f32 	%f628, 0fBE2AAAA8, 0fBEFFFFFF, %p85;
	fma.rn.f32 	%f629, %f627, %f621, %f628;
	fma.rn.f32 	%f630, %f629, %f623, %f622;
	and.b32  	%r400, %r398, 2;
	setp.eq.s32 	%p86, %r400, 0;
	mov.f32 	%f631, 0f00000000;
	sub.f32 	%f632, %f631, %f630;
	selp.f32 	%f171, %f630, %f632, %p86;
	mov.u32 	%r740, %r794;
	mov.f32 	%f1161, %f1185;
	@%p1 bra 	$L__BB0_75;
	mov.b64 	%rd362, 0;
	mov.b32 	%r737, 0;
	mov.u64 	%rd360, __cudart_i2opi_f;
	mov.u64 	%rd361, %rd3;
$L__BB0_71:
	.pragma "nounroll";
	ld.global.nc.u32 	%r402, [%rd360];
	mad.wide.u32 	%rd210, %r402, %r69, %rd362;
	shr.u64 	%rd362, %rd210, 32;
	st.local.u32 	[%rd361], %rd210;
	add.s32 	%r737, %r737, 1;
	add.s64 	%rd361, %rd361, 4;
	add.s64 	%rd360, %rd360, 4;
	setp.ne.s32 	%p87, %r737, 6;
	@%p87 bra 	$L__BB0_71;
	setp.eq.s32 	%p88, %r70, 0;
	st.local.u32 	[%rd3+24], %rd362;
	ld.local.u32 	%r738, [%rd47+24];
	ld.local.u32 	%r739, [%rd47+20];
	@%p88 bra 	$L__BB0_74;
	shl.b32 	%r403, %r738, %r70;
	shr.u32 	%r404, %r739, %r71;
	add.s32 	%r738, %r404, %r403;
	shl.b32 	%r405, %r739, %r70;
	ld.local.u32 	%r406, [%rd47+16];
	shr.u32 	%r407, %r406, %r71;
	add.s32 	%r739, %r407, %r405;
$L__BB0_74:
	setp.lt.s32 	%p89, %r68, 0;
	shr.u32 	%r408, %r738, 30;
	shf.l.wrap.b32 	%r409, %r739, %r738, 2;
	shl.b32 	%r410, %r739, 2;
	shr.u32 	%r411, %r409, 31;
	add.s32 	%r412, %r411, %r408;
	neg.s32 	%r413, %r412;
	selp.b32 	%r740, %r413, %r412, %p89;
	xor.b32  	%r414, %r409, %r68;
	shr.s32 	%r415, %r409, 31;
	xor.b32  	%r416, %r415, %r409;
	xor.b32  	%r417, %r415, %r410;
	cvt.u64.u32 	%rd211, %r416;
	shl.b64 	%rd212, %rd211, 32;
	cvt.u64.u32 	%rd213, %r417;
	or.b64  	%rd214, %rd212, %rd213;
	cvt.rn.f64.s64 	%fd11, %rd214;
	mul.f64 	%fd12, %fd11, 0d3BF921FB54442D19;
	cvt.rn.f32.f64 	%f633, %fd12;
	neg.f32 	%f634, %f633;
	setp.lt.s32 	%p90, %r414, 0;
	selp.f32 	%f1161, %f634, %f633, %p90;
$L__BB0_75:
	mul.rn.f32 	%f635, %f1161, %f1161;
	and.b32  	%r418, %r740, 1;
	setp.eq.b32 	%p91, %r418, 1;
	selp.f32 	%f636, 0f3F800000, %f1161, %p91;
	fma.rn.f32 	%f637, %f635, %f636, 0f00000000;
	fma.rn.f32 	%f638, %f635, 0f37CBAC00, 0fBAB607ED;
	selp.f32 	%f639, %f638, 0fB94D4153, %p91;
	selp.f32 	%f640, 0f3D2AAABB, 0f3C0885E4, %p91;
	fma.rn.f32 	%f641, %f639, %f635, %f640;
	selp.f32 	%f642, 0fBEFFFFFF, 0fBE2AAAA8, %p91;
	fma.rn.f32 	%f643, %f641, %f635, %f642;
	fma.rn.f32 	%f644, %f643, %f637, %f636;
	and.b32  	%r419, %r740, 2;
	setp.eq.s32 	%p92, %r419, 0;
	mov.f32 	%f645, 0f00000000;
	sub.f32 	%f646, %f645, %f644;
	selp.f32 	%f647, %f644, %f646, %p92;
	sub.f32 	%f648, %f32, %f7;
	mul.f32 	%f649, %f171, %f648;
	sub.f32 	%f650, %f33, %f8;
	mul.f32 	%f651, %f650, %f647;
	sub.f32 	%f652, %f649, %f651;
	mul.f32 	%f653, %f648, %f647;
	fma.rn.f32 	%f174, %f171, %f650, %f653;
	abs.f32 	%f654, %f652;
	setp.geu.f32 	%p93, %f654, %f164;
	@%p93 bra 	$L__BB0_78;
	abs.f32 	%f655, %f174;
	add.f32 	%f656, %f5, 0f3C23D70A;
	setp.geu.f32 	%p94, %f655, %f656;
	@%p94 bra 	$L__BB0_78;
	add.f32 	%f1146, %f1146, %f32;
	add.f32 	%f1147, %f1147, %f33;
	mul.wide.s32 	%rd215, %r730, 8;
	add.s64 	%rd216, %rd6, %rd215;
	st.local.v2.f32 	[%rd216], {%f32, %f33};
	add.s32 	%r730, %r730, 1;
$L__BB0_78:
	cvt.rni.s32.f32 	%r420, %f166;
	cvt.rn.f32.s32 	%f657, %r420;
	abs.f32 	%f658, %f165;
	shl.b64 	%rd217, %rd40, 2;
	add.s64 	%rd54, %rd2, %rd217;
	setp.eq.f32 	%p95, %f658, 0f7F800000;
	setp.ltu.f32 	%p96, %f658, 0f47CE4780;
	or.pred  	%p2, %p96, %p95;
	selp.b32 	%r803, %r420, 0, %p96;
	mov.f32 	%f659, 0f00000000;
	mul.rn.f32 	%f660, %f165, %f659;
	fma.rn.f32 	%f661, %f657, 0fBFC90FDA, %f165;
	fma.rn.f32 	%f662, %f657, 0fB3A22168, %f661;
	fma.rn.f32 	%f663, %f657, 0fA7C234C5, %f662;
	selp.f32 	%f1189, %f663, %f660, %p96;
	mov.u32 	%r745, %r803;
	mov.f32 	%f1164, %f1189;
	@%p2 bra 	$L__BB0_84;
	mov.b64 	%rd365, 0;
	mov.b32 	%r742, 0;
	mov.u64 	%rd363, __cudart_i2opi_f;
	mov.u64 	%rd364, %rd2;
$L__BB0_80:
	.pragma "nounroll";
	ld.global.nc.u32 	%r422, [%rd363];
	mad.wide.u32 	%rd220, %r422, %r73, %rd365;
	shr.u64 	%rd365, %rd220, 32;
	st.local.u32 	[%rd364], %rd220;
	add.s32 	%r742, %r742, 1;
	add.s64 	%rd364, %rd364, 4;
	add.s64 	%rd363, %rd363, 4;
	setp.ne.s32 	%p97, %r742, 6;
	@%p97 bra 	$L__BB0_80;
	setp.eq.s32 	%p98, %r74, 0;
	st.local.u32 	[%rd2+24], %rd365;
	ld.local.u32 	%r743, [%rd54+24];
	ld.local.u32 	%r744, [%rd54+20];
	@%p98 bra 	$L__BB0_83;
	shl.b32 	%r423, %r743, %r74;
	shr.u32 	%r424, %r744, %r75;
	add.s32 	%r743, %r424, %r423;
	shl.b32 	%r425, %r744, %r74;
	ld.local.u32 	%r426, [%rd54+16];
	shr.u32 	%r427, %r426, %r75;
	add.s32 	%r744, %r427, %r425;
$L__BB0_83:
	setp.lt.s32 	%p99, %r72, 0;
	shr.u32 	%r428, %r743, 30;
	shf.l.wrap.b32 	%r429, %r744, %r743, 2;
	shl.b32 	%r430, %r744, 2;
	shr.u32 	%r431, %r429, 31;
	add.s32 	%r432, %r431, %r428;
	neg.s32 	%r433, %r432;
	selp.b32 	%r745, %r433, %r432, %p99;
	xor.b32  	%r434, %r429, %r72;
	shr.s32 	%r435, %r429, 31;
	xor.b32  	%r436, %r435, %r429;
	xor.b32  	%r437, %r435, %r430;
	cvt.u64.u32 	%rd221, %r436;
	shl.b64 	%rd222, %rd221, 32;
	cvt.u64.u32 	%rd223, %r437;
	or.b64  	%rd224, %rd222, %rd223;
	cvt.rn.f64.s64 	%fd13, %rd224;
	mul.f64 	%fd14, %fd13, 0d3BF921FB54442D19;
	cvt.rn.f32.f64 	%f664, %fd14;
	neg.f32 	%f665, %f664;
	setp.lt.s32 	%p100, %r434, 0;
	selp.f32 	%f1164, %f665, %f664, %p100;
$L__BB0_84:
	add.s64 	%rd61, %rd1, %rd217;
	add.s32 	%r438, %r745, 1;
	mul.rn.f32 	%f666, %f1164, %f1164;
	and.b32  	%r439, %r745, 1;
	setp.eq.b32 	%p101, %r439, 1;
	selp.f32 	%f667, %f1164, 0f3F800000, %p101;
	fma.rn.f32 	%f668, %f666, %f667, 0f00000000;
	fma.rn.f32 	%f669, %f666, 0f37CBAC00, 0fBAB607ED;
	selp.f32 	%f670, 0fB94D4153, %f669, %p101;
	selp.f32 	%f671, 0f3C0885E4, 0f3D2AAABB, %p101;
	fma.rn.f32 	%f672, %f670, %f666, %f671;
	selp.f32 	%f673, 0fBE2AAAA8, 0fBEFFFFFF, %p101;
	fma.rn.f32 	%f674, %f672, %f666, %f673;
	fma.rn.f32 	%f675, %f674, %f668, %f667;
	and.b32  	%r440, %r438, 2;
	setp.eq.s32 	%p102, %r440, 0;
	mov.f32 	%f676, 0f00000000;
	sub.f32 	%f677, %f676, %f675;
	selp.f32 	%f182, %f675, %f677, %p102;
	mov.u32 	%r749, %r803;
	mov.f32 	%f1165, %f1189;
	@%p2 bra 	$L__BB0_90;
	mov.b64 	%rd368, 0;
	mov.b32 	%r746, 0;
	mov.u64 	%rd366, __cudart_i2opi_f;
	mov.u64 	%rd367, %rd1;
$L__BB0_86:
	.pragma "nounroll";
	ld.global.nc.u32 	%r442, [%rd366];
	mad.wide.u32 	%rd228, %r442, %r73, %rd368;
	shr.u64 	%rd368, %rd228, 32;
	st.local.u32 	[%rd367], %rd228;
	add.s32 	%r746, %r746, 1;
	add.s64 	%rd367, %rd367, 4;
	add.s64 	%rd366, %rd366, 4;
	setp.ne.s32 	%p103, %r746, 6;
	@%p103 bra 	$L__BB0_86;
	setp.eq.s32 	%p104, %r74, 0;
	st.local.u32 	[%rd1+24], %rd368;
	ld.local.u32 	%r747, [%rd61+24];
	ld.local.u32 	%r748, [%rd61+20];
	@%p104 bra 	$L__BB0_89;
	shl.b32 	%r443, %r747, %r74;
	shr.u32 	%r444, %r748, %r75;
	add.s32 	%r747, %r444, %r443;
	shl.b32 	%r445, %r748, %r74;
	ld.local.u32 	%r446, [%rd61+16];
	shr.u32 	%r447, %r446, %r75;
	add.s32 	%r748, %r447, %r445;
$L__BB0_89:
	setp.lt.s32 	%p105, %r72, 0;
	shr.u32 	%r448, %r747, 30;
	shf.l.wrap.b32 	%r449, %r748, %r747, 2;
	shl.b32 	%r450, %r748, 2;
	shr.u32 	%r451, %r449, 31;
	add.s32 	%r452, %r451, %r448;
	neg.s32 	%r453, %r452;
	selp.b32 	%r749, %r453, %r452, %p105;
	xor.b32  	%r454, %r449, %r72;
	shr.s32 	%r455, %r449, 31;
	xor.b32  	%r456, %r455, %r449;
	xor.b32  	%r457, %r455, %r450;
	cvt.u64.u32 	%rd229, %r456;
	shl.b64 	%rd230, %rd229, 32;
	cvt.u64.u32 	%rd231, %r457;
	or.b64  	%rd232, %rd230, %rd231;
	cvt.rn.f64.s64 	%fd15, %rd232;
	mul.f64 	%fd16, %fd15, 0d3BF921FB54442D19;
	cvt.rn.f32.f64 	%f678, %fd16;
	neg.f32 	%f679, %f678;
	setp.lt.s32 	%p106, %r454, 0;
	selp.f32 	%f1165, %f679, %f678, %p106;
$L__BB0_90:
	mul.rn.f32 	%f680, %f1165, %f1165;
	and.b32  	%r458, %r749, 1;
	setp.eq.b32 	%p107, %r458, 1;
	selp.f32 	%f681, 0f3F800000, %f1165, %p107;
	fma.rn.f32 	%f682, %f680, %f681, 0f00000000;
	fma.rn.f32 	%f683, %f680, 0f37CBAC00, 0fBAB607ED;
	selp.f32 	%f684, %f683, 0fB94D4153, %p107;
	selp.f32 	%f685, 0f3D2AAABB, 0f3C0885E4, %p107;
	fma.rn.f32 	%f686, %f684, %f680, %f685;
	selp.f32 	%f687, 0fBEFFFFFF, 0fBE2AAAA8, %p107;
	fma.rn.f32 	%f688, %f686, %f680, %f687;
	fma.rn.f32 	%f689, %f688, %f682, %f681;
	and.b32  	%r459, %r749, 2;
	setp.eq.s32 	%p108, %r459, 0;
	mov.f32 	%f690, 0f00000000;
	sub.f32 	%f691, %f690, %f689;
	selp.f32 	%f692, %f689, %f691, %p108;
	sub.f32 	%f693, %f30, %f9;
	mul.f32 	%f694, %f182, %f693;
	sub.f32 	%f695, %f31, %f10;
	mul.f32 	%f696, %f695, %f692;
	sub.f32 	%f697, %f694, %f696;
	mul.f32 	%f698, %f693, %f692;
	fma.rn.f32 	%f185, %f182, %f695, %f698;
	abs.f32 	%f699, %f697;
	setp.geu.f32 	%p109, %f699, %f167;
	@%p109 bra 	$L__BB0_93;
	abs.f32 	%f700, %f185;
	add.f32 	%f701, %f6, 0f3C23D70A;
	setp.geu.f32 	%p110, %f700, %f701;
	@%p110 bra 	$L__BB0_93;
	add.f32 	%f1146, %f1146, %f30;
	add.f32 	%f1147, %f1147, %f31;
	mul.wide.s32 	%rd233, %r730, 8;
	add.s64 	%rd234, %rd6, %rd233;
	st.local.v2.f32 	[%rd234], {%f30, %f31};
	add.s32 	%r730, %r730, 1;
$L__BB0_93:
	mov.u32 	%r754, %r794;
	mov.f32 	%f1168, %f1185;
	@%p1 bra 	$L__BB0_99;
	mov.b64 	%rd371, 0;
	mov.b32 	%r751, 0;
	mov.u64 	%rd369, __cudart_i2opi_f;
	mov.u64 	%rd370, %rd4;
$L__BB0_95:
	.pragma "nounroll";
	ld.global.nc.u32 	%r461, [%rd369];
	mad.wide.u32 	%rd237, %r461, %r69, %rd371;
	shr.u64 	%rd371, %rd237, 32;
	st.local.u32 	[%rd370], %rd237;
	add.s32 	%r751, %r751, 1;
	add.s64 	%rd370, %rd370, 4;
	add.s64 	%rd369, %rd369, 4;
	setp.ne.s32 	%p111, %r751, 6;
	@%p111 bra 	$L__BB0_95;
	setp.eq.s32 	%p112, %r70, 0;
	st.local.u32 	[%rd4+24], %rd371;
	ld.local.u32 	%r752, [%rd39+24];
	ld.local.u32 	%r753, [%rd39+20];
	@%p112 bra 	$L__BB0_98;
	shl.b32 	%r462, %r752, %r70;
	shr.u32 	%r463, %r753, %r71;
	add.s32 	%r752, %r463, %r462;
	shl.b32 	%r464, %r753, %r70;
	ld.local.u32 	%r465, [%rd39+16];
	shr.u32 	%r466, %r465, %r71;
	add.s32 	%r753, %r466, %r464;
$L__BB0_98:
	setp.lt.s32 	%p113, %r68, 0;
	shr.u32 	%r467, %r752, 30;
	shf.l.wrap.b32 	%r468, %r753, %r752, 2;
	shl.b32 	%r469, %r753, 2;
	shr.u32 	%r470, %r468, 31;
	add.s32 	%r471, %r470, %r467;
	neg.s32 	%r472, %r471;
	selp.b32 	%r754, %r472, %r471, %p113;
	xor.b32  	%r473, %r468, %r68;
	shr.s32 	%r474, %r468, 31;
	xor.b32  	%r475, %r474, %r468;
	xor.b32  	%r476, %r474, %r469;
	cvt.u64.u32 	%rd238, %r475;
	shl.b64 	%rd239, %rd238, 32;
	cvt.u64.u32 	%rd240, %r476;
	or.b64  	%rd241, %rd239, %rd240;
	cvt.rn.f64.s64 	%fd17, %rd241;
	mul.f64 	%fd18, %fd17, 0d3BF921FB54442D19;
	cvt.rn.f32.f64 	%f702, %fd18;
	neg.f32 	%f703, %f702;
	setp.lt.s32 	%p114, %r473, 0;
	selp.f32 	%f1168, %f703, %f702, %p114;
$L__BB0_99:
	add.s32 	%r477, %r754, 1;
	mul.rn.f32 	%f704, %f1168, %f1168;
	and.b32  	%r478, %r754, 1;
	setp.eq.b32 	%p115, %r478, 1;
	selp.f32 	%f705, %f1168, 0f3F800000, %p115;
	fma.rn.f32 	%f706, %f704, %f705, 0f00000000;
	fma.rn.f32 	%f707, %f704, 0f37CBAC00, 0fBAB607ED;
	selp.f32 	%f708, 0fB94D4153, %f707, %p115;
	selp.f32 	%f709, 0f3C0885E4, 0f3D2AAABB, %p115;
	fma.rn.f32 	%f710, %f708, %f704, %f709;
	selp.f32 	%f711, 0fBE2AAAA8, 0fBEFFFFFF, %p115;
	fma.rn.f32 	%f712, %f710, %f704, %f711;
	fma.rn.f32 	%f713, %f712, %f706, %f705;
	and.b32  	%r479, %r477, 2;
	setp.eq.s32 	%p116, %r479, 0;
	mov.f32 	%f714, 0f00000000;
	sub.f32 	%f715, %f714, %f713;
	selp.f32 	%f192, %f713, %f715, %p116;
	mov.u32 	%r758, %r794;
	mov.f32 	%f1169, %f1185;
	@%p1 bra 	$L__BB0_105;
	mov.b64 	%rd374, 0;
	mov.b32 	%r755, 0;
	mov.u64 	%rd372, __cudart_i2opi_f;
	mov.u64 	%rd373, %rd3;
$L__BB0_101:
	.pragma "nounroll";
	ld.global.nc.u32 	%r481, [%rd372];
	mad.wide.u32 	%rd244, %r481, %r69, %rd374;
	shr.u64 	%rd374, %rd244, 32;
	st.local.u32 	[%rd373], %rd244;
	add.s32 	%r755, %r755, 1;
	add.s64 	%rd373, %rd373, 4;
	add.s64 	%rd372, %rd372, 4;
	setp.ne.s32 	%p117, %r755, 6;
	@%p117 bra 	$L__BB0_101;
	setp.eq.s32 	%p118, %r70, 0;
	st.local.u32 	[%rd3+24], %rd374;
	ld.local.u32 	%r756, [%rd47+24];
	ld.local.u32 	%r757, [%rd47+20];
	@%p118 bra 	$L__BB0_104;
	shl.b32 	%r482, %r756, %r70;
	shr.u32 	%r483, %r757, %r71;
	add.s32 	%r756, %r483, %r482;
	shl.b32 	%r484, %r757, %r70;
	ld.local.u32 	%r485, [%rd47+16];
	shr.u32 	%r486, %r485, %r71;
	add.s32 	%r757, %r486, %r484;
$L__BB0_104:
	setp.lt.s32 	%p119, %r68, 0;
	shr.u32 	%r487, %r756, 30;
	shf.l.wrap.b32 	%r488, %r757, %r756, 2;
	shl.b32 	%r489, %r757, 2;
	shr.u32 	%r490, %r488, 31;
	add.s32 	%r491, %r490, %r487;
	neg.s32 	%r492, %r491;
	selp.b32 	%r758, %r492, %r491, %p119;
	xor.b32  	%r493, %r488, %r68;
	shr.s32 	%r494, %r488, 31;
	xor.b32  	%r495, %r494, %r488;
	xor.b32  	%r496, %r494, %r489;
	cvt.u64.u32 	%rd245, %r495;
	shl.b64 	%rd246, %rd245, 32;
	cvt.u64.u32 	%rd247, %r496;
	or.b64  	%rd248, %rd246, %rd247;
	cvt.rn.f64.s64 	%fd19, %rd248;
	mul.f64 	%fd20, %fd19, 0d3BF921FB54442D19;
	cvt.rn.f32.f64 	%f716, %fd20;
	neg.f32 	%f717, %f716;
	setp.lt.s32 	%p120, %r493, 0;
	selp.f32 	%f1169, %f717, %f716, %p120;
$L__BB0_105:
	mul.rn.f32 	%f718, %f1169, %f1169;
	and.b32  	%r497, %r758, 1;
	setp.eq.b32 	%p121, %r497, 1;
	selp.f32 	%f719, 0f3F800000, %f1169, %p121;
	fma.rn.f32 	%f720, %f718, %f719, 0f00000000;
	fma.rn.f32 	%f721, %f718, 0f37CBAC00, 0fBAB607ED;
	selp.f32 	%f722, %f721, 0fB94D4153, %p121;
	selp.f32 	%f723, 0f3D2AAABB, 0f3C0885E4, %p121;
	fma.rn.f32 	%f724, %f722, %f718, %f723;
	selp.f32 	%f725, 0fBEFFFFFF, 0fBE2AAAA8, %p121;
	fma.rn.f32 	%f726, %f724, %f718, %f725;
	fma.rn.f32 	%f727, %f726, %f720, %f719;
	and.b32  	%r498, %r758, 2;
	setp.eq.s32 	%p122, %r498, 0;
	mov.f32 	%f728, 0f00000000;
	sub.f32 	%f729, %f728, %f727;
	selp.f32 	%f730, %f727, %f729, %p122;
	sub.f32 	%f731, %f36, %f7;
	mul.f32 	%f732, %f192, %f731;
	sub.f32 	%f733, %f37, %f8;
	mul.f32 	%f734, %f733, %f730;
	sub.f32 	%f735, %f732, %f734;
	mul.f32 	%f736, %f731, %f730;
	fma.rn.f32 	%f195, %f192, %f733, %f736;
	abs.f32 	%f737, %f735;
	setp.geu.f32 	%p123, %f737, %f164;
	@%p123 bra 	$L__BB0_108;
	abs.f32 	%f738, %f195;
	add.f32 	%f739, %f5, 0f3C23D70A;
	setp.geu.f32 	%p124, %f738, %f739;
	@%p124 bra 	$L__BB0_108;
	add.f32 	%f1146, %f1146, %f36;
	add.f32 	%f1147, %f1147, %f37;
	mul.wide.s32 	%rd249, %r730, 8;
	add.s64 	%rd250, %rd6, %rd249;
	st.local.v2.f32 	[%rd250], {%f36, %f37};
	add.s32 	%r730, %r730, 1;
$L__BB0_108:
	mov.u32 	%r763, %r803;
	mov.f32 	%f1172, %f1189;
	@%p2 bra 	$L__BB0_114;
	mov.b64 	%rd377, 0;
	mov.b32 	%r760, 0;
	mov.u64 	%rd375, __cudart_i2opi_f;
	mov.u64 	%rd376, %rd2;
$L__BB0_110:
	.pragma "nounroll";
	ld.global.nc.u32 	%r500, [%rd375];
	mad.wide.u32 	%rd253, %r500, %r73, %rd377;
	shr.u64 	%rd377, %rd253, 32;
	st.local.u32 	[%rd376], %rd253;
	add.s32 	%r760, %r760, 1;
	add.s64 	%rd376, %rd376, 4;
	add.s64 	%rd375, %rd375, 4;
	setp.ne.s32 	%p125, %r760, 6;
	@%p125 bra 	$L__BB0_110;
	setp.eq.s32 	%p126, %r74, 0;
	st.local.u32 	[%rd2+24], %rd377;
	ld.local.u32 	%r761, [%rd54+24];
	ld.local.u32 	%r762, [%rd54+20];
	@%p126 bra 	$L__BB0_113;
	shl.b32 	%r501, %r761, %r74;
	shr.u32 	%r502, %r762, %r75;
	add.s32 	%r761, %r502, %r501;
	shl.b32 	%r503, %r762, %r74;
	ld.local.u32 	%r504, [%rd54+16];
	shr.u32 	%r505, %r504, %r75;
	add.s32 	%r762, %r505, %r503;
$L__BB0_113:
	setp.lt.s32 	%p127, %r72, 0;
	shr.u32 	%r506, %r761, 30;
	shf.l.wrap.b32 	%r507, %r762, %r761, 2;
	shl.b32 	%r508, %r762, 2;
	shr.u32 	%r509, %r507, 31;
	add.s32 	%r510, %r509, %r506;
	neg.s32 	%r511, %r510;
	selp.b32 	%r763, %r511, %r510, %p127;
	xor.b32  	%r512, %r507, %r72;
	shr.s32 	%r513, %r507, 31;
	xor.b32  	%r514, %r513, %r507;
	xor.b32  	%r515, %r513, %r508;
	cvt.u64.u32 	%rd254, %r514;
	shl.b64 	%rd255, %rd254, 32;
	cvt.u64.u32 	%rd256, %r515;
	or.b64  	%rd257, %rd255, %rd256;
	cvt.rn.f64.s64 	%fd21, %rd257;
	mul.f64 	%fd22, %fd21, 0d3BF921FB54442D19;
	cvt.rn.f32.f64 	%f740, %fd22;
	neg.f32 	%f741, %f740;
	setp.lt.s32 	%p128, %r512, 0;
	selp.f32 	%f1172, %f741, %f740, %p128;
$L__BB0_114:
	add.s32 	%r516, %r763, 1;
	mul.rn.f32 	%f742, %f1172, %f1172;
	and.b32  	%r517, %r763, 1;
	setp.eq.b32 	%p129, %r517, 1;
	selp.f32 	%f743, %f1172, 0f3F800000, %p129;
	fma.rn.f32 	%f744, %f742, %f743, 0f00000000;
	fma.rn.f32 	%f745, %f742, 0f37CBAC00, 0fBAB607ED;
	selp.f32 	%f746, 0fB94D4153, %f745, %p129;
	selp.f32 	%f747, 0f3C0885E4, 0f3D2AAABB, %p129;
	fma.rn.f32 	%f748, %f746, %f742, %f747;
	selp.f32 	%f749, 0fBE2AAAA8, 0fBEFFFFFF, %p129;
	fma.rn.f32 	%f750, %f748, %f742, %f749;
	fma.rn.f32 	%f751, %f750, %f744, %f743;
	and.b32  	%r518, %r516, 2;
	setp.eq.s32 	%p130, %r518, 0;
	mov.f32 	%f752, 0f00000000;
	sub.f32 	%f753, %f752, %f751;
	selp.f32 	%f202, %f751, %f753, %p130;
	mov.u32 	%r767, %r803;
	mov.f32 	%f1173, %f1189;
	@%p2 bra 	$L__BB0_120;
	mov.b64 	%rd380, 0;
	mov.b32 	%r764, 0;
	mov.u64 	%rd378, __cudart_i2opi_f;
	mov.u64 	%rd379, %rd1;
$L__BB0_116:
	.pragma "nounroll";
	ld.global.nc.u32 	%r520, [%rd378];
	mad.wide.u32 	%rd260, %r520, %r73, %rd380;
	shr.u64 	%rd380, %rd260, 32;
	st.local.u32 	[%rd379], %rd260;
	add.s32 	%r764, %r764, 1;
	add.s64 	%rd379, %rd379, 4;
	add.s64 	%rd378, %rd378, 4;
	setp.ne.s32 	%p131, %r764, 6;
	@%p131 bra 	$L__BB0_116;
	setp.eq.s32 	%p132, %r74, 0;
	st.local.u32 	[%rd1+24], %rd380;
	ld.local.u32 	%r765, [%rd61+24];
	ld.local.u32 	%r766, [%rd61+20];
	@%p132 bra 	$L__BB0_119;
	shl.b32 	%r521, %r765, %r74;
	shr.u32 	%r522, %r766, %r75;
	add.s32 	%r765, %r522, %r521;
	shl.b32 	%r523, %r766, %r74;
	ld.local.u32 	%r524, [%rd61+16];
	shr.u32 	%r525, %r524, %r75;
	add.s32 	%r766, %r525, %r523;
$L__BB0_119:
	setp.lt.s32 	%p133, %r72, 0;
	shr.u32 	%r526, %r765, 30;
	shf.l.wrap.b32 	%r527, %r766, %r765, 2;
	shl.b32 	%r528, %r766, 2;
	shr.u32 	%r529, %r527, 31;
	add.s32 	%r530, %r529, %r526;
	neg.s32 	%r531, %r530;
	selp.b32 	%r767, %r531, %r530, %p133;
	xor.b32  	%r532, %r527, %r72;
	shr.s32 	%r533, %r527, 31;
	xor.b32  	%r534, %r533, %r527;
	xor.b32  	%r535, %r533, %r528;
	cvt.u64.u32 	%rd261, %r534;
	shl.b64 	%rd262, %rd261, 32;
	cvt.u64.u32 	%rd263, %r535;
	or.b64  	%rd264, %rd262, %rd263;
	cvt.rn.f64.s64 	%fd23, %rd264;
	mul.f64 	%fd24, %fd23, 0d3BF921FB54442D19;
	cvt.rn.f32.f64 	%f754, %fd24;
	neg.f32 	%f755, %f754;
	setp.lt.s32 	%p134, %r532, 0;
	selp.f32 	%f1173, %f755, %f754, %p134;
$L__BB0_120:
	mul.rn.f32 	%f756, %f1173, %f1173;
	and.b32  	%r536, %r767, 1;
	setp.eq.b32 	%p135, %r536, 1;
	selp.f32 	%f757, 0f3F800000, %f1173, %p135;
	fma.rn.f32 	%f758, %f756, %f757, 0f00000000;
	fma.rn.f32 	%f759, %f756, 0f37CBAC00, 0fBAB607ED;
	selp.f32 	%f760, %f759, 0fB94D4153, %p135;
	selp.f32 	%f761, 0f3D2AAABB, 0f3C0885E4, %p135;
	fma.rn.f32 	%f762, %f760, %f756, %f761;
	selp.f32 	%f763, 0fBEFFFFFF, 0fBE2AAAA8, %p135;
	fma.rn.f32 	%f764, %f762, %f756, %f763;
	fma.rn.f32 	%f765, %f764, %f758, %f757;
	and.b32  	%r537, %r767, 2;
	setp.eq.s32 	%p136, %r537, 0;
	mov.f32 	%f766, 0f00000000;
	sub.f32 	%f767, %f766, %f765;
	selp.f32 	%f768, %f765, %f767, %p136;
	sub.f32 	%f769, %f34, %f9;
	mul.f32 	%f770, %f202, %f769;
	sub.f32 	%f771, %f35, %f10;
	mul.f32 	%f772, %f771, %f768;
	sub.f32 	%f773, %f770, %f772;
	mul.f32 	%f774, %f769, %f768;
	fma.rn.f32 	%f205, %f202, %f771, %f774;
	abs.f32 	%f775, %f773;
	setp.geu.f32 	%p137, %f775, %f167;
	@%p137 bra 	$L__BB0_123;
	abs.f32 	%f776, %f205;
	add.f32 	%f777, %f6, 0f3C23D70A;
	setp.geu.f32 	%p138, %f776, %f777;
	@%p138 bra 	$L__BB0_123;
	add.f32 	%f1146, %f1146, %f34;
	add.f32 	%f1147, %f1147, %f35;
	mul.wide.s32 	%rd265, %r730, 8;
	add.s64 	%rd266, %rd6, %rd265;
	st.local.v2.f32 	[%rd266], {%f34, %f35};
	add.s32 	%r730, %r730, 1;
$L__BB0_123:
	mov.u32 	%r772, %r794;
	mov.f32 	%f1176, %f1185;
	@%p1 bra 	$L__BB0_129;
	mov.b64 	%rd383, 0;
	mov.b32 	%r769, 0;
	mov.u64 	%rd381, __cudart_i2opi_f;
	mov.u64 	%rd382, %rd4;
$L__BB0_125:
	.pragma "nounroll";
	ld.global.nc.u32 	%r539, [%rd381];
	mad.wide.u32 	%rd269, %r539, %r69, %rd383;
	shr.u64 	%rd383, %rd269, 32;
	st.local.u32 	[%rd382], %rd269;
	add.s32 	%r769, %r769, 1;
	add.s64 	%rd382, %rd382, 4;
	add.s64 	%rd381, %rd381, 4;
	setp.ne.s32 	%p139, %r769, 6;
	@%p139 bra 	$L__BB0_125;
	setp.eq.s32 	%p140, %r70, 0;
	st.local.u32 	[%rd4+24], %rd383;
	ld.local.u32 	%r770, [%rd39+24];
	ld.local.u32 	%r771, [%rd39+20];
	@%p140 bra 	$L__BB0_128;
	shl.b32 	%r540, %r770, %r70;
	shr.u32 	%r541, %r771, %r71;
	add.s32 	%r770, %r541, %r540;
	shl.b32 	%r542, %r771, %r70;
	ld.local.u32 	%r543, [%rd39+16];
	shr.u32 	%r544, %r543, %r71;
	add.s32 	%r771, %r544, %r542;
$L__BB0_128:
	setp.lt.s32 	%p141, %r68, 0;
	shr.u32 	%r545, %r770, 30;
	shf.l.wrap.b32 	%r546, %r771, %r770, 2;
	shl.b32 	%r547, %r771, 2;
	shr.u32 	%r548, %r546, 31;
	add.s32 	%r549, %r548, %r545;
	neg.s32 	%r550, %r549;
	selp.b32 	%r772, %r550, %r549, %p141;
	xor.b32  	%r551, %r546, %r68;
	shr.s32 	%r552, %r546, 31;
	xor.b32  	%r553, %r552, %r546;
	xor.b32  	%r554, %r552, %r547;
	cvt.u64.u32 	%rd270, %r553;
	shl.b64 	%rd271, %rd270, 32;
	cvt.u64.u32 	%rd272, %r554;
	or.b64  	%rd273, %rd271, %rd272;
	cvt.rn.f64.s64 	%fd25, %rd273;
	mul.f64 	%fd26, %fd25, 0d3BF921FB54442D19;
	cvt.rn.f32.f64 	%f778, %fd26;
	neg.f32 	%f779, %f778;
	setp.lt.s32 	%p142, %r551, 0;
	selp.f32 	%f1176, %f779, %f778, %p142;
$L__BB0_129:
	add.s32 	%r555, %r772, 1;
	mul.rn.f32 	%f780, %f1176, %f1176;
	and.b32  	%r556, %r772, 1;
	setp.eq.b32 	%p143, %r556, 1;
	selp.f32 	%f781, %f1176, 0f3F800000, %p143;
	fma.rn.f32 	%f782, %f780, %f781, 0f00000000;
	fma.rn.f32 	%f783, %f780, 0f37CBAC00, 0fBAB607ED;
	selp.f32 	%f784, 0fB94D4153, %f783, %p143;
	selp.f32 	%f785, 0f3C0885E4, 0f3D2AAABB, %p143;
	fma.rn.f32 	%f786, %f784, %f780, %f785;
	selp.f32 	%f787, 0fBE2AAAA8, 0fBEFFFFFF, %p143;
	fma.rn.f32 	%f788, %f786, %f780, %f787;
	fma.rn.f32 	%f789, %f788, %f782, %f781;
	and.b32  	%r557, %r555, 2;
	setp.eq.s32 	%p144, %r557, 0;
	mov.f32 	%f790, 0f00000000;
	sub.f32 	%f791, %f790, %f789;
	selp.f32 	%f212, %f789, %f791, %p144;
	mov.u32 	%r776, %r794;
	mov.f32 	%f1177, %f1185;
	@%p1 bra 	$L__BB0_135;
	mov.b64 	%rd386, 0;
	mov.b32 	%r773, 0;
	mov.u64 	%rd384, __cudart_i2opi_f;
	mov.u64 	%rd385, %rd3;
$L__BB0_131:
	.pragma "nounroll";
	ld.global.nc.u32 	%r559, [%rd384];
	mad.wide.u32 	%rd276, %r559, %r69, %rd386;
	shr.u64 	%rd386, %rd276, 32;
	st.local.u32 	[%rd385], %rd276;
	add.s32 	%r773, %r773, 1;
	add.s64 	%rd385, %rd385, 4;
	add.s64 	%rd384, %rd384, 4;
	setp.ne.s32 	%p145, %r773, 6;
	@%p145 bra 	$L__BB0_131;
	setp.eq.s32 	%p146, %r70, 0;
	st.local.u32 	[%rd3+24], %rd386;
	ld.local.u32 	%r774, [%rd47+24];
	ld.local.u32 	%r775, [%rd47+20];
	@%p146 bra 	$L__BB0_134;
	shl.b32 	%r560, %r774, %r70;
	shr.u32 	%r561, %r775, %r71;
	add.s32 	%r774, %r561, %r560;
	shl.b32 	%r562, %r775, %r70;
	ld.local.u32 	%r563, [%rd47+16];
	shr.u32 	%r564, %r563, %r71;
	add.s32 	%r775, %r564, %r562;
$L__BB0_134:
	setp.lt.s32 	%p147, %r68, 0;
	shr.u32 	%r565, %r774, 30;
	shf.l.wrap.b32 	%r566, %r775, %r774, 2;
	shl.b32 	%r567, %r775, 2;
	shr.u32 	%r568, %r566, 31;
	add.s32 	%r569, %r568, %r565;
	neg.s32 	%r570, %r569;
	selp.b32 	%r776, %r570, %r569, %p147;
	xor.b32  	%r571, %r566, %r68;
	shr.s32 	%r572, %r566, 31;
	xor.b32  	%r573, %r572, %r566;
	xor.b32  	%r574, %r572, %r567;
	cvt.u64.u32 	%rd277, %r573;
	shl.b64 	%rd278, %rd277, 32;
	cvt.u64.u32 	%rd279, %r574;
	or.b64  	%rd280, %rd278, %rd279;
	cvt.rn.f64.s64 	%fd27, %rd280;
	mul.f64 	%fd28, %fd27, 0d3BF921FB54442D19;
	cvt.rn.f32.f64 	%f792, %fd28;
	neg.f32 	%f793, %f792;
	setp.lt.s32 	%p148, %r571, 0;
	selp.f32 	%f1177, %f793, %f792, %p148;
$L__BB0_135:
	mul.rn.f32 	%f794, %f1177, %f1177;
	and.b32  	%r575, %r776, 1;
	setp.eq.b32 	%p149, %r575, 1;
	selp.f32 	%f795, 0f3F800000, %f1177, %p149;
	fma.rn.f32 	%f796, %f794, %f795, 0f00000000;
	fma.rn.f32 	%f797, %f794, 0f37CBAC00, 0fBAB607ED;
	selp.f32 	%f798, %f797, 0fB94D4153, %p149;
	selp.f32 	%f799, 0f3D2AAABB, 0f3C0885E4, %p149;
	fma.rn.f32 	%f800, %f798, %f794, %f799;
	selp.f32 	%f801, 0fBEFFFFFF, 0fBE2AAAA8, %p149;
	fma.rn.f32 	%f802, %f800, %f794, %f801;
	fma.rn.f32 	%f803, %f802, %f796, %f795;
	and.b32  	%r576, %r776, 2;
	setp.eq.s32 	%p150, %r576, 0;
	mov.f32 	%f804, 0f00000000;
	sub.f32 	%f805, %f804, %f803;
	selp.f32 	%f806, %f803, %f805, %p150;
	sub.f32 	%f807, %f40, %f7;
	mul.f32 	%f808, %f212, %f807;
	sub.f32 	%f809, %f41, %f8;
	mul.f32 	%f810, %f809, %f806;
	sub.f32 	%f811, %f808, %f810;
	mul.f32 	%f812, %f807, %f806;
	fma.rn.f32 	%f215, %f212, %f809, %f812;
	abs.f32 	%f813, %f811;
	setp.geu.f32 	%p151, %f813, %f164;
	@%p151 bra 	$L__BB0_138;
	abs.f32 	%f814, %f215;
	add.f32 	%f815, %f5, 0f3C23D70A;
	setp.geu.f32 	%p152, %f814, %f815;
	@%p152 bra 	$L__BB0_138;
	add.f32 	%f1146, %f1146, %f40;
	add.f32 	%f1147, %f1147, %f41;
	mul.wide.s32 	%rd281, %r730, 8;
	add.s64 	%rd282, %rd6, %rd281;
	st.local.v2.f32 	[%rd282], {%f40, %f41};
	add.s32 	%r730, %r730, 1;
$L__BB0_138:
	mov.u32 	%r781, %r803;
	mov.f32 	%f1180, %f1189;
	@%p2 bra 	$L__BB0_144;
	mov.b64 	%rd389, 0;
	mov.b32 	%r778, 0;
	mov.u64 	%rd387, __cudart_i2opi_f;
	mov.u64 	%rd388, %rd2;
$L__BB0_140:
	.pragma "nounroll";
	ld.global.nc.u32 	%r578, [%rd387];
	mad.wide.u32 	%rd285, %r578, %r73, %rd389;
	shr.u64 	%rd389, %rd285, 32;
	st.local.u32 	[%rd388], %rd285;
	add.s32 	%r778, %r778, 1;
	add.s64 	%rd388, %rd388, 4;
	add.s64 	%rd387, %rd387, 4;
	setp.ne.s32 	%p153, %r778, 6;
	@%p153 bra 	$L__BB0_140;
	setp.eq.s32 	%p154, %r74, 0;
	st.local.u32 	[%rd2+24], %rd389;
	ld.local.u32 	%r779, [%rd54+24];
	ld.local.u32 	%r780, [%rd54+20];
	@%p154 bra 	$L__BB0_143;
	shl.b32 	%r579, %r779, %r74;
	shr.u32 	%r580, %r780, %r75;
	add.s32 	%r779, %r580, %r579;
	shl.b32 	%r581, %r780, %r74;
	ld.local.u32 	%r582, [%rd54+16];
	shr.u32 	%r583, %r582, %r75;
	add.s32 	%r780, %r583, %r581;
$L__BB0_143:
	setp.lt.s32 	%p155, %r72, 0;
	shr.u32 	%r584, %r779, 30;
	shf.l.wrap.b32 	%r585, %r780, %r779, 2;
	shl.b32 	%r586, %r780, 2;
	shr.u32 	%r587, %r585, 31;
	add.s32 	%r588, %r587, %r584;
	neg.s32 	%r589, %r588;
	selp.b32 	%r781, %r589, %r588, %p155;
	xor.b32  	%r590, %r585, %r72;
	shr.s32 	%r591, %r585, 31;
	xor.b32  	%r592, %r591, %r585;
	xor.b32  	%r593, %r591, %r586;
	cvt.u64.u32 	%rd286, %r592;
	shl.b64 	%rd287, %rd286, 32;
	cvt.u64.u32 	%rd288, %r593;
	or.b64  	%rd289, %rd287, %rd288;
	cvt.rn.f64.s64 	%fd29, %rd289;
	mul.f64 	%fd30, %fd29, 0d3BF921FB54442D19;
	cvt.rn.f32.f64 	%f816, %fd30;
	neg.f32 	%f817, %f816;
	setp.lt.s32 	%p156, %r590, 0;
	selp.f32 	%f1180, %f817, %f816, %p156;
$L__BB0_144:
	add.s32 	%r594, %r781, 1;
	mul.rn.f32 	%f818, %f1180, %f1180;
	and.b32  	%r595, %r781, 1;
	setp.eq.b32 	%p157, %r595, 1;
	selp.f32 	%f819, %f1180, 0f3F800000, %p157;
	fma.rn.f32 	%f820, %f818, %f819, 0f00000000;
	fma.rn.f32 	%f821, %f818, 0f37CBAC00, 0fBAB607ED;
	selp.f32 	%f822, 0fB94D4153, %f821, %p157;
	selp.f32 	%f823, 0f3C0885E4, 0f3D2AAABB, %p157;
	fma.rn.f32 	%f824, %f822, %f818, %f823;
	selp.f32 	%f825, 0fBE2AAAA8, 0fBEFFFFFF, %p157;
	fma.rn.f32 	%f826, %f824, %f818, %f825;
	fma.rn.f32 	%f827, %f826, %f820, %f819;
	and.b32  	%r596, %r594, 2;
	setp.eq.s32 	%p158, %r596, 0;
	mov.f32 	%f828, 0f00000000;
	sub.f32 	%f829, %f828, %f827;
	selp.f32 	%f222, %f827, %f829, %p158;
	mov.u32 	%r785, %r803;
	mov.f32 	%f1181, %f1189;
	@%p2 bra 	$L__BB0_150;
	mov.b64 	%rd392, 0;
	mov.b32 	%r782, 0;
	mov.u64 	%rd390, __cudart_i2opi_f;
	mov.u64 	%rd391, %rd1;
$L__BB0_146:
	.pragma "nounroll";
	ld.global.nc.u32 	%r598, [%rd390];
	mad.wide.u32 	%rd292, %r598, %r73, %rd392;
	shr.u64 	%rd392, %rd292, 32;
	st.local.u32 	[%rd391], %rd292;
	add.s32 	%r782, %r782, 1;
	add.s64 	%rd391, %rd391, 4;
	add.s64 	%rd390, %rd390, 4;
	setp.ne.s32 	%p159, %r782, 6;
	@%p159 bra 	$L__BB0_146;
	setp.eq.s32 	%p160, %r74, 0;
	st.local.u32 	[%rd1+24], %rd392;
	ld.local.u32 	%r783, [%rd61+24];
	ld.local.u32 	%r784, [%rd61+20];
	@%p160 bra 	$L__BB0_149;
	shl.b32 	%r599, %r783, %r74;
	shr.u32 	%r600, %r784, %r75;
	add.s32 	%r783, %r600, %r599;
	shl.b32 	%r601, %r784, %r74;
	ld.local.u32 	%r602, [%rd61+16];
	shr.u32 	%r603, %r602, %r75;
	add.s32 	%r784, %r603, %r601;
$L__BB0_149:
	setp.lt.s32 	%p161, %r72, 0;
	shr.u32 	%r604, %r783, 30;
	shf.l.wrap.b32 	%r605, %r784, %r783, 2;
	shl.b32 	%r606, %r784, 2;
	shr.u32 	%r607, %r605, 31;
	add.s32 	%r608, %r607, %r604;
	neg.s32 	%r609, %r608;
	selp.b32 	%r785, %r609, %r608, %p161;
	xor.b32  	%r610, %r605, %r72;
	shr.s32 	%r611, %r605, 31;
	xor.b32  	%r612, %r611, %r605;
	xor.b32  	%r613, %r611, %r606;
	cvt.u64.u32 	%rd293, %r612;
	shl.b64 	%rd294, %rd293, 32;
	cvt.u64.u32 	%rd295, %r613;
	or.b64  	%rd296, %rd294, %rd295;
	cvt.rn.f64.s64 	%fd31, %rd296;
	mul.f64 	%fd32, %fd31, 0d3BF921FB54442D19;
	cvt.rn.f32.f64 	%f830, %fd32;
	neg.f32 	%f831, %f830;
	setp.lt.s32 	%p162, %r610, 0;
	selp.f32 	%f1181, %f831, %f830, %p162;
$L__BB0_150:
	mul.rn.f32 	%f832, %f1181, %f1181;
	and.b32  	%r614, %r785, 1;
	setp.eq.b32 	%p163, %r614, 1;
	selp.f32 	%f833, 0f3F800000, %f1181, %p163;
	fma.rn.f32 	%f834, %f832, %f833, 0f00000000;
	fma.rn.f32 	%f835, %f832, 0f37CBAC00, 0fBAB607ED;
	selp.f32 	%f836, %f835, 0fB94D4153, %p163;
	selp.f32 	%f837, 0f3D2AAABB, 0f3C0885E4, %p163;
	fma.rn.f32 	%f838, %f836, %f832, %f837;
	selp.f32 	%f839, 0fBEFFFFFF, 0fBE2AAAA8, %p163;
	fma.rn.f32 	%f840, %f838, %f832, %f839;
	fma.rn.f32 	%f841, %f840, %f834, %f833;
	and.b32  	%r615, %r785, 2;
	setp.eq.s32 	%p164, %r615, 0;
	mov.f32 	%f842, 0f00000000;
	sub.f32 	%f843, %f842, %f841;
	selp.f32 	%f844, %f841, %f843, %p164;
	sub.f32 	%f845, %f38, %f9;
	mul.f32 	%f846, %f222, %f845;
	sub.f32 	%f847, %f39, %f10;
	mul.f32 	%f848, %f847, %f844;
	sub.f32 	%f849, %f846, %f848;
	mul.f32 	%f850, %f845, %f844;
	fma.rn.f32 	%f225, %f222, %f847, %f850;
	abs.f32 	%f851, %f849;
	setp.geu.f32 	%p165, %f851, %f167;
	@%p165 bra 	$L__BB0_153;
	abs.f32 	%f852, %f225;
	add.f32 	%f853, %f6, 0f3C23D70A;
	setp.geu.f32 	%p166, %f852, %f853;
	@%p166 bra 	$L__BB0_153;
	add.f32 	%f1146, %f1146, %f38;
	add.f32 	%f1147, %f1147, %f39;
	mul.wide.s32 	%rd297, %r730, 8;
	add.s64 	%rd298, %rd6, %rd297;
	st.local.v2.f32 	[%rd298], {%f38, %f39};
	add.s32 	%r730, %r730, 1;
$L__BB0_153:
	mov.u32 	%r790, %r794;
	mov.f32 	%f1184, %f1185;
	@%p1 bra 	$L__BB0_159;
	mov.b64 	%rd395, 0;
	mov.b32 	%r787, 0;
	mov.u64 	%rd393, __cudart_i2opi_f;
	mov.u64 	%rd394, %rd4;
$L__BB0_155:
	.pragma "nounroll";
	ld.global.nc.u32 	%r617, [%rd393];
	mad.wide.u32 	%rd301, %r617, %r69, %rd395;
	shr.u64 	%rd395, %rd301, 32;
	st.local.u32 	[%rd394], %rd301;
	add.s32 	%r787, %r787, 1;
	add.s64 	%rd394, %rd394, 4;
	add.s64 	%rd393, %rd393, 4;
	setp.ne.s32 	%p167, %r787, 6;
	@%p167 bra 	$L__BB0_155;
	setp.eq.s32 	%p168, %r70, 0;
	st.local.u32 	[%rd4+24], %rd395;
	ld.local.u32 	%r788, [%rd39+24];
	ld.local.u32 	%r789, [%rd39+20];
	@%p168 bra 	$L__BB0_158;
	shl.b32 	%r618, %r788, %r70;
	shr.u32 	%r619, %r789, %r71;
	add.s32 	%r788, %r619, %r618;
	shl.b32 	%r620, %r789, %r70;
	ld.local.u32 	%r621, [%rd39+16];
	shr.u32 	%r622, %r621, %r71;
	add.s32 	%r789, %r622, %r620;
$L__BB0_158:
	setp.lt.s32 	%p169, %r68, 0;
	shr.u32 	%r623, %r788, 30;
	shf.l.wrap.b32 	%r624, %r789, %r788, 2;
	shl.b32 	%r625, %r789, 2;
	shr.u32 	%r626, %r624, 31;
	add.s32 	%r627, %r626, %r623;
	neg.s32 	%r628, %r627;
	selp.b32 	%r790, %r628, %r627, %p169;
	xor.b32  	%r629, %r624, %r68;
	shr.s32 	%r630, %r624, 31;
	xor.b32  	%r631, %r630, %r624;
	xor.b32  	%r632, %r630, %r625;
	cvt.u64.u32 	%rd302, %r631;
	shl.b64 	%rd303, %rd302, 32;
	cvt.u64.u32 	%rd304, %r632;
	or.b64  	%rd305, %rd303, %rd304;
	cvt.rn.f64.s64 	%fd33, %rd305;
	mul.f64 	%fd34, %fd33, 0d3BF921FB54442D19;
	cvt.rn.f32.f64 	%f854, %fd34;
	neg.f32 	%f855, %f854;
	setp.lt.s32 	%p170, %r629, 0;
	selp.f32 	%f1184, %f855, %f854, %p170;
$L__BB0_159:
	add.s32 	%r633, %r790, 1;
	mul.rn.f32 	%f856, %f1184, %f1184;
	and.b32  	%r634, %r790, 1;
	setp.eq.b32 	%p171, %r634, 1;
	selp.f32 	%f857, %f1184, 0f3F800000, %p171;
	fma.rn.f32 	%f858, %f856, %f857, 0f00000000;
	fma.rn.f32 	%f859, %f856, 0f37CBAC00, 0fBAB607ED;
	selp.f32 	%f860, 0fB94D4153, %f859, %p171;
	selp.f32 	%f861, 0f3C0885E4, 0f3D2AAABB, %p171;
	fma.rn.f32 	%f862, %f860, %f856, %f861;
	selp.f32 	%f863, 0fBE2AAAA8, 0fBEFFFFFF, %p171;
	fma.rn.f32 	%f864, %f862, %f856, %f863;
	fma.rn.f32 	%f865, %f864, %f858, %f857;
	and.b32  	%r635, %r633, 2;
	setp.eq.s32 	%p172, %r635, 0;
	mov.f32 	%f866, 0f00000000;
	sub.f32 	%f867, %f866, %f865;
	selp.f32 	%f232, %f865, %f867, %p172;
	@%p1 bra 	$L__BB0_165;
	mov.b64 	%rd398, 0;
	mov.b32 	%r791, 0;
	mov.u64 	%rd396, __cudart_i2opi_f;
	mov.u64 	%rd397, %rd3;
$L__BB0_161:
	.pragma "nounroll";
	ld.global.nc.u32 	%r637, [%rd396];
	mad.wide.u32 	%rd308, %r637, %r69, %rd398;
	shr.u64 	%rd398, %rd308, 32;
	st.local.u32 	[%rd397], %rd308;
	add.s32 	%r791, %r791, 1;
	add.s64 	%rd397, %rd397, 4;
	add.s64 	%rd396, %rd396, 4;
	setp.ne.s32 	%p173, %r791, 6;
	@%p173 bra 	$L__BB0_161;
	setp.eq.s32 	%p174, %r70, 0;
	st.local.u32 	[%rd3+24], %rd398;
	ld.local.u32 	%r792, [%rd47+24];
	ld.local.u32 	%r793, [%rd47+20];
	@%p174 bra 	$L__BB0_164;
	shl.b32 	%r638, %r792, %r70;
	shr.u32 	%r639, %r793, %r71;
	add.s32 	%r792, %r639, %r638;
	shl.b32 	%r640, %r793, %r70;
	ld.local.u32 	%r641, [%rd47+16];
	shr.u32 	%r642, %r641, %r71;
	add.s32 	%r793, %r642, %r640;
$L__BB0_164:
	setp.lt.s32 	%p175, %r68, 0;
	shr.u32 	%r643, %r792, 30;
	shf.l.wrap.b32 	%r644, %r793, %r792, 2;
	shl.b32 	%r645, %r793, 2;
	shr.u32 	%r646, %r644, 31;
	add.s32 	%r647, %r646, %r643;
	neg.s32 	%r648, %r647;
	selp.b32 	%r794, %r648, %r647, %p175;
	xor.b32  	%r649, %r644, %r68;
	shr.s32 	%r650, %r644, 31;
	xor.b32  	%r651, %r650, %r644;
	xor.b32  	%r652, %r650, %r645;
	cvt.u64.u32 	%rd309, %r651;
	shl.b64 	%rd310, %rd309, 32;
	cvt.u64.u32 	%rd311, %r652;
	or.b64  	%rd312, %rd310, %rd311;
	cvt.rn.f64.s64 	%fd35, %rd312;
	mul.f64 	%fd36, %fd35, 0d3BF921FB54442D19;
	cvt.rn.f32.f64 	%f868, %fd36;
	neg.f32 	%f869, %f868;
	setp.lt.s32 	%p176, %r649, 0;
	selp.f32 	%f1185, %f869, %f868, %p176;
$L__BB0_165:
	mul.rn.f32 	%f870, %f1185, %f1185;
	and.b32  	%r653, %r794, 1;
	setp.eq.b32 	%p177, %r653, 1;
	selp.f32 	%f871, 0f3F800000, %f1185, %p177;
	fma.rn.f32 	%f872, %f870, %f871, 0f00000000;
	fma.rn.f32 	%f873, %f870, 0f37CBAC00, 0fBAB607ED;
	selp.f32 	%f874, %f873, 0fB94D4153, %p177;
	selp.f32 	%f875, 0f3D2AAABB, 0f3C0885E4, %p177;
	fma.rn.f32 	%f876, %f874, %f870, %f875;
	selp.f32 	%f877, 0fBEFFFFFF, 0fBE2AAAA8, %p177;
	fma.rn.f32 	%f878, %f876, %f870, %f877;
	fma.rn.f32 	%f879, %f878, %f872, %f871;
	and.b32  	%r654, %r794, 2;
	setp.eq.s32 	%p178, %r654, 0;
	mov.f32 	%f880, 0f00000000;
	sub.f32 	%f881, %f880, %f879;
	selp.f32 	%f882, %f879, %f881, %p178;
	sub.f32 	%f883, %f44, %f7;
	mul.f32 	%f884, %f232, %f883;
	sub.f32 	%f885, %f45, %f8;
	mul.f32 	%f886, %f885, %f882;
	sub.f32 	%f887, %f884, %f886;
	mul.f32 	%f888, %f883, %f882;
	fma.rn.f32 	%f235, %f232, %f885, %f888;
	abs.f32 	%f889, %f887;
	setp.geu.f32 	%p179, %f889, %f164;
	@%p179 bra 	$L__BB0_168;
	abs.f32 	%f890, %f235;
	add.f32 	%f891, %f5, 0f3C23D70A;
	setp.geu.f32 	%p180, %f890, %f891;
	@%p180 bra 	$L__BB0_168;
	add.f32 	%f1146, %f1146, %f44;
	add.f32 	%f1147, %f1147, %f45;
	mul.wide.s32 	%rd313, %r730, 8;
	add.s64 	%rd314, %rd6, %rd313;
	st.local.v2.f32 	[%rd314], {%f44, %f45};
	add.s32 	%r730, %r730, 1;
$L__BB0_168:
	mov.u32 	%r799, %r803;
	mov.f32 	%f1188, %f1189;
	@%p2 bra 	$L__BB0_174;
	mov.b64 	%rd401, 0;
	mov.b32 	%r796, 0;
	mov.u64 	%rd399, __cudart_i2opi_f;
	mov.u64 	%rd400, %rd2;
$L__BB0_170:
	.pragma "nounroll";
	ld.global.nc.u32 	%r656, [%rd399];
	mad.wide.u32 	%rd317, %r656, %r73, %rd401;
	shr.u64 	%rd401, %rd317, 32;
	st.local.u32 	[%rd400], %rd317;
	add.s32 	%r796, %r796, 1;
	add.s64 	%rd400, %rd400, 4;
	add.s64 	%rd399, %rd399, 4;
	setp.ne.s32 	%p181, %r796, 6;
	@%p181 bra 	$L__BB0_170;
	setp.eq.s32 	%p182, %r74, 0;
	st.local.u32 	[%rd2+24], %rd401;
	ld.local.u32 	%r797, [%rd54+24];
	ld.local.u32 	%r798, [%rd54+20];
	@%p182 bra 	$L__BB0_173;
	shl.b32 	%r657, %r797, %r74;
	shr.u32 	%r658, %r798, %r75;
	add.s32 	%r797, %r658, %r657;
	shl.b32 	%r659, %r798, %r74;
	ld.local.u32 	%r660, [%rd54+16];
	shr.u32 	%r661, %r660, %r75;
	add.s32 	%r798, %r661, %r659;
$L__BB0_173:
	setp.lt.s32 	%p183, %r72, 0;
	shr.u32 	%r662, %r797, 30;
	shf.l.wrap.b32 	%r663, %r798, %r797, 2;
	shl.b32 	%r664, %r798, 2;
	shr.u32 	%r665, %r663, 31;
	add.s32 	%r666, %r665, %r662;
	neg.s32 	%r667, %r666;
	selp.b32 	%r799, %r667, %r666, %p183;
	xor.b32  	%r668, %r663, %r72;
	shr.s32 	%r669, %r663, 31;
	xor.b32  	%r670, %r669, %r663;
	xor.b32  	%r671, %r669, %r664;
	cvt.u64.u32 	%rd318, %r670;
	shl.b64 	%rd319, %rd318, 32;
	cvt.u64.u32 	%rd320, %r671;
	or.b64  	%rd321, %rd319, %rd320;
	cvt.rn.f64.s64 	%fd37, %rd321;
	mul.f64 	%fd38, %fd37, 0d3BF921FB54442D19;
	cvt.rn.f32.f64 	%f892, %fd38;
	neg.f32 	%f893, %f892;
	setp.lt.s32 	%p184, %r668, 0;
	selp.f32 	%f1188, %f893, %f892, %p184;
$L__BB0_174:
	add.s32 	%r672, %r799, 1;
	mul.rn.f32 	%f894, %f1188, %f1188;
	and.b32  	%r673, %r799, 1;
	setp.eq.b32 	%p185, %r673, 1;
	selp.f32 	%f895, %f1188, 0f3F800000, %p185;
	fma.rn.f32 	%f896, %f894, %f895, 0f00000000;
	fma.rn.f32 	%f897, %f894, 0f37CBAC00, 0fBAB607ED;
	selp.f32 	%f898, 0fB94D4153, %f897, %p185;
	selp.f32 	%f899, 0f3C0885E4, 0f3D2AAABB, %p185;
	fma.rn.f32 	%f900, %f898, %f894, %f899;
	selp.f32 	%f901, 0fBE2AAAA8, 0fBEFFFFFF, %p185;
	fma.rn.f32 	%f902, %f900, %f894, %f901;
	fma.rn.f32 	%f903, %f902, %f896, %f895;
	and.b32  	%r674, %r672, 2;
	setp.eq.s32 	%p186, %r674, 0;
	mov.f32 	%f904, 0f00000000;
	sub.f32 	%f905, %f904, %f903;
	selp.f32 	%f242, %f903, %f905, %p186;
	@%p2 bra 	$L__BB0_180;
	mov.b64 	%rd402, 0;
	mov.b32 	%r800, 0;
	mov.u64 	%rd324, __cudart_i2opi_f;
$L__BB0_176:
	.pragma "nounroll";
	mul.wide.u32 	%rd323, %r800, 4;
	add.s64 	%rd325, %rd324, %rd323;
	ld.global.nc.u32 	%r676, [%rd325];
	mad.wide.u32 	%rd326, %r676, %r73, %rd402;
	shr.u64 	%rd402, %rd326, 32;
	add.s64 	%rd327, %rd1, %rd323;
	st.local.u32 	[%rd327], %rd326;
	add.s32 	%r800, %r800, 1;
	setp.ne.s32 	%p187, %r800, 6;
	@%p187 bra 	$L__BB0_176;
	setp.eq.s32 	%p188, %r74, 0;
	st.local.u32 	[%rd1+24], %rd402;
	ld.local.u32 	%r801, [%rd61+24];
	ld.local.u32 	%r802, [%rd61+20];
	@%p188 bra 	$L__BB0_179;
	shl.b32 	%r677, %r801, %r74;
	shr.u32 	%r678, %r802, %r75;
	add.s32 	%r801, %r678, %r677;
	shl.b32 	%r679, %r802, %r74;
	ld.local.u32 	%r680, [%rd61+16];
	shr.u32 	%r681, %r680, %r75;
	add.s32 	%r802, %r681, %r679;
$L__BB0_179:
	setp.lt.s32 	%p189, %r72, 0;
	shr.u32 	%r682, %r801, 30;
	shf.l.wrap.b32 	%r683, %r802, %r801, 2;
	shl.b32 	%r684, %r802, 2;
	shr.u32 	%r685, %r683, 31;
	add.s32 	%r686, %r685, %r682;
	neg.s32 	%r687, %r686;
	selp.b32 	%r803, %r687, %r686, %p189;
	xor.b32  	%r688, %r683, %r72;
	shr.s32 	%r689, %r683, 31;
	xor.b32  	%r690, %r689, %r683;
	xor.b32  	%r691, %r689, %r684;
	cvt.u64.u32 	%rd328, %r690;
	shl.b64 	%rd329, %rd328, 32;
	cvt.u64.u32 	%rd330, %r691;
	or.b64  	%rd331, %rd329, %rd330;
	cvt.rn.f64.s64 	%fd39, %rd331;
	mul.f64 	%fd40, %fd39, 0d3BF921FB54442D19;
	cvt.rn.f32.f64 	%f906, %fd40;
	neg.f32 	%f907, %f906;
	setp.lt.s32 	%p190, %r688, 0;
	selp.f32 	%f1189, %f907, %f906, %p190;
$L__BB0_180:
	mul.rn.f32 	%f908, %f1189, %f1189;
	and.b32  	%r692, %r803, 1;
	setp.eq.b32 	%p191, %r692, 1;
	selp.f32 	%f909, 0f3F800000, %f1189, %p191;
	fma.rn.f32 	%f910, %f908, %f909, 0f00000000;
	fma.rn.f32 	%f911, %f908, 0f37CBAC00, 0fBAB607ED;
	selp.f32 	%f912, %f911, 0fB94D4153, %p191;
	selp.f32 	%f913, 0f3D2AAABB, 0f3C0885E4, %p191;
	fma.rn.f32 	%f914, %f912, %f908, %f913;
	selp.f32 	%f915, 0fBEFFFFFF, 0fBE2AAAA8, %p191;
	fma.rn.f32 	%f916, %f914, %f908, %f915;
	fma.rn.f32 	%f917, %f916, %f910, %f909;
	and.b32  	%r693, %r803, 2;
	setp.eq.s32 	%p192, %r693, 0;
	mov.f32 	%f918, 0f00000000;
	sub.f32 	%f919, %f918, %f917;
	selp.f32 	%f920, %f917, %f919, %p192;
	sub.f32 	%f921, %f42, %f9;
	mul.f32 	%f922, %f242, %f921;
	sub.f32 	%f923, %f43, %f10;
	mul.f32 	%f924, %f923, %f920;
	sub.f32 	%f925, %f922, %f924;
	mul.f32 	%f926, %f921, %f920;
	fma.rn.f32 	%f245, %f242, %f923, %f926;
	abs.f32 	%f927, %f925;
	setp.geu.f32 	%p193, %f927, %f167;
	@%p193 bra 	$L__BB0_183;
	abs.f32 	%f928, %f245;
	add.f32 	%f929, %f6, 0f3C23D70A;
	setp.geu.f32 	%p194, %f928, %f929;
	@%p194 bra 	$L__BB0_183;
	add.f32 	%f1146, %f1146, %f42;
	add.f32 	%f1147, %f1147, %f43;
	mul.wide.s32 	%rd332, %r730, 8;
	add.s64 	%rd333, %rd6, %rd332;
	st.local.v2.f32 	[%rd333], {%f42, %f43};
	add.s32 	%r730, %r730, 1;
$L__BB0_183:
	add.s32 	%r254, %r730, -1;
	setp.lt.s32 	%p195, %r730, 2;
	mov.f32 	%f1207, 0f00000000;
	@%p195 bra 	$L__BB0_202;
	cvt.rn.f32.s32 	%f931, %r730;
	div.rn.f32 	%f250, %f1146, %f931;
	div.rn.f32 	%f251, %f1147, %f931;
	add.s64 	%rd136, %rd6, 8;
	mov.b32 	%r806, 0;
	mov.u32 	%r805, %r254;
$L__BB0_185:
	sub.s32 	%r695, %r806, %r730;
	setp.gt.s32 	%p196, %r695, -2;
	@%p196 bra 	$L__BB0_190;
	ld.local.v2.f32 	{%f1192, %f1193}, [%rd6];
	neg.s32 	%r807, %r805;
	mov.u64 	%rd403, %rd136;
$L__BB0_187:
	sub.f32 	%f932, %f1193, %f251;
	sub.f32 	%f933, %f1192, %f250;
	abs.f32 	%f934, %f933;
	abs.f32 	%f935, %f932;
	setp.gt.f32 	%p197, %f935, %f934;
	selp.f32 	%f936, %f935, %f934, %p197;
	selp.f32 	%f937, %f934, %f935, %p197;
	div.rn.f32 	%f938, %f937, %f936;
	mul.f32 	%f939, %f938, %f938;
	fma.rn.f32 	%f940, %f939, 0f3B33710B, 0fBC807748;
	fma.rn.f32 	%f941, %f940, %f939, 0f3D2CDAB2;
	fma.rn.f32 	%f942, %f941, %f939, 0fBD992D10;
	fma.rn.f32 	%f943, %f942, %f939, 0f3DD9EA6C;
	fma.rn.f32 	%f944, %f943, %f939, 0fBE117CB1;
	fma.rn.f32 	%f945, %f944, %f939, 0f3E4CBCE0;
	fma.rn.f32 	%f946, %f945, %f939, 0fBEAAAA7D;
	mul.f32 	%f947, %f939, %f946;
	fma.rn.f32 	%f948, %f947, %f938, %f938;
	neg.f32 	%f949, %f948;
	fma.rn.f32 	%f950, 0f3F6EE581, 0f3FD774EB, %f949;
	selp.f32 	%f951, %f950, %f948, %p197;
	selp.f32 	%f952, 0f3F6EE581, 0f3FEEE581, %p197;
	selp.f32 	%f953, %f948, %f949, %p197;
	mov.b32 	%r696, %f933;
	fma.rn.f32 	%f954, %f952, 0f3FD774EB, %f953;
	setp.lt.s32 	%p198, %r696, 0;
	selp.f32 	%f955, %f954, %f951, %p198;
	add.f32 	%f956, %f935, %f934;
	setp.eq.f32 	%p199, %f936, 0f00000000;
	selp.f32 	%f957, 0f40490FDB, 0f00000000, %p198;
	setp.eq.f32 	%p200, %f934, %f935;
	selp.f32 	%f958, 0f4016CBE4, 0f3F490FDB, %p198;
	selp.f32 	%f959, %f958, %f955, %p200;
	selp.f32 	%f960, %f957, %f959, %p199;
	abs.f32 	%f961, %f956;
	setp.nan.f32 	%p201, %f961, %f961;
	copysign.f32 	%f962, %f932, %f960;
	selp.f32 	%f963, %f956, %f962, %p201;
	ld.local.v2.f32 	{%f1192, %f1193}, [%rd403];
	sub.f32 	%f964, %f1193, %f251;
	sub.f32 	%f965, %f1192, %f250;
	abs.f32 	%f966, %f965;
	abs.f32 	%f967, %f964;
	setp.gt.f32 	%p202, %f967, %f966;
	selp.f32 	%f968, %f967, %f966, %p202;
	selp.f32 	%f969, %f966, %f967, %p202;
	div.rn.f32 	%f970, %f969, %f968;
	mul.f32 	%f971, %f970, %f970;
	fma.rn.f32 	%f972, %f971, 0f3B33710B, 0fBC807748;
	fma.rn.f32 	%f973, %f972, %f971, 0f3D2CDAB2;
	fma.rn.f32 	%f974, %f973, %f971, 0fBD992D10;
	fma.rn.f32 	%f975, %f974, %f971, 0f3DD9EA6C;
	fma.rn.f32 	%f976, %f975, %f971, 0fBE117CB1;
	fma.rn.f32 	%f977, %f976, %f971, 0f3E4CBCE0;
	fma.rn.f32 	%f978, %f977, %f971, 0fBEAAAA7D;
	mul.f32 	%f979, %f971, %f978;
	fma.rn.f32 	%f980, %f979, %f970, %f970;
	neg.f32 	%f981, %f980;
	fma.rn.f32 	%f982, 0f3F6EE581, 0f3FD774EB, %f981;
	selp.f32 	%f983, %f982, %f980, %p202;
	selp.f32 	%f984, 0f3F6EE581, 0f3FEEE581, %p202;
	selp.f32 	%f985, %f980, %f981, %p202;
	mov.b32 	%r697, %f965;
	fma.rn.f32 	%f986, %f984, 0f3FD774EB, %f985;
	setp.lt.s32 	%p203, %r697, 0;
	selp.f32 	%f987, %f986, %f983, %p203;
	add.f32 	%f988, %f967, %f966;
	setp.eq.f32 	%p204, %f968, 0f00000000;
	selp.f32 	%f989, 0f40490FDB, 0f00000000, %p203;
	setp.eq.f32 	%p205, %f966, %f967;
	selp.f32 	%f990, 0f4016CBE4, 0f3F490FDB, %p203;
	selp.f32 	%f991, %f990, %f987, %p205;
	selp.f32 	%f992, %f989, %f991, %p204;
	abs.f32 	%f993, %f988;
	setp.nan.f32 	%p206, %f993, %f993;
	copysign.f32 	%f994, %f964, %f992;
	selp.f32 	%f995, %f988, %f994, %p206;
	setp.leu.f32 	%p207, %f963, %f995;
	@%p207 bra 	$L__BB0_189;
	ld.local.v2.f32 	{%f262, %f263}, [%rd403+-8];
	st.local.v2.f32 	[%rd403+-8], {%f1192, %f1193};
	st.local.v2.f32 	[%rd403], {%f262, %f263};
	mov.f32 	%f1192, %f262;
	mov.f32 	%f1193, %f263;
$L__BB0_189:
	add.s32 	%r807, %r807, 1;
	setp.ne.s32 	%p208, %r807, 0;
	add.s64 	%rd403, %rd403, 8;
	@%p208 bra 	$L__BB0_187;
$L__BB0_190:
	add.s32 	%r806, %r806, 1;
	add.s32 	%r805, %r805, -1;
	setp.eq.s32 	%p209, %r806, %r254;
	@%p209 bra 	$L__BB0_191;
	bra.uni 	$L__BB0_185;
$L__BB0_191:
	ld.local.v2.f32 	{%f254, %f255}, [%rd6];
	add.s32 	%r699, %r730, -2;
	and.b32  	%r258, %r254, 7;
	setp.lt.u32 	%p210, %r699, 7;
	mov.f32 	%f1207, 0f00000000;
	mov.b32 	%r809, 0;
	mov.f32 	%f1199, %f255;
	mov.f32 	%f1200, %f254;
	@%p210 bra 	$L__BB0_194;
	and.b32  	%r809, %r254, -8;
	add.s64 	%rd404, %rd6, 32;
	neg.s32 	%r808, %r809;
	mov.f32 	%f1207, 0f00000000;
	mov.f32 	%f1199, %f255;
	mov.f32 	%f1200, %f254;
$L__BB0_193:
	.pragma "nounroll";
	sub.f32 	%f999, %f1200, %f254;
	sub.f32 	%f1000, %f1199, %f255;
	ld.local.v2.f32 	{%f1001, %f1002}, [%rd404+-24];
	sub.f32 	%f1003, %f1001, %f254;
	sub.f32 	%f1004, %f1002, %f255;
	mul.f32 	%f1005, %f999, %f1004;
	mul.f32 	%f1006, %f1000, %f1003;
	sub.f32 	%f1007, %f1005, %f1006;
	add.f32 	%f1008, %f1207, %f1007;
	ld.local.v4.f32 	{%f1009, %f1010, %f1011, %f1012}, [%rd404+-16];
	sub.f32 	%f1013, %f1009, %f254;
	sub.f32 	%f1014, %f1010, %f255;
	mul.f32 	%f1015, %f1003, %f1014;
	mul.f32 	%f1016, %f1004, %f1013;
	sub.f32 	%f1017, %f1015, %f1016;
	add.f32 	%f1018, %f1008, %f1017;
	sub.f32 	%f1019, %f1011, %f254;
	sub.f32 	%f1020, %f1012, %f255;
	mul.f32 	%f1021, %f1013, %f1020;
	mul.f32 	%f1022, %f1014, %f1019;
	sub.f32 	%f1023, %f1021, %f1022;
	add.f32 	%f1024, %f1018, %f1023;
	ld.local.v4.f32 	{%f1025, %f1026, %f1027, %f1028}, [%rd404];
	sub.f32 	%f1029, %f1025, %f254;
	sub.f32 	%f1030, %f1026, %f255;
	mul.f32 	%f1031, %f1019, %f1030;
	mul.f32 	%f1032, %f1020, %f1029;
	sub.f32 	%f1033, %f1031, %f1032;
	add.f32 	%f1034, %f1024, %f1033;
	sub.f32 	%f1035, %f1027, %f254;
	sub.f32 	%f1036, %f1028, %f255;
	mul.f32 	%f1037, %f1029, %f1036;
	mul.f32 	%f1038, %f1030, %f1035;
	sub.f32 	%f1039, %f1037, %f1038;
	add.f32 	%f1040, %f1034, %f1039;
	ld.local.v4.f32 	{%f1041, %f1042, %f1043, %f1044}, [%rd404+16];
	sub.f32 	%f1045, %f1041, %f254;
	sub.f32 	%f1046, %f1042, %f255;
	mul.f32 	%f1047, %f1035, %f1046;
	mul.f32 	%f1048, %f1036, %f1045;
	sub.f32 	%f1049, %f1047, %f1048;
	add.f32 	%f1050, %f1040, %f1049;
	sub.f32 	%f1051, %f1043, %f254;
	sub.f32 	%f1052, %f1044, %f255;
	mul.f32 	%f1053, %f1045, %f1052;
	mul.f32 	%f1054, %f1046, %f1051;
	sub.f32 	%f1055, %f1053, %f1054;
	add.f32 	%f1056, %f1050, %f1055;
	ld.local.v2.f32 	{%f1200, %f1199}, [%rd404+32];
	sub.f32 	%f1057, %f1200, %f254;
	sub.f32 	%f1058, %f1199, %f255;
	mul.f32 	%f1059, %f1051, %f1058;
	mul.f32 	%f1060, %f1052, %f1057;
	sub.f32 	%f1061, %f1059, %f1060;
	add.f32 	%f1207, %f1056, %f1061;
	add.s64 	%rd404, %rd404, 64;
	add.s32 	%r808, %r808, 8;
	setp.ne.s32 	%p211, %r808, 0;
	@%p211 bra 	$L__BB0_193;
$L__BB0_194:
	setp.eq.s32 	%p212, %r258, 0;
	@%p212 bra 	$L__BB0_202;
	and.b32  	%r268, %r254, 3;
	setp.lt.u32 	%p213, %r258, 4;
	@%p213 bra 	$L__BB0_197;
	sub.f32 	%f1063, %f1200, %f254;
	sub.f32 	%f1064, %f1199, %f255;
	mul.wide.u32 	%rd334, %r809, 8;
	add.s64 	%rd335, %rd6, %rd334;
	ld.local.v2.f32 	{%f1065, %f1066}, [%rd335+8];
	sub.f32 	%f1067, %f1065, %f254;
	sub.f32 	%f1068, %f1066, %f255;
	mul.f32 	%f1069, %f1063, %f1068;
	mul.f32 	%f1070, %f1064, %f1067;
	sub.f32 	%f1071, %f1069, %f1070;
	add.f32 	%f1072, %f1207, %f1071;
	ld.local.v2.f32 	{%f1073, %f1074}, [%rd335+16];
	sub.f32 	%f1075, %f1073, %f254;
	sub.f32 	%f1076, %f1074, %f255;
	mul.f32 	%f1077, %f1067, %f1076;
	mul.f32 	%f1078, %f1068, %f1075;
	sub.f32 	%f1079, %f1077, %f1078;
	add.f32 	%f1080, %f1072, %f1079;
	ld.local.v2.f32 	{%f1081, %f1082}, [%rd335+24];
	sub.f32 	%f1083, %f1081, %f254;
	sub.f32 	%f1084, %f1082, %f255;
	mul.f32 	%f1085, %f1075, %f1084;
	mul.f32 	%f1086, %f1076, %f1083;
	sub.f32 	%f1087, %f1085, %f1086;
	add.f32 	%f1088, %f1080, %f1087;
	add.s32 	%r809, %r809, 4;
	ld.local.v2.f32 	{%f1089, %f1090}, [%rd335+32];
	sub.f32 	%f1091, %f1089, %f254;
	sub.f32 	%f1092, %f1090, %f255;
	mul.f32 	%f1093, %f1083, %f1092;
	mul.f32 	%f1094, %f1084, %f1091;
	sub.f32 	%f1095, %f1093, %f1094;
	add.f32 	%f1207, %f1088, %f1095;
$L__BB0_197:
	setp.eq.s32 	%p214, %r268, 0;
	@%p214 bra 	$L__BB0_202;
	setp.eq.s32 	%p215, %r268, 1;
	@%p215 bra 	$L__BB0_200;
	mul.wide.u32 	%rd336, %r809, 8;
	add.s64 	%rd337, %rd6, %rd336;
	ld.local.v2.f32 	{%f1097, %f1098}, [%rd337];
	sub.f32 	%f1099, %f1097, %f254;
	sub.f32 	%f1100, %f1098, %f255;
	ld.local.v2.f32 	{%f1101, %f1102}, [%rd337+8];
	sub.f32 	%f1103, %f1101, %f254;
	sub.f32 	%f1104, %f1102, %f255;
	mul.f32 	%f1105, %f1099, %f1104;
	mul.f32 	%f1106, %f1100, %f1103;
	sub.f32 	%f1107, %f1105, %f1106;
	add.f32 	%f1108, %f1207, %f1107;
	add.s32 	%r809, %r809, 2;
	ld.local.v2.f32 	{%f1109, %f1110}, [%rd337+16];
	sub.f32 	%f1111, %f1109, %f254;
	sub.f32 	%f1112, %f1110, %f255;
	mul.f32 	%f1113, %f1103, %f1112;
	mul.f32 	%f1114, %f1104, %f1111;
	sub.f32 	%f1115, %f1113, %f1114;
	add.f32 	%f1207, %f1108, %f1115;
$L__BB0_200:
	and.b32  	%r700, %r254, 1;
	setp.eq.b32 	%p216, %r700, 1;
	not.pred 	%p217, %p216;
	@%p217 bra 	$L__BB0_202;
	mul.wide.u32 	%rd338, %r809, 8;
	add.s64 	%rd339, %rd6, %rd338;
	ld.local.v2.f32 	{%f1116, %f1117}, [%rd339];
	sub.f32 	%f1118, %f1116, %f254;
	sub.f32 	%f1119, %f1117, %f255;
	ld.local.v2.f32 	{%f1120, %f1121}, [%rd339+8];
	sub.f32 	%f1122, %f1120, %f254;
	sub.f32 	%f1123, %f1121, %f255;
	mul.f32 	%f1124, %f1118, %f1123;
	mul.f32 	%f1125, %f1119, %f1122;
	sub.f32 	%f1126, %f1124, %f1125;
	add.f32 	%f1207, %f1207, %f1126;
$L__BB0_202:
	ld.param.u64 	%rd343, [_Z20boxes_overlap_kerneliPKfiS0_Pf_param_4];
	ld.param.u32 	%r710, [_Z20boxes_overlap_kerneliPKfiS0_Pf_param_2];
	abs.f32 	%f1127, %f1207;
	mul.f32 	%f1128, %f1127, 0f3F000000;
	mov.u32 	%r701, %ctaid.y;
	shl.b32 	%r702, %r701, 4;
	mov.u32 	%r703, %tid.y;
	add.s32 	%r704, %r702, %r703;
	mov.u32 	%r705, %ctaid.x;
	shl.b32 	%r706, %r705, 4;
	mov.u32 	%r707, %tid.x;
	add.s32 	%r708, %r706, %r707;
	mad.lo.s32 	%r709, %r710, %r704, %r708;
	cvta.to.global.u64 	%rd340, %rd343;
	mul.wide.s32 	%rd341, %r709, 4;
	add.s64 	%rd342, %rd340, %rd341;
	st.global.f32 	[%rd342], %f1128;
$L__BB0_203:
	ret;

}
	// .globl	_Z18boxes_union_kerneliPKfiS0_Pf
.visible .entry _Z18boxes_union_kerneliPKfiS0_Pf(
	.param .u32 _Z18boxes_union_kerneliPKfiS0_Pf_param_0,
	.param .u64 .ptr .align 1 _Z18boxes_union_kerneliPKfiS0_Pf_param_1,
	.param .u32 _Z18boxes_union_kerneliPKfiS0_Pf_param_2,
	.param .u64 .ptr .align 1 _Z18boxes_union_kerneliPKfiS0_Pf_param_3,
	.param .u64 .ptr .align 1 _Z18boxes_union_kerneliPKfiS0_Pf_param_4
)
{
	.local .align 16 .b8 	__local_depot1[208];
	.reg .b64 	%SP;
	.reg .b64 	%SPL;
	.reg .pred 	%p<127>;
	.reg .b32 	%r<358>;
	.reg .b32 	%f<1147>;
	.reg .b64 	%rd<219>;
	.reg .b64 	%fd<9>;

	mov.u64 	%SPL, __local_depot1;
	ld.param.u32 	%r128, [_Z18boxes_union_kerneliPKfiS0_Pf_param_0];
	ld.param.u64 	%rd42, [_Z18boxes_union_kerneliPKfiS0_Pf_param_1];
	ld.param.u32 	%r127, [_Z18boxes_union_kerneliPKfiS0_Pf_param_2];
	ld.param.u64 	%rd43, [_Z18boxes_union_kerneliPKfiS0_Pf_param_3];
	add.u64 	%rd217, %SPL, 0;
	add.u64 	%rd2, %SPL, 144;
	add.u64 	%rd3, %SPL, 48;
	add.u64 	%rd4, %SPL, 80;
	mov.u32 	%r129, %ctaid.y;
	shl.b32 	%r130, %r129, 4;
	mov.u32 	%r131, %tid.y;
	add.s32 	%r1, %r130, %r131;
	mov.u32 	%r132, %ctaid.x;
	shl.b32 	%r133, %r132, 4;
	mov.u32 	%r134, %tid.x;
	add.s32 	%r2, %r133, %r134;
	setp.ge.s32 	%p1, %r1, %r128;
	setp.ge.s32 	%p2, %r2, %r127;
	or.pred  	%p3, %p1, %p2;
	@%p3 bra 	$L__BB1_161;
	cvta.to.global.u64 	%rd49, %rd42;
	cvta.to.global.u64 	%rd50, %rd43;
	mul.lo.s32 	%r135, %r1, 7;
	mul.wide.u32 	%rd51, %r135, 4;
	add.s64 	%rd52, %rd49, %rd51;
	mul.lo.s32 	%r136, %r2, 7;
	mul.wide.s32 	%rd53, %r136, 4;
	add.s64 	%rd54, %rd50, %rd53;
	ld.global.f32 	%f1, [%rd52+24];
	ld.global.f32 	%f2, [%rd54+24];
	ld.global.f32 	%f491, [%rd52+12];
	mul.f32 	%f3, %f491, 0f3F000000;
	ld.global.f32 	%f492, [%rd54+12];
	mul.f32 	%f4, %f492, 0f3F000000;
	ld.global.f32 	%f493, [%rd52+16];
	mul.f32 	%f5, %f493, 0f3F000000;
	ld.global.f32 	%f494, [%rd54+16];
	mul.f32 	%f6, %f494, 0f3F000000;
	ld.global.f32 	%f7, [%rd52];
	ld.global.f32 	%f8, [%rd52+4];
	add.f32 	%f9, %f3, %f7;
	add.f32 	%f10, %f5, %f8;
	ld.global.f32 	%f11, [%rd54];
	ld.global.f32 	%f12, [%rd54+4];
	add.f32 	%f13, %f4, %f11;
	add.f32 	%f14, %f6, %f12;
	mul.f32 	%f495, %f1, 0f3F22F983;
	cvt.rni.s32.f32 	%r315, %f495;
	cvt.rn.f32.s32 	%f496, %r315;
	fma.rn.f32 	%f497, %f496, 0fBFC90FDA, %f1;
	fma.rn.f32 	%f498, %f496, 0fB3A22168, %f497;
	fma.rn.f32 	%f726, %f496, 0fA7C234C5, %f498;
	abs.f32 	%f16, %f1;
	setp.ltu.f32 	%p4, %f16, 0f47CE4780;
	mov.u32 	%r311, %r315;
	mov.f32 	%f725, %f726;
	@%p4 bra 	$L__BB1_9;
	setp.neu.f32 	%p5, %f16, 0f7F800000;
	@%p5 bra 	$L__BB1_4;
	mov.f32 	%f501, 0f00000000;
	mul.rn.f32 	%f725, %f1, %f501;
	mov.b32 	%r311, 0;
	bra.uni 	$L__BB1_9;
$L__BB1_4:
	mov.b32 	%r4, %f1;
	shl.b32 	%r138, %r4, 8;
	or.b32  	%r5, %r138, -2147483648;
	mov.b64 	%rd206, 0;
	mov.b32 	%r308, 0;
	mov.u64 	%rd204, __cudart_i2opi_f;
	mov.u64 	%rd205, %rd217;
$L__BB1_5:
	.pragma "nounroll";
	ld.global.nc.u32 	%r139, [%rd204];
	mad.wide.u32 	%rd57, %r139, %r5, %rd206;
	shr.u64 	%rd206, %rd57, 32;
	st.local.u32 	[%rd205], %rd57;
	add.s32 	%r308, %r308, 1;
	add.s64 	%rd205, %rd205, 4;
	add.s64 	%rd204, %rd204, 4;
	setp.ne.s32 	%p6, %r308, 6;
	@%p6 bra 	$L__BB1_5;
	shr.u32 	%r140, %r4, 23;
	st.local.u32 	[%rd217+24], %rd206;
	and.b32  	%r8, %r140, 31;
	and.b32  	%r141, %r140, 224;
	add.s32 	%r142, %r141, -128;
	shr.u32 	%r143, %r142, 5;
	mul.wide.u32 	%rd58, %r143, 4;
	sub.s64 	%rd11, %rd217, %rd58;
	ld.local.u32 	%r309, [%rd11+24];
	ld.local.u32 	%r310, [%rd11+20];
	setp.eq.s32 	%p7, %r8, 0;
	@%p7 bra 	$L__BB1_8;
	shf.l.wrap.b32 	%r309, %r310, %r309, %r8;
	ld.local.u32 	%r144, [%rd11+16];
	shf.l.wrap.b32 	%r310, %r144, %r310, %r8;
$L__BB1_8:
	shr.u32 	%r145, %r309, 30;
	shf.l.wrap.b32 	%r146, %r310, %r309, 2;
	shl.b32 	%r147, %r310, 2;
	shr.u32 	%r148, %r146, 31;
	add.s32 	%r149, %r148, %r145;
	neg.s32 	%r150, %r149;
	setp.lt.s32 	%p8, %r4, 0;
	selp.b32 	%r311, %r150, %r149, %p8;
	xor.b32  	%r151, %r146, %r4;
	shr.s32 	%r152, %r146, 31;
	xor.b32  	%r153, %r152, %r146;
	xor.b32  	%r154, %r152, %r147;
	cvt.u64.u32 	%rd59, %r153;
	shl.b64 	%rd60, %rd59, 32;
	cvt.u64.u32 	%rd61, %r154;
	or.b64  	%rd62, %rd60, %rd61;
	cvt.rn.f64.s64 	%fd1, %rd62;
	mul.f64 	%fd2, %fd1, 0d3BF921FB54442D19;
	cvt.rn.f32.f64 	%f499, %fd2;
	neg.f32 	%f500, %f499;
	setp.lt.s32 	%p9, %r151, 0;
	selp.f32 	%f725, %f500, %f499, %p9;
$L__BB1_9:
	setp.ltu.f32 	%p10, %f16, 0f47CE4780;
	add.s32 	%r156, %r311, 1;
	mul.rn.f32 	%f502, %f725, %f725;
	and.b32  	%r157, %r311, 1;
	setp.eq.b32 	%p11, %r157, 1;
	selp.f32 	%f503, %f725, 0f3F800000, %p11;
	fma.rn.f32 	%f504, %f502, %f503, 0f00000000;
	fma.rn.f32 	%f505, %f502, 0f37CBAC00, 0fBAB607ED;
	selp.f32 	%f506, 0fB94D4153, %f505, %p11;
	selp.f32 	%f507, 0f3C0885E4, 0f3D2AAABB, %p11;
	fma.rn.f32 	%f508, %f506, %f502, %f507;
	selp.f32 	%f509, 0fBE2AAAA8, 0fBEFFFFFF, %p11;
	fma.rn.f32 	%f510, %f508, %f502, %f509;
	fma.rn.f32 	%f511, %f510, %f504, %f503;
	and.b32  	%r158, %r156, 2;
	setp.eq.s32 	%p12, %r158, 0;
	mov.f32 	%f512, 0f00000000;
	sub.f32 	%f513, %f512, %f511;
	selp.f32 	%f20, %f511, %f513, %p12;
	@%p10 bra 	$L__BB1_17;
	setp.neu.f32 	%p13, %f16, 0f7F800000;
	@%p13 bra 	$L__BB1_12;
	mov.f32 	%f516, 0f00000000;
	mul.rn.f32 	%f726, %f1, %f516;
	mov.b32 	%r315, 0;
	bra.uni 	$L__BB1_17;
$L__BB1_12:
	mov.b32 	%r17, %f1;
	shl.b32 	%r160, %r17, 8;
	or.b32  	%r18, %r160, -2147483648;
	mov.b64 	%rd209, 0;
	mov.b32 	%r312, 0;
	mov.u64 	%rd207, __cudart_i2opi_f;
	mov.u64 	%rd208, %rd217;
$L__BB1_13:
	.pragma "nounroll";
	ld.global.nc.u32 	%r161, [%rd207];
	mad.wide.u32 	%rd65, %r161, %r18, %rd209;
	shr.u64 	%rd209, %rd65, 32;
	st.local.u32 	[%rd208], %rd65;
	add.s32 	%r312, %r312, 1;
	add.s64 	%rd208, %rd208, 4;
	add.s64 	%rd207, %rd207, 4;
	setp.ne.s32 	%p14, %r312, 6;
	@%p14 bra 	$L__BB1_13;
	shr.u32 	%r162, %r17, 23;
	st.local.u32 	[%rd217+24], %rd209;
	and.b32  	%r21, %r162, 31;
	and.b32  	%r163, %r162, 224;
	add.s32 	%r164, %r163, -128;
	shr.u32 	%r165, %r164, 5;
	mul.wide.u32 	%rd66, %r165, 4;
	sub.s64 	%rd18, %rd217, %rd66;
	ld.local.u32 	%r313, [%rd18+24];
	ld.local.u32 	%r314, [%rd18+20];
	setp.eq.s32 	%p15, %r21, 0;
	@%p15 bra 	$L__BB1_16;
	shf.l.wrap.b32 	%r313, %r314, %r313, %r21;
	ld.local.u32 	%r166, [%rd18+16];
	shf.l.wrap.b32 	%r314, %r166, %r314, %r21;
$L__BB1_16:
	shr.u32 	%r167, %r313, 30;
	shf.l.wrap.b32 	%r168, %r314, %r313, 2;
	shl.b32 	%r169, %r314, 2;
	shr.u32 	%r170, %r168, 31;
	add.s32 	%r171, %r170, %r167;
	neg.s32 	%r172, %r171;
	setp.lt.s32 	%p16, %r17, 0;
	selp.b32 	%r315, %r172, %r171, %p16;
	xor.b32  	%r173, %r168, %r17;
	shr.s32 	%r174, %r168, 31;
	xor.b32  	%r175, %r174, %r168;
	xor.b32  	%r176, %r174, %r169;
	cvt.u64.u32 	%rd67, %r175;
	shl.b64 	%rd68, %rd67, 32;
	cvt.u64.u32 	%rd69, %r176;
	or.b64  	%rd70, %rd68, %rd69;
	cvt.rn.f64.s64 	%fd3, %rd70;
	mul.f64 	%fd4, %fd3, 0d3BF921FB54442D19;
	cvt.rn.f32.f64 	%f514, %fd4;
	neg.f32 	%f515, %f514;
	setp.lt.s32 	%p17, %r173, 0;
	selp.f32 	%f726, %f515, %f514, %p17;
$L__BB1_17:
	mul.rn.f32 	%f517, %f726, %f726;
	and.b32  	%r178, %r315, 1;
	setp.eq.b32 	%p18, %r178, 1;
	selp.f32 	%f518, 0f3F800000, %f726, %p18;
	fma.rn.f32 	%f519, %f517, %f518, 0f00000000;
	fma.rn.f32 	%f520, %f517, 0f37CBAC00, 0fBAB607ED;
	selp.f32 	%f521, %f520, 0fB94D4153, %p18;
	selp.f32 	%f522, 0f3D2AAABB, 0f3C0885E4, %p18;
	fma.rn.f32 	%f523, %f521, %f517, %f522;
	selp.f32 	%f524, 0fBEFFFFFF, 0fBE2AAAA8, %p18;
	fma.rn.f32 	%f525, %f523, %f517, %f524;
	fma.rn.f32 	%f526, %f525, %f519, %f518;
	and.b32  	%r179, %r315, 2;
	setp.eq.s32 	%p19, %r179, 0;
	mov.f32 	%f527, 0f00000000;
	sub.f32 	%f528, %f527, %f526;
	selp.f32 	%f24, %f526, %f528, %p19;
	mul.f32 	%f529, %f2, 0f3F22F983;
	cvt.rni.s32.f32 	%r323, %f529;
	cvt.rn.f32.s32 	%f530, %r323;
	fma.rn.f32 	%f531, %f530, 0fBFC90FDA, %f2;
	fma.rn.f32 	%f532, %f530, 0fB3A22168, %f531;
	fma.rn.f32 	%f728, %f530, 0fA7C234C5, %f532;
	abs.f32 	%f26, %f2;
	setp.ltu.f32 	%p20, %f26, 0f47CE4780;
	mov.u32 	%r319, %r323;
	mov.f32 	%f727, %f728;
	@%p20 bra 	$L__BB1_25;
	setp.neu.f32 	%p21, %f26, 0f7F800000;
	@%p21 bra 	$L__BB1_20;
	mov.f32 	%f535, 0f00000000;
	mul.rn.f32 	%f727, %f2, %f535;
	mov.b32 	%r319, 0;
	bra.uni 	$L__BB1_25;
$L__BB1_20:
	mov.b32 	%r31, %f2;
	shl.b32 	%r181, %r31, 8;
	or.b32  	%r32, %r181, -2147483648;
	mov.b64 	%rd212, 0;
	mov.b32 	%r316, 0;
	mov.u64 	%rd210, __cudart_i2opi_f;
	mov.u64 	%rd211, %rd217;
$L__BB1_21:
	.pragma "nounroll";
	ld.global.nc.u32 	%r182, [%rd210];
	mad.wide.u32 	%rd73, %r182, %r32, %rd212;
	shr.u64 	%rd212, %rd73, 32;
	st.local.u32 	[%rd211], %rd73;
	add.s32 	%r316, %r316, 1;
	add.s64 	%rd211, %rd211, 4;
	add.s64 	%rd210, %rd210, 4;
	setp.ne.s32 	%p22, %r316, 6;
	@%p22 bra 	$L__BB1_21;
	shr.u32 	%r183, %r31, 23;
	st.local.u32 	[%rd217+24], %rd212;
	and.b32  	%r35, %r183, 31;
	and.b32  	%r184, %r183, 224;
	add.s32 	%r185, %r184, -128;
	shr.u32 	%r186, %r185, 5;
	mul.wide.u32 	%rd74, %r186, 4;
	sub.s64 	%rd25, %rd217, %rd74;
	ld.local.u32 	%r317, [%rd25+24];
	ld.local.u32 	%r318, [%rd25+20];
	setp.eq.s32 	%p23, %r35, 0;
	@%p23 bra 	$L__BB1_24;
	shf.l.wrap.b32 	%r317, %r318, %r317, %r35;
	ld.local.u32 	%r187, [%rd25+16];
	shf.l.wrap.b32 	%r318, %r187, %r318, %r35;
$L__BB1_24:
	shr.u32 	%r188, %r317, 30;
	shf.l.wrap.b32 	%r189, %r318, %r317, 2;
	shl.b32 	%r190, %r318, 2;
	shr.u32 	%r191, %r189, 31;
	add.s32 	%r192, %r191, %r188;
	neg.s32 	%r193, %r192;
	setp.lt.s32 	%p24, %r31, 0;
	selp.b32 	%r319, %r193, %r192, %p24;
	xor.b32  	%r194, %r189, %r31;
	shr.s32 	%r195, %r189, 31;
	xor.b32  	%r196, %r195, %r189;
	xor.b32  	%r197, %r195, %r190;
	cvt.u64.u32 	%rd75, %r196;
	shl.b64 	%rd76, %rd75, 32;
	cvt.u64.u32 	%rd77, %r197;
	or.b64  	%rd78, %rd76, %rd77;
	cvt.rn.f64.s64 	%fd5, %rd78;
	mul.f64 	%fd6, %fd5, 0d3BF921FB54442D19;
	cvt.rn.f32.f64 	%f533, %fd6;
	neg.f32 	%f534, %f533;
	setp.lt.s32 	%p25, %r194, 0;
	selp.f32 	%f727, %f534, %f533, %p25;
$L__BB1_25:
	setp.ltu.f32 	%p26, %f26, 0f47CE4780;
	add.s32 	%r199, %r319, 1;
	mul.rn.f32 	%f536, %f727, %f727;
	and.b32  	%r200, %r319, 1;
	setp.eq.b32 	%p27, %r200, 1;
	selp.f32 	%f537, %f727, 0f3F800000, %p27;
	fma.rn.f32 	%f538, %f536, %f537, 0f00000000;
	fma.rn.f32 	%f539, %f536, 0f37CBAC00, 0fBAB607ED;
	selp.f32 	%f540, 0fB94D4153, %f539, %p27;
	selp.f32 	%f541, 0f3C0885E4, 0f3D2AAABB, %p27;
	fma.rn.f32 	%f542, %f540, %f536, %f541;
	selp.f32 	%f543, 0fBE2AAAA8, 0fBEFFFFFF, %p27;
	fma.rn.f32 	%f544, %f542, %f536, %f543;
	fma.rn.f32 	%f545, %f544, %f538, %f537;
	and.b32  	%r201, %r199, 2;
	setp.eq.s32 	%p28, %r201, 0;
	mov.f32 	%f546, 0f00000000;
	sub.f32 	%f547, %f546, %f545;
	selp.f32 	%f30, %f545, %f547, %p28;
	@%p26 bra 	$L__BB1_33;
	setp.neu.f32 	%p29, %f26, 0f7F800000;
	@%p29 bra 	$L__BB1_28;
	mov.f32 	%f550, 0f00000000;
	mul.rn.f32 	%f728, %f2, %f550;
	mov.b32 	%r323, 0;
	bra.uni 	$L__BB1_33;
$L__BB1_28:
	mov.b32 	%r44, %f2;
	shl.b32 	%r203, %r44, 8;
	or.b32  	%r45, %r203, -2147483648;
	mov.b64 	%rd215, 0;
	mov.b32 	%r320, 0;
	mov.u64 	%rd213, __cudart_i2opi_f;
	mov.u64 	%rd214, %rd217;
$L__BB1_29:
	.pragma "nounroll";
	ld.global.nc.u32 	%r204, [%rd213];
	mad.wide.u32 	%rd81, %r204, %r45, %rd215;
	shr.u64 	%rd215, %rd81, 32;
	st.local.u32 	[%rd214], %rd81;
	add.s32 	%r320, %r320, 1;
	add.s64 	%rd214, %rd214, 4;
	add.s64 	%rd213, %rd213, 4;
	setp.ne.s32 	%p30, %r320, 6;
	@%p30 bra 	$L__BB1_29;
	shr.u32 	%r205, %r44, 23;
	st.local.u32 	[%rd217+24], %rd215;
	and.b32  	%r48, %r205, 31;
	and.b32  	%r206, %r205, 224;
	add.s32 	%r207, %r206, -128;
	shr.u32 	%r208, %r207, 5;
	mul.wide.u32 	%rd82, %r208, 4;
	sub.s64 	%rd32, %rd217, %rd82;
	ld.local.u32 	%r321, [%rd32+24];
	ld.local.u32 	%r322, [%rd32+20];
	setp.eq.s32 	%p31, %r48, 0;
	@%p31 bra 	$L__BB1_32;
	shf.l.wrap.b32 	%r321, %r322, %r321, %r48;
	ld.local.u32 	%r209, [%rd32+16];
	shf.l.wrap.b32 	%r322, %r209, %r322, %r48;
$L__BB1_32:
	shr.u32 	%r210, %r321, 30;
	shf.l.wrap.b32 	%r211, %r322, %r321, 2;
	shl.b32 	%r212, %r322, 2;
	shr.u32 	%r213, %r211, 31;
	add.s32 	%r214, %r213, %r210;
	neg.s32 	%r215, %r214;
	setp.lt.s32 	%p32, %r44, 0;
	selp.b32 	%r323, %r215, %r214, %p32;
	xor.b32  	%r216, %r211, %r44;
	shr.s32 	%r217, %r211, 31;
	xor.b32  	%r218, %r217, %r211;
	xor.b32  	%r219, %r217, %r212;
	cvt.u64.u32 	%rd83, %r218;
	shl.b64 	%rd84, %rd83, 32;
	cvt.u64.u32 	%rd85, %r219;
	or.b64  	%rd86, %rd84, %rd85;
	cvt.rn.f64.s64 	%fd7, %rd86;
	mul.f64 	%fd8, %fd7, 0d3BF921FB54442D19;
	cvt.rn.f32.f64 	%f548, %fd8;
	neg.f32 	%f549, %f548;
	setp.lt.s32 	%p33, %r216, 0;
	selp.f32 	%f728, %f549, %f548, %p33;
$L__BB1_33:
	mul.rn.f32 	%f551, %f728, %f728;
	and.b32  	%r223, %r323, 1;
	setp.eq.b32 	%p34, %r223, 1;
	selp.f32 	%f552, 0f3F800000, %f728, %p34;
	fma.rn.f32 	%f553, %f551, %f552, 0f00000000;
	fma.rn.f32 	%f554, %f551, 0f37CBAC00, 0fBAB607ED;
	selp.f32 	%f555, %f554, 0fB94D4153, %p34;
	selp.f32 	%f556, 0f3D2AAABB, 0f3C0885E4, %p34;
	fma.rn.f32 	%f557, %f555, %f551, %f556;
	selp.f32 	%f558, 0fBEFFFFFF, 0fBE2AAAA8, %p34;
	fma.rn.f32 	%f559, %f557, %f551, %f558;
	fma.rn.f32 	%f560, %f559, %f553, %f552;
	and.b32  	%r224, %r323, 2;
	setp.eq.s32 	%p35, %r224, 0;
	mov.f32 	%f561, 0f00000000;
	sub.f32 	%f562, %f561, %f560;
	selp.f32 	%f563, %f560, %f562, %p35;
	sub.f32 	%f564, %f7, %f3;
	sub.f32 	%f565, %f564, %f7;
	mul.f32 	%f566, %f20, %f565;
	sub.f32 	%f567, %f8, %f5;
	sub.f32 	%f568, %f567, %f8;
	mul.f32 	%f569, %f24, %f568;
	sub.f32 	%f570, %f566, %f569;
	add.f32 	%f1076, %f7, %f570;
	mul.f32 	%f571, %f20, %f568;
	fma.rn.f32 	%f572, %f24, %f565, %f571;
	add.f32 	%f1075, %f8, %f572;
	sub.f32 	%f573, %f11, %f4;
	sub.f32 	%f574, %f573, %f11;
	mul.f32 	%f575, %f30, %f574;
	sub.f32 	%f576, %f12, %f6;
	sub.f32 	%f577, %f576, %f12;
	mul.f32 	%f578, %f563, %f577;
	sub.f32 	%f579, %f575, %f578;
	add.f32 	%f1068, %f11, %f579;
	mul.f32 	%f580, %f30, %f577;
	fma.rn.f32 	%f581, %f563, %f574, %f580;
	add.f32 	%f1067, %f12, %f581;
	sub.f32 	%f582, %f9, %f7;
	mul.f32 	%f583, %f20, %f582;
	sub.f32 	%f584, %f583, %f569;
	add.f32 	%f1074, %f7, %f584;
	fma.rn.f32 	%f585, %f24, %f582, %f571;
	add.f32 	%f1073, %f8, %f585;
	sub.f32 	%f586, %f13, %f11;
	mul.f32 	%f587, %f30, %f586;
	sub.f32 	%f588, %f587, %f578;
	add.f32 	%f1066, %f11, %f588;
	fma.rn.f32 	%f589, %f563, %f586, %f580;
	add.f32 	%f1065, %f12, %f589;
	sub.f32 	%f590, %f10, %f8;
	mul.f32 	%f591, %f24, %f590;
	sub.f32 	%f592, %f583, %f591;
	add.f32 	%f1072, %f7, %f592;
	mul.f32 	%f593, %f20, %f590;
	fma.rn.f32 	%f594, %f24, %f582, %f593;
	add.f32 	%f1071, %f8, %f594;
	sub.f32 	%f595, %f14, %f12;
	mul.f32 	%f596, %f563, %f595;
	sub.f32 	%f597, %f587, %f596;
	add.f32 	%f1064, %f11, %f597;
	mul.f32 	%f598, %f30, %f595;
	fma.rn.f32 	%f599, %f563, %f586, %f598;
	add.f32 	%f1063, %f12, %f599;
	sub.f32 	%f600, %f566, %f591;
	add.f32 	%f1070, %f7, %f600;
	fma.rn.f32 	%f601, %f24, %f565, %f593;
	add.f32 	%f1069, %f8, %f601;
	sub.f32 	%f602, %f575, %f596;
	add.f32 	%f1062, %f11, %f602;
	fma.rn.f32 	%f603, %f563, %f574, %f598;
	add.f32 	%f1061, %f12, %f603;
	st.local.v4.f32 	[%rd2], {%f1076, %f1075, %f1074, %f1073};
	st.local.v4.f32 	[%rd2+32], {%f1068, %f1067, %f1066, %f1065};
	st.local.v4.f32 	[%rd2+16], {%f1072, %f1071, %f1070, %f1069};
	st.local.v4.f32 	[%rd2+48], {%f1064, %f1063, %f1062, %f1061};
	mov.b32 	%r325, 4;
	mov.b32 	%r324, -4;
	mov.f32 	%f1077, %f1061;
	mov.f32 	%f1078, %f1063;
	mov.f32 	%f1079, %f1062;
	mov.f32 	%f1080, %f1064;
	mov.f32 	%f1081, %f1063;
	mov.f32 	%f1082, %f1065;
	mov.f32 	%f1083, %f1064;
	mov.f32 	%f1084, %f1066;
	mov.f32 	%f1085, %f1065;
	mov.f32 	%f1086, %f1067;
	mov.f32 	%f1087, %f1066;
	mov.f32 	%f1088, %f1068;
	mov.f32 	%f1089, %f1067;
	mov.f32 	%f1090, %f1069;
	mov.f32 	%f1091, %f1068;
	mov.f32 	%f1095, %f1070;
	mov.f32 	%f1093, %f1069;
	mov.f32 	%f1094, %f1071;
	mov.f32 	%f1096, %f1072;
	mov.f32 	%f1097, %f1071;
	mov.f32 	%f1098, %f1073;
	mov.f32 	%f1099, %f1072;
	mov.f32 	%f1100, %f1074;
	mov.f32 	%f1101, %f1073;
	mov.f32 	%f1102, %f1075;
	mov.f32 	%f1103, %f1074;
	mov.f32 	%f1104, %f1076;
	mov.f32 	%f1105, %f1061;
	mov.f32 	%f1106, %f1063;
	mov.f32 	%f1107, %f1062;
	mov.f32 	%f1108, %f1064;
	mov.f32 	%f1109, %f1063;
	mov.f32 	%f1110, %f1065;
	mov.f32 	%f1112, %f1066;
	mov.f32 	%f1113, %f1065;
	mov.f32 	%f1114, %f1067;
	mov.f32 	%f1115, %f1066;
	mov.f32 	%f1116, %f1068;
	mov.f32 	%f1117, %f1067;
	mov.f32 	%f1118, %f1069;
	mov.f32 	%f1120, %f1070;
	mov.f32 	%f1121, %f1069;
	mov.f32 	%f1122, %f1071;
	mov.f32 	%f1123, %f1070;
	mov.f32 	%f1127, %f1072;
	mov.f32 	%f1125, %f1071;
	mov.f32 	%f1126, %f1073;
	mov.f32 	%f1128, %f1074;
	mov.f32 	%f1129, %f1073;
	mov.f32 	%f1130, %f1075;
	mov.f32 	%f1131, %f1074;
	mov.f32 	%f1132, %f1076;
$L__BB1_34:
	mov.f32 	%f120, %f1131;
	mov.f32 	%f118, %f1129;
	mov.f32 	%f96, %f1107;
	mov.f32 	%f94, %f1105;
	mov.f32 	%f925, %f1079;
	mov.f32 	%f923, %f1077;
	setp.neu.f32 	%p36, %f1132, %f120;
	@%p36 bra 	$L__BB1_36;
	setp.ltu.f32 	%p38, %f1130, %f118;
	mov.f32 	%f1129, %f118;
	mov.f32 	%f1131, %f120;
	@%p38 bra 	$L__BB1_38;
	bra.uni 	$L__BB1_37;
$L__BB1_36:
	setp.ltu.f32 	%p37, %f1132, %f120;
	mov.f32 	%f1129, %f118;
	mov.f32 	%f1131, %f120;
	@%p37 bra 	$L__BB1_38;
$L__BB1_37:
	mov.f32 	%f1073, %f1130;
	mov.f32 	%f1074, %f1132;
	mov.f32 	%f1075, %f118;
	mov.f32 	%f1076, %f120;
	mov.f32 	%f1098, %f1130;
	mov.f32 	%f1100, %f1132;
	mov.f32 	%f1101, %f1130;
	mov.f32 	%f1102, %f118;
	mov.f32 	%f1103, %f1132;
	mov.f32 	%f1104, %f120;
	mov.f32 	%f1126, %f1130;
	mov.f32 	%f1128, %f1132;
	mov.f32 	%f1129, %f1130;
	mov.f32 	%f1130, %f118;
	mov.f32 	%f1131, %f1132;
	mov.f32 	%f1132, %f120;
$L__BB1_38:
	setp.eq.s32 	%p39, %r325, -2;
	mov.f32 	%f1105, %f94;
	mov.f32 	%f1107, %f96;
	@%p39 bra 	$L__BB1_65;
	setp.eq.f32 	%p40, %f1128, %f1127;
	@%p40 bra 	$L__BB1_41;
	setp.ltu.f32 	%p41, %f1128, %f1127;
	mov.f32 	%f830, %f1127;
	mov.f32 	%f831, %f1125;
	@%p41 bra 	$L__BB1_43;
	bra.uni 	$L__BB1_42;
$L__BB1_41:
	setp.ltu.f32 	%p42, %f1126, %f1125;
	mov.f32 	%f830, %f1127;
	mov.f32 	%f831, %f1125;
	mov.f32 	%f1129, %f1126;
	@%p42 bra 	$L__BB1_43;
$L__BB1_42:
	mov.f32 	%f1071, %f1126;
	mov.f32 	%f1072, %f1128;
	mov.f32 	%f1073, %f1125;
	mov.f32 	%f1074, %f1127;
	mov.f32 	%f1094, %f1126;
	mov.f32 	%f1096, %f1128;
	mov.f32 	%f1097, %f1126;
	mov.f32 	%f1098, %f1125;
	mov.f32 	%f1099, %f1128;
	mov.f32 	%f1100, %f1127;
	mov.f32 	%f1101, %f1125;
	mov.f32 	%f1103, %f1127;
	mov.f32 	%f1122, %f1126;
	mov.f32 	%f830, %f1128;
	mov.f32 	%f831, %f1126;
	mov.f32 	%f1126, %f1125;
	mov.f32 	%f1128, %f1127;
	mov.f32 	%f1129, %f1125;
$L__BB1_43:
	setp.eq.f32 	%p43, %f830, %f1123;
	@%p43 bra 	$L__BB1_45;
	setp.ltu.f32 	%p44, %f830, %f1123;
	mov.f32 	%f849, %f1121;
	mov.f32 	%f851, %f1123;
	mov.f32 	%f1127, %f830;
	mov.f32 	%f1125, %f831;
	@%p44 bra 	$L__BB1_47;
	bra.uni 	$L__BB1_46;
$L__BB1_45:
	setp.ltu.f32 	%p45, %f1122, %f1121;
	mov.f32 	%f849, %f1121;
	mov.f32 	%f851, %f1123;
	mov.f32 	%f1127, %f830;
	mov.f32 	%f1125, %f1122;
	@%p45 bra 	$L__BB1_47;
$L__BB1_46:
	mov.f32 	%f1069, %f1122;
	mov.f32 	%f1070, %f830;
	mov.f32 	%f1071, %f1121;
	mov.f32 	%f1072, %f1123;
	mov.f32 	%f1090, %f1122;
	mov.f32 	%f1095, %f830;
	mov.f32 	%f1093, %f1122;
	mov.f32 	%f1094, %f1121;
	mov.f32 	%f1096, %f1123;
	mov.f32 	%f1097, %f1121;
	mov.f32 	%f1099, %f1123;
	mov.f32 	%f1118, %f1122;
	mov.f32 	%f1120, %f830;
	mov.f32 	%f849, %f1122;
	mov.f32 	%f1122, %f1121;
	mov.f32 	%f851, %f830;
	mov.f32 	%f1127, %f1123;
	mov.f32 	%f1125, %f1121;
$L__BB1_47:
	setp.eq.s32 	%p46, %r325, 0;
	mov.f32 	%f1105, %f94;
	mov.f32 	%f1107, %f96;
	mov.f32 	%f1121, %f849;
	mov.f32 	%f1123, %f851;
	mov.f32 	%f1131, %f1128;
	@%p46 bra 	$L__BB1_65;
	setp.eq.f32 	%p47, %f1120, %f1116;
	@%p47 bra 	$L__BB1_50;
	setp.ltu.f32 	%p48, %f1120, %f1116;
	mov.f32 	%f867, %f1116;
	mov.f32 	%f868, %f1117;
	mov.f32 	%f1121, %f849;
	@%p48 bra 	$L__BB1_52;
	bra.uni 	$L__BB1_51;
$L__BB1_50:
	setp.ltu.f32 	%p49, %f1118, %f1117;
	mov.f32 	%f867, %f1116;
	mov.f32 	%f868, %f1117;
	mov.f32 	%f1121, %f1118;
	@%p49 bra 	$L__BB1_52;
$L__BB1_51:
	mov.f32 	%f1067, %f1118;
	mov.f32 	%f1068, %f1120;
	mov.f32 	%f1069, %f1117;
	mov.f32 	%f1070, %f1116;
	mov.f32 	%f1086, %f1118;
	mov.f32 	%f1088, %f1120;
	mov.f32 	%f1089, %f1118;
	mov.f32 	%f1090, %f1117;
	mov.f32 	%f1091, %f1120;
	mov.f32 	%f1095, %f1116;
	mov.f32 	%f1093, %f1117;
	mov.f32 	%f1114, %f1118;
	mov.f32 	%f867, %f1120;
	mov.f32 	%f868, %f1118;
	mov.f32 	%f1118, %f1117;
	mov.f32 	%f1120, %f1116;
	mov.f32 	%f1121, %f1117;
$L__BB1_52:
	setp.eq.f32 	%p50, %f867, %f1115;
	@%p50 bra 	$L__BB1_54;
	setp.ltu.f32 	%p51, %f867, %f1115;
	mov.f32 	%f908, %f1113;
	mov.f32 	%f888, %f1115;
	mov.f32 	%f1116, %f867;
	mov.f32 	%f1117, %f868;
	@%p51 bra 	$L__BB1_56;
	bra.uni 	$L__BB1_55;
$L__BB1_54:
	setp.ltu.f32 	%p52, %f1114, %f1113;
	mov.f32 	%f908, %f1113;
	mov.f32 	%f888, %f1115;
	mov.f32 	%f1116, %f867;
	mov.f32 	%f1117, %f1114;
	@%p52 bra 	$L__BB1_56;
$L__BB1_55:
	mov.f32 	%f1065, %f1114;
	mov.f32 	%f1066, %f867;
	mov.f32 	%f1067, %f1113;
	mov.f32 	%f1068, %f1115;
	mov.f32 	%f1082, %f1114;
	mov.f32 	%f1084, %f867;
	mov.f32 	%f1085, %f1114;
	mov.f32 	%f1086, %f1113;
	mov.f32 	%f1087, %f867;
	mov.f32 	%f1088, %f1115;
	mov.f32 	%f1089, %f1113;
	mov.f32 	%f1091, %f1115;
	mov.f32 	%f1110, %f1114;
	mov.f32 	%f1112, %f867;
	mov.f32 	%f908, %f1114;
	mov.f32 	%f1114, %f1113;
	mov.f32 	%f888, %f867;
	mov.f32 	%f1116, %f1115;
	mov.f32 	%f1117, %f1113;
$L__BB1_56:
	setp.eq.s32 	%p53, %r325, 2;
	mov.f32 	%f1105, %f94;
	mov.f32 	%f1107, %f96;
	mov.f32 	%f1113, %f908;
	mov.f32 	%f1115, %f888;
	mov.f32 	%f1123, %f1120;
	mov.f32 	%f1131, %f1128;
	@%p53 bra 	$L__BB1_65;
	setp.eq.f32 	%p54, %f1112, %f1108;
	@%p54 bra 	$L__BB1_59;
	setp.ltu.f32 	%p55, %f1112, %f1108;
	mov.f32 	%f904, %f1108;
	mov.f32 	%f905, %f1109;
	@%p55 bra 	$L__BB1_61;
	bra.uni 	$L__BB1_60;
$L__BB1_59:
	setp.ltu.f32 	%p56, %f1110, %f1109;
	mov.f32 	%f904, %f1108;
	mov.f32 	%f905, %f1109;
	mov.f32 	%f908, %f1110;
	@%p56 bra 	$L__BB1_61;
$L__BB1_60:
	mov.f32 	%f1063, %f1110;
	mov.f32 	%f1064, %f1112;
	mov.f32 	%f1065, %f1109;
	mov.f32 	%f1066, %f1108;
	mov.f32 	%f1078, %f1110;
	mov.f32 	%f1080, %f1112;
	mov.f32 	%f1081, %f1110;
	mov.f32 	%f1082, %f1109;
	mov.f32 	%f1083, %f1112;
	mov.f32 	%f1084, %f1108;
	mov.f32 	%f1085, %f1109;
	mov.f32 	%f1087, %f1108;
	mov.f32 	%f1106, %f1110;
	mov.f32 	%f904, %f1112;
	mov.f32 	%f905, %f1110;
	mov.f32 	%f1110, %f1109;
	mov.f32 	%f1112, %f1108;
	mov.f32 	%f908, %f1109;
$L__BB1_61:
	setp.eq.f32 	%p57, %f904, %f96;
	@%p57 bra 	$L__BB1_63;
	setp.ltu.f32 	%p58, %f904, %f96;
	mov.f32 	%f1105, %f94;
	mov.f32 	%f1107, %f96;
	mov.f32 	%f1108, %f904;
	mov.f32 	%f1109, %f905;
	mov.f32 	%f1113, %f908;
	mov.f32 	%f1115, %f1112;
	mov.f32 	%f1123, %f1120;
	mov.f32 	%f1131, %f1128;
	@%p58 bra 	$L__BB1_65;
	bra.uni 	$L__BB1_64;
$L__BB1_63:
	setp.ltu.f32 	%p59, %f1106, %f94;
	mov.f32 	%f1105, %f94;
	mov.f32 	%f1107, %f96;
	mov.f32 	%f1108, %f904;
	mov.f32 	%f1109, %f1106;
	mov.f32 	%f1113, %f908;
	mov.f32 	%f1115, %f1112;
	mov.f32 	%f1123, %f1120;
	mov.f32 	%f1131, %f1128;
	@%p59 bra 	$L__BB1_65;
$L__BB1_64:
	mov.f32 	%f1061, %f1106;
	mov.f32 	%f1062, %f904;
	mov.f32 	%f1063, %f94;
	mov.f32 	%f1064, %f96;
	mov.f32 	%f923, %f1106;
	mov.f32 	%f1078, %f94;
	mov.f32 	%f925, %f904;
	mov.f32 	%f1080, %f96;
	mov.f32 	%f1081, %f94;
	mov.f32 	%f1083, %f96;
	mov.f32 	%f1105, %f1106;
	mov.f32 	%f1106, %f94;
	mov.f32 	%f1107, %f904;
	mov.f32 	%f1108, %f96;
	mov.f32 	%f1109, %f94;
	mov.f32 	%f1113, %f908;
	mov.f32 	%f1115, %f1112;
	mov.f32 	%f1123, %f1120;
	mov.f32 	%f1131, %f1128;
$L__BB1_65:
	setp.eq.s32 	%p60, %r325, -2;
	mov.f32 	%f1077, %f923;
	mov.f32 	%f1079, %f925;
	@%p60 bra 	$L__BB1_98;
	setp.eq.f32 	%p61, %f1104, %f1103;
	@%p61 bra 	$L__BB1_68;
	setp.ltu.f32 	%p62, %f1104, %f1103;
	mov.f32 	%f981, %f1101;
	mov.f32 	%f982, %f1102;
	mov.f32 	%f1128, %f1103;
	@%p62 bra 	$L__BB1_70;
	bra.uni 	$L__BB1_69;
$L__BB1_68:
	setp.ltu.f32 	%p63, %f1102, %f1101;
	mov.f32 	%f981, %f1101;
	mov.f32 	%f982, %f1102;
	mov.f32 	%f1128, %f1103;
	mov.f32 	%f1126, %f1101;
	mov.f32 	%f1129, %f1101;
	mov.f32 	%f1130, %f1102;
	@%p63 bra 	$L__BB1_70;
$L__BB1_69:
	mov.f32 	%f1073, %f1102;
	mov.f32 	%f1074, %f1104;
	mov.f32 	%f1075, %f1101;
	mov.f32 	%f1076, %f1103;
	mov.f32 	%f1098, %f1102;
	mov.f32 	%f1100, %f1104;
	mov.f32 	%f981, %f1102;
	mov.f32 	%f982, %f1101;
	mov.f32 	%f1128, %f1104;
	mov.f32 	%f1104, %f1103;
	mov.f32 	%f1126, %f1102;
	mov.f32 	%f1129, %f1102;
	mov.f32 	%f1130, %f1101;
$L__BB1_70:
	add.s32 	%r225, %r325, 2;
	setp.lt.u32 	%p64, %r225, 2;
	mov.f32 	%f1077, %f923;
	mov.f32 	%f1079, %f925;
	mov.f32 	%f1101, %f981;
	mov.f32 	%f1102, %f982;
	mov.f32 	%f1103, %f1128;
	mov.f32 	%f1131, %f1128;
	mov.f32 	%f1132, %f1104;
	@%p64 bra 	$L__BB1_98;
	setp.eq.f32 	%p65, %f1100, %f1099;
	@%p65 bra 	$L__BB1_73;
	setp.ltu.f32 	%p66, %f1100, %f1099;
	mov.f32 	%f994, %f1097;
	mov.f32 	%f995, %f1098;
	mov.f32 	%f1127, %f1099;
	mov.f32 	%f1101, %f981;
	@%p66 bra 	$L__BB1_75;
	bra.uni 	$L__BB1_74;
$L__BB1_73:
	setp.ltu.f32 	%p67, %f1098, %f1097;
	mov.f32 	%f994, %f1097;
	mov.f32 	%f995, %f1098;
	mov.f32 	%f1127, %f1099;
	mov.f32 	%f1101, %f1098;
	mov.f32 	%f1122, %f1097;
	mov.f32 	%f1125, %f1097;
	mov.f32 	%f1126, %f1098;
	mov.f32 	%f1129, %f1098;
	@%p67 bra 	$L__BB1_75;
$L__BB1_74:
	mov.f32 	%f1071, %f1098;
	mov.f32 	%f1072, %f1100;
	mov.f32 	%f1073, %f1097;
	mov.f32 	%f1074, %f1099;
	mov.f32 	%f1094, %f1098;
	mov.f32 	%f1096, %f1100;
	mov.f32 	%f994, %f1098;
	mov.f32 	%f995, %f1097;
	mov.f32 	%f1127, %f1100;
	mov.f32 	%f1100, %f1099;
	mov.f32 	%f1101, %f1097;
	mov.f32 	%f1122, %f1098;
	mov.f32 	%f1125, %f1098;
	mov.f32 	%f1126, %f1097;
	mov.f32 	%f1129, %f1097;
$L__BB1_75:
	setp.eq.s32 	%p68, %r325, 0;
	mov.f32 	%f1077, %f923;
	mov.f32 	%f1079, %f925;
	mov.f32 	%f1097, %f994;
	mov.f32 	%f1098, %f995;
	mov.f32 	%f1099, %f1127;
	mov.f32 	%f1102, %f982;
	mov.f32 	%f1103, %f1100;
	mov.f32 	%f1128, %f1100;
	mov.f32 	%f1131, %f1100;
	mov.f32 	%f1132, %f1104;
	@%p68 bra 	$L__BB1_98;
	setp.eq.f32 	%p69, %f1096, %f1095;
	@%p69 bra 	$L__BB1_78;
	setp.ltu.f32 	%p70, %f1096, %f1095;
	mov.f32 	%f1007, %f1090;
	mov.f32 	%f1008, %f1095;
	mov.f32 	%f1009, %f1093;
	mov.f32 	%f1010, %f1094;
	mov.f32 	%f1097, %f994;
	@%p70 bra 	$L__BB1_80;
	bra.uni 	$L__BB1_79;
$L__BB1_78:
	setp.ltu.f32 	%p71, %f1094, %f1093;
	mov.f32 	%f1007, %f1090;
	mov.f32 	%f1008, %f1095;
	mov.f32 	%f1009, %f1093;
	mov.f32 	%f1010, %f1094;
	mov.f32 	%f1097, %f1094;
	mov.f32 	%f1118, %f1093;
	mov.f32 	%f1121, %f1093;
	mov.f32 	%f1122, %f1094;
	mov.f32 	%f1125, %f1094;
	@%p71 bra 	$L__BB1_80;
$L__BB1_79:
	mov.f32 	%f1069, %f1094;
	mov.f32 	%f1070, %f1096;
	mov.f32 	%f1071, %f1093;
	mov.f32 	%f1072, %f1095;
	mov.f32 	%f1007, %f1094;
	mov.f32 	%f1008, %f1096;
	mov.f32 	%f1009, %f1094;
	mov.f32 	%f1010, %f1093;
	mov.f32 	%f1096, %f1095;
	mov.f32 	%f1097, %f1093;
	mov.f32 	%f1118, %f1094;
	mov.f32 	%f1121, %f1094;
	mov.f32 	%f1122, %f1093;
	mov.f32 	%f1125, %f1093;
$L__BB1_80:
	setp.eq.f32 	%p72, %f1008, %f1091;
	@%p72 bra 	$L__BB1_82;
	setp.ltu.f32 	%p73, %f1008, %f1091;
	mov.f32 	%f1023, %f1089;
	mov.f32 	%f1090, %f1007;
	mov.f32 	%f1116, %f1091;
	mov.f32 	%f1095, %f1008;
	mov.f32 	%f1093, %f1009;
	@%p73 bra 	$L__BB1_84;
	bra.uni 	$L__BB1_83;
$L__BB1_82:
	setp.ltu.f32 	%p74, %f1007, %f1089;
	mov.f32 	%f1023, %f1089;
	mov.f32 	%f1090, %f1007;
	mov.f32 	%f1116, %f1091;
	mov.f32 	%f1095, %f1008;
	mov.f32 	%f1093, %f1007;
	mov.f32 	%f1114, %f1089;
	mov.f32 	%f1117, %f1089;
	mov.f32 	%f1118, %f1007;
	mov.f32 	%f1121, %f1007;
	@%p74 bra 	$L__BB1_84;
$L__BB1_83:
	mov.f32 	%f1067, %f1007;
	mov.f32 	%f1068, %f1008;
	mov.f32 	%f1069, %f1089;
	mov.f32 	%f1070, %f1091;
	mov.f32 	%f1086, %f1007;
	mov.f32 	%f1088, %f1008;
	mov.f32 	%f1023, %f1007;
	mov.f32 	%f1090, %f1089;
	mov.f32 	%f1116, %f1008;
	mov.f32 	%f1095, %f1091;
	mov.f32 	%f1093, %f1089;
	mov.f32 	%f1114, %f1007;
	mov.f32 	%f1117, %f1007;
	mov.f32 	%f1118, %f1089;
	mov.f32 	%f1121, %f1089;
$L__BB1_84:
	setp.eq.s32 	%p75, %r325, 2;
	mov.f32 	%f1077, %f923;
	mov.f32 	%f1079, %f925;
	mov.f32 	%f1089, %f1023;
	mov.f32 	%f1091, %f1116;
	mov.f32 	%f1094, %f1010;
	mov.f32 	%f1098, %f995;
	mov.f32 	%f1099, %f1096;
	mov.f32 	%f1102, %f982;
	mov.f32 	%f1103, %f1100;
	mov.f32 	%f1120, %f1095;
	mov.f32 	%f1123, %f1095;
	mov.f32 	%f1127, %f1096;
	mov.f32 	%f1128, %f1100;
	mov.f32 	%f1131, %f1100;
	mov.f32 	%f1132, %f1104;
	@%p75 bra 	$L__BB1_98;
	setp.eq.f32 	%p76, %f1088, %f1087;
	@%p76 bra 	$L__BB1_87;
	setp.ltu.f32 	%p77, %f1088, %f1087;
	mov.f32 	%f1036, %f1082;
	mov.f32 	%f1038, %f1085;
	mov.f32 	%f1039, %f1086;
	mov.f32 	%f1089, %f1023;
	@%p77 bra 	$L__BB1_89;
	bra.uni 	$L__BB1_88;
$L__BB1_87:
	setp.ltu.f32 	%p78, %f1086, %f1085;
	mov.f32 	%f1036, %f1082;
	mov.f32 	%f1038, %f1085;
	mov.f32 	%f1039, %f1086;
	mov.f32 	%f1089, %f1086;
	mov.f32 	%f1110, %f1085;
	mov.f32 	%f1113, %f1085;
	mov.f32 	%f1114, %f1086;
	mov.f32 	%f1117, %f1086;
	@%p78 bra 	$L__BB1_89;
$L__BB1_88:
	mov.f32 	%f1065, %f1086;
	mov.f32 	%f1066, %f1088;
	mov.f32 	%f1067, %f1085;
	mov.f32 	%f1068, %f1087;
	mov.f32 	%f1036, %f1086;
	mov.f32 	%f1084, %f1088;
	mov.f32 	%f1038, %f1086;
	mov.f32 	%f1039, %f1085;
	mov.f32 	%f1088, %f1087;
	mov.f32 	%f1089, %f1085;
	mov.f32 	%f1110, %f1086;
	mov.f32 	%f1113, %f1086;
	mov.f32 	%f1114, %f1085;
	mov.f32 	%f1117, %f1085;
$L__BB1_89:
	setp.eq.f32 	%p79, %f1084, %f1083;
	@%p79 bra 	$L__BB1_91;
	setp.ltu.f32 	%p80, %f1084, %f1083;
	mov.f32 	%f1050, %f1078;
	mov.f32 	%f1051, %f1080;
	mov.f32 	%f1052, %f1081;
	mov.f32 	%f1082, %f1036;
	mov.f32 	%f1108, %f1083;
	mov.f32 	%f1085, %f1038;
	@%p80 bra 	$L__BB1_93;
	bra.uni 	$L__BB1_92;
$L__BB1_91:
	setp.ltu.f32 	%p81, %f1036, %f1081;
	mov.f32 	%f1050, %f1078;
	mov.f32 	%f1051, %f1080;
	mov.f32 	%f1052, %f1081;
	mov.f32 	%f1082, %f1036;
	mov.f32 	%f1108, %f1083;
	mov.f32 	%f1085, %f1036;
	mov.f32 	%f1106, %f1081;
	mov.f32 	%f1109, %f1081;
	mov.f32 	%f1110, %f1036;
	mov.f32 	%f1113, %f1036;
	@%p81 bra 	$L__BB1_93;
$L__BB1_92:
	mov.f32 	%f1063, %f1036;
	mov.f32 	%f1064, %f1084;
	mov.f32 	%f1065, %f1081;
	mov.f32 	%f1066, %f1083;
	mov.f32 	%f1050, %f1036;
	mov.f32 	%f1051, %f1084;
	mov.f32 	%f1052, %f1036;
	mov.f32 	%f1082, %f1081;
	mov.f32 	%f1108, %f1084;
	mov.f32 	%f1084, %f1083;
	mov.f32 	%f1085, %f1081;
	mov.f32 	%f1106, %f1036;
	mov.f32 	%f1109, %f1036;
	mov.f32 	%f1110, %f1081;
	mov.f32 	%f1113, %f1081;
$L__BB1_93:
	setp.eq.s32 	%p82, %r325, 4;
	mov.f32 	%f1077, %f923;
	mov.f32 	%f1078, %f1050;
	mov.f32 	%f1079, %f925;
	mov.f32 	%f1080, %f1051;
	mov.f32 	%f1081, %f1052;
	mov.f32 	%f1083, %f1108;
	mov.f32 	%f1086, %f1039;
	mov.f32 	%f1087, %f1084;
	mov.f32 	%f1091, %f1088;
	mov.f32 	%f1094, %f1010;
	mov.f32 	%f1098, %f995;
	mov.f32 	%f1099, %f1096;
	mov.f32 	%f1102, %f982;
	mov.f32 	%f1103, %f1100;
	mov.f32 	%f1112, %f1084;
	mov.f32 	%f1115, %f1084;
	mov.f32 	%f1116, %f1088;
	mov.f32 	%f1120, %f1095;
	mov.f32 	%f1123, %f1095;
	mov.f32 	%f1127, %f1096;
	mov.f32 	%f1128, %f1100;
	mov.f32 	%f1131, %f1100;
	mov.f32 	%f1132, %f1104;
	@%p82 bra 	$L__BB1_98;
	setp.eq.f32 	%p83, %f1051, %f925;
	@%p83 bra 	$L__BB1_96;
	setp.ltu.f32 	%p84, %f1051, %f925;
	mov.f32 	%f1077, %f923;
	mov.f32 	%f1078, %f1050;
	mov.f32 	%f1079, %f925;
	mov.f32 	%f1080, %f1051;
	mov.f32 	%f1081, %f1052;
	mov.f32 	%f1083, %f1051;
	mov.f32 	%f1086, %f1039;
	mov.f32 	%f1087, %f1084;
	mov.f32 	%f1091, %f1088;
	mov.f32 	%f1094, %f1010;
	mov.f32 	%f1098, %f995;
	mov.f32 	%f1099, %f1096;
	mov.f32 	%f1102, %f982;
	mov.f32 	%f1103, %f1100;
	mov.f32 	%f1107, %f925;
	mov.f32 	%f1108, %f1051;
	mov.f32 	%f1112, %f1084;
	mov.f32 	%f1115, %f1084;
	mov.f32 	%f1116, %f1088;
	mov.f32 	%f1120, %f1095;
	mov.f32 	%f1123, %f1095;
	mov.f32 	%f1127, %f1096;
	mov.f32 	%f1128, %f1100;
	mov.f32 	%f1131, %f1100;
	mov.f32 	%f1132, %f1104;
	@%p84 bra 	$L__BB1_98;
	bra.uni 	$L__BB1_97;
$L__BB1_96:
	setp.ltu.f32 	%p85, %f1050, %f923;
	mov.f32 	%f1077, %f923;
	mov.f32 	%f1078, %f1050;
	mov.f32 	%f1079, %f925;
	mov.f32 	%f1080, %f1051;
	mov.f32 	%f1081, %f1050;
	mov.f32 	%f1083, %f1051;
	mov.f32 	%f1086, %f1039;
	mov.f32 	%f1087, %f1084;
	mov.f32 	%f1091, %f1088;
	mov.f32 	%f1094, %f1010;
	mov.f32 	%f1098, %f995;
	mov.f32 	%f1099, %f1096;
	mov.f32 	%f1102, %f982;
	mov.f32 	%f1103, %f1100;
	mov.f32 	%f1105, %f923;
	mov.f32 	%f1106, %f1050;
	mov.f32 	%f1107, %f925;
	mov.f32 	%f1108, %f1051;
	mov.f32 	%f1109, %f1050;
	mov.f32 	%f1112, %f1084;
	mov.f32 	%f1115, %f1084;
	mov.f32 	%f1116, %f1088;
	mov.f32 	%f1120, %f1095;
	mov.f32 	%f1123, %f1095;
	mov.f32 	%f1127, %f1096;
	mov.f32 	%f1128, %f1100;
	mov.f32 	%f1131, %f1100;
	mov.f32 	%f1132, %f1104;
	@%p85 bra 	$L__BB1_98;
$L__BB1_97:
	mov.f32 	%f1061, %f1050;
	mov.f32 	%f1062, %f1051;
	mov.f32 	%f1063, %f923;
	mov.f32 	%f1064, %f925;
	mov.f32 	%f1077, %f1050;
	mov.f32 	%f1078, %f923;
	mov.f32 	%f1079, %f1051;
	mov.f32 	%f1080, %f925;
	mov.f32 	%f1081, %f923;
	mov.f32 	%f1083, %f925;
	mov.f32 	%f1086, %f1039;
	mov.f32 	%f1087, %f1084;
	mov.f32 	%f1091, %f1088;
	mov.f32 	%f1094, %f1010;
	mov.f32 	%f1098, %f995;
	mov.f32 	%f1099, %f1096;
	mov.f32 	%f1102, %f982;
	mov.f32 	%f1103, %f1100;
	mov.f32 	%f1105, %f1050;
	mov.f32 	%f1106, %f923;
	mov.f32 	%f1107, %f1051;
	mov.f32 	%f1108, %f925;
	mov.f32 	%f1109, %f923;
	mov.f32 	%f1112, %f1084;
	mov.f32 	%f1115, %f1084;
	mov.f32 	%f1116, %f1088;
	mov.f32 	%f1120, %f1095;
	mov.f32 	%f1123, %f1095;
	mov.f32 	%f1127, %f1096;
	mov.f32 	%f1128, %f1100;
	mov.f32 	%f1131, %f1100;
	mov.f32 	%f1132, %f1104;
$L__BB1_98:
	add.s32 	%r325, %r325, -2;
	add.s32 	%r324, %r324, 2;
	setp.ne.s32 	%p86, %r324, 4;
	@%p86 bra 	$L__BB1_34;
	st.local.v4.f32 	[%rd2], {%f1076, %f1075, %f1074, %f1073};
	st.local.v4.f32 	[%rd2+16], {%f1072, %f1071, %f1070, %f1069};
	st.local.v4.f32 	[%rd2+32], {%f1068, %f1067, %f1066, %f1065};
	mov.b32 	%r227, %f1063;
	mov.b32 	%r228, %f1064;
	mov.b64 	%rd33, {%r228, %r227};
	st.local.v4.f32 	[%rd2+48], {%f1064, %f1063, %f1062, %f1061};
	mov.b32 	%r229, 0;
	st.local.u32 	[%rd217], %r229;
	st.local.u32 	[%rd217+8], %r229;
	st.local.u32 	[%rd217+12], %r229;
	st.local.u32 	[%rd217+16], %r229;
	st.local.u32 	[%rd217+20], %r229;
	st.local.u32 	[%rd217+24], %r229;
	st.local.u32 	[%rd217+28], %r229;
	st.local.u32 	[%rd217+32], %r229;
	st.local.v4.u32 	[%rd3+16], {%r229, %r229, %r229, %r229};
	mov.b32 	%r230, 1;
	st.local.v2.u32 	[%rd3], {%r229, %r230};
	st.local.u32 	[%rd217+4], %r230;
	sub.f32 	%f604, %f1100, %f1104;
	sub.f32 	%f605, %f1094, %f1102;
	mul.f32 	%f606, %f604, %f605;
	sub.f32 	%f607, %f1096, %f1104;
	sub.f32 	%f608, %f1098, %f1102;
	mul.f32 	%f609, %f607, %f608;
	sub.f32 	%f610, %f606, %f609;
	setp.gtu.f32 	%p87, %f610, 0f00000000;
	mov.b32 	%r326, 2;
	@%p87 bra 	$L__BB1_101;
	mov.b32 	%r232, 0;
	st.local.u32 	[%rd3+4], %r232;
	mov.b32 	%r326, 1;
$L__BB1_101:
	mov.b32 	%r233, 1;
	st.local.u32 	[%rd3+8], %r233;
	mul.wide.u32 	%rd87, %r326, 4;
	add.s64 	%rd88, %rd217, %rd87;
	mov.b32 	%r234, 2;
	st.local.u32 	[%rd88], %r234;
	add.s32 	%r327, %r326, 1;
	mov.f32 	%f1133, %f1094;
	mov.f32 	%f1134, %f1096;
$L__BB1_102:
	add.s32 	%r64, %r327, -1;
	add.s32 	%r235, %r327, -2;
	mul.wide.u32 	%rd89, %r235, 4;
	add.s64 	%rd90, %rd217, %rd89;
	ld.local.u32 	%r236, [%rd90];
	mul.wide.s32 	%rd91, %r236, 8;
	add.s64 	%rd92, %rd2, %rd91;
	ld.local.v2.f32 	{%f462, %f463}, [%rd92];
	sub.f32 	%f611, %f1134, %f462;
	sub.f32 	%f612, %f1090, %f463;
	mul.f32 	%f613, %f611, %f612;
	sub.f32 	%f614, %f1095, %f462;
	sub.f32 	%f615, %f1133, %f463;
	mul.f32 	%f616, %f614, %f615;
	sub.f32 	%f617, %f613, %f616;
	setp.gtu.f32 	%p88, %f617, 0f00000000;
	mov.u32 	%r328, %r327;
	@%p88 bra 	$L__BB1_104;
	mul.wide.u32 	%rd93, %r64, 4;
	add.s64 	%rd94, %rd217, %rd93;
	ld.local.u32 	%r238, [%rd94];
	mul.wide.s32 	%rd95, %r238, 4;
	add.s64 	%rd96, %rd3, %rd95;
	mov.b32 	%r239, 0;
	st.local.u32 	[%rd96], %r239;
	setp.gt.u32 	%p89, %r327, 2;
	mov.b32 	%r328, 1;
	mov.f32 	%f1133, %f463;
	mov.f32 	%f1134, %f462;
	mov.u32 	%r327, %r64;
	@%p89 bra 	$L__BB1_102;
$L__BB1_104:
	mov.b32 	%r240, 1;
	st.local.u32 	[%rd3+12], %r240;
	add.s32 	%r329, %r328, 1;
	mul.wide.u32 	%rd97, %r328, 4;
	add.s64 	%rd98, %rd217, %rd97;
	mov.b32 	%r241, 3;
	st.local.u32 	[%rd98], %r241;
$L__BB1_105:
	add.s32 	%r68, %r329, -1;
	add.s32 	%r242, %r329, -2;
	mul.wide.u32 	%rd99, %r242, 4;
	add.s64 	%rd100, %rd217, %rd99;
	ld.local.u32 	%r243, [%rd100];
	mul.wide.s32 	%rd101, %r243, 8;
	add.s64 	%rd102, %rd2, %rd101;
	ld.local.v2.f32 	{%f466, %f467}, [%rd102];
	sub.f32 	%f618, %f1070, %f466;
	sub.f32 	%f619, %f1086, %f467;
	mul.f32 	%f620, %f618, %f619;
	sub.f32 	%f621, %f1088, %f466;
	sub.f32 	%f622, %f1069, %f467;
	mul.f32 	%f623, %f621, %f622;
	sub.f32 	%f624, %f620, %f623;
	setp.gtu.f32 	%p90, %f624, 0f00000000;
	mov.u32 	%r330, %r329;
	@%p90 bra 	$L__BB1_107;
	mul.wide.u32 	%rd103, %r68, 4;
	add.s64 	%rd104, %rd217, %rd103;
	ld.local.u32 	%r245, [%rd104];
	mul.wide.s32 	%rd105, %r245, 4;
	add.s64 	%rd106, %rd3, %rd105;
	mov.b32 	%r246, 0;
	st.local.u32 	[%rd106], %r246;
	setp.gt.u32 	%p91, %r329, 2;
	mov.b32 	%r330, 1;
	mov.f32 	%f1069, %f467;
	mov.f32 	%f1070, %f466;
	mov.u32 	%r329, %r68;
	@%p91 bra 	$L__BB1_105;
$L__BB1_107:
	mov.b32 	%r247, 1;
	st.local.u32 	[%rd3+16], %r247;
	add.s32 	%r331, %r330, 1;
	mul.wide.u32 	%rd107, %r330, 4;
	add.s64 	%rd108, %rd217, %rd107;
	mov.b32 	%r248, 4;
	st.local.u32 	[%rd108], %r248;
$L__BB1_108:
	add.s32 	%r72, %r331, -1;
	add.s32 	%r249, %r331, -2;
	mul.wide.u32 	%rd109, %r249, 4;
	add.s64 	%rd110, %rd217, %rd109;
	ld.local.u32 	%r250, [%rd110];
	mul.wide.s32 	%rd111, %r250, 8;
	add.s64 	%rd112, %rd2, %rd111;
	ld.local.v2.f32 	{%f470, %f471}, [%rd112];
	sub.f32 	%f625, %f1068, %f470;
	sub.f32 	%f626, %f1082, %f471;
	mul.f32 	%f627, %f625, %f626;
	sub.f32 	%f628, %f1084, %f470;
	sub.f32 	%f629, %f1067, %f471;
	mul.f32 	%f630, %f628, %f629;
	sub.f32 	%f631, %f627, %f630;
	setp.gtu.f32 	%p92, %f631, 0f00000000;
	mov.u32 	%r332, %r331;
	@%p92 bra 	$L__BB1_110;
	mul.wide.u32 	%rd113, %r72, 4;
	add.s64 	%rd114, %rd217, %rd113;
	ld.local.u32 	%r252, [%rd114];
	mul.wide.s32 	%rd115, %r252, 4;
	add.s64 	%rd116, %rd3, %rd115;
	mov.b32 	%r253, 0;
	st.local.u32 	[%rd116], %r253;
	setp.gt.u32 	%p93, %r331, 2;
	mov.b32 	%r332, 1;
	mov.f32 	%f1067, %f471;
	mov.f32 	%f1068, %f470;
	mov.u32 	%r331, %r72;
	@%p93 bra 	$L__BB1_108;
$L__BB1_110:
	mov.b32 	%r254, 1;
	st.local.u32 	[%rd3+20], %r254;
	add.s32 	%r333, %r332, 1;
	mul.wide.u32 	%rd117, %r332, 4;
	add.s64 	%rd118, %rd217, %rd117;
	mov.b32 	%r255, 5;
	st.local.u32 	[%rd118], %r255;
$L__BB1_111:
	add.s32 	%r76, %r333, -1;
	add.s32 	%r256, %r333, -2;
	mul.wide.u32 	%rd119, %r256, 4;
	add.s64 	%rd120, %rd217, %rd119;
	ld.local.u32 	%r257, [%rd120];
	mul.wide.s32 	%rd121, %r257, 8;
	add.s64 	%rd122, %rd2, %rd121;
	ld.local.v2.f32 	{%f474, %f475}, [%rd122];
	sub.f32 	%f632, %f1066, %f474;
	sub.f32 	%f633, %f1078, %f475;
	mul.f32 	%f634, %f632, %f633;
	sub.f32 	%f635, %f1080, %f474;
	sub.f32 	%f636, %f1065, %f475;
	mul.f32 	%f637, %f635, %f636;
	sub.f32 	%f638, %f634, %f637;
	setp.gtu.f32 	%p94, %f638, 0f00000000;
	mov.u32 	%r334, %r333;
	@%p94 bra 	$L__BB1_113;
	mul.wide.u32 	%rd123, %r76, 4;
	add.s64 	%rd124, %rd217, %rd123;
	ld.local.u32 	%r259, [%rd124];
	mul.wide.s32 	%rd125, %r259, 4;
	add.s64 	%rd126, %rd3, %rd125;
	mov.b32 	%r260, 0;
	st.local.u32 	[%rd126], %r260;
	setp.gt.u32 	%p95, %r333, 2;
	mov.b32 	%r334, 1;
	mov.f32 	%f1065, %f475;
	mov.f32 	%f1066, %f474;
	mov.u32 	%r333, %r76;
	@%p95 bra 	$L__BB1_111;
$L__BB1_113:
	mov.b64 	{%r261, %r262}, %rd33;
	mov.b32 	%f1142, %r261;
	mov.b32 	%f1141, %r262;
	mov.b32 	%r263, 1;
	st.local.u32 	[%rd3+24], %r263;
	add.s32 	%r335, %r334, 1;
	mul.wide.u32 	%rd127, %r334, 4;
	add.s64 	%rd128, %rd217, %rd127;
	mov.b32 	%r264, 6;
	st.local.u32 	[%rd128], %r264;
$L__BB1_114:
	add.s32 	%r80, %r335, -1;
	add.s32 	%r265, %r335, -2;
	mul.wide.u32 	%rd129, %r265, 4;
	add.s64 	%rd130, %rd217, %rd129;
	ld.local.u32 	%r266, [%rd130];
	mul.wide.s32 	%rd131, %r266, 8;
	add.s64 	%rd132, %rd2, %rd131;
	ld.local.v2.f32 	{%f480, %f481}, [%rd132];
	sub.f32 	%f639, %f1142, %f480;
	sub.f32 	%f640, %f1077, %f481;
	mul.f32 	%f641, %f639, %f640;
	sub.f32 	%f642, %f1079, %f480;
	sub.f32 	%f643, %f1141, %f481;
	mul.f32 	%f644, %f642, %f643;
	sub.f32 	%f645, %f641, %f644;
	setp.gtu.f32 	%p96, %f645, 0f00000000;
	mov.u32 	%r336, %r335;
	@%p96 bra 	$L__BB1_116;
	mul.wide.u32 	%rd133, %r80, 4;
	add.s64 	%rd134, %rd217, %rd133;
	ld.local.u32 	%r268, [%rd134];
	mul.wide.s32 	%rd135, %r268, 4;
	add.s64 	%rd136, %rd3, %rd135;
	mov.b32 	%r269, 0;
	st.local.u32 	[%rd136], %r269;
	setp.gt.u32 	%p97, %r335, 2;
	mov.b32 	%r336, 1;
	mov.f32 	%f1141, %f481;
	mov.f32 	%f1142, %f480;
	mov.u32 	%r335, %r80;
	@%p97 bra 	$L__BB1_114;
$L__BB1_116:
	add.s32 	%r82, %r336, 1;
	mul.wide.u32 	%rd137, %r336, 4;
	add.s64 	%rd34, %rd217, %rd137;
	mov.b32 	%r270, 7;
	st.local.u32 	[%rd34], %r270;
	ld.local.u32 	%r271, [%rd3+24];
	setp.ne.s32 	%p98, %r271, 0;
	mov.u32 	%r340, %r82;
	@%p98 bra 	$L__BB1_118;
	add.s32 	%r340, %r336, 2;
	mov.b32 	%r272, 6;
	st.local.u32 	[%rd34+4], %r272;
$L__BB1_118:
	ld.local.u32 	%r273, [%rd3+20];
	setp.ne.s32 	%p99, %r273, 0;
	@%p99 bra 	$L__BB1_124;
	setp.le.u32 	%p100, %r340, %r82;
	mov.u32 	%r339, %r340;
	@%p100 bra 	$L__BB1_123;
	mov.u32 	%r339, %r340;
$L__BB1_121:
	mul.wide.s32 	%rd138, %r339, 4;
	add.s64 	%rd139, %rd217, %rd138;
	ld.local.u32 	%r86, [%rd139+-4];
	mul.wide.s32 	%rd140, %r86, 8;
	add.s64 	%rd141, %rd2, %rd140;
	ld.local.u32 	%r274, [%rd139+-8];
	mul.wide.s32 	%rd142, %r274, 8;
	add.s64 	%rd143, %rd2, %rd142;
	ld.local.v2.f32 	{%f646, %f647}, [%rd141];
	ld.local.v2.f32 	{%f648, %f649}, [%rd143];
	sub.f32 	%f650, %f646, %f648;
	sub.f32 	%f651, %f1082, %f649;
	mul.f32 	%f652, %f650, %f651;
	sub.f32 	%f653, %f1084, %f648;
	sub.f32 	%f654, %f647, %f649;
	mul.f32 	%f655, %f653, %f654;
	sub.f32 	%f656, %f652, %f655;
	setp.gtu.f32 	%p101, %f656, 0f00000000;
	@%p101 bra 	$L__BB1_123;
	add.s32 	%r339, %r339, -1;
	mul.wide.s32 	%rd144, %r86, 4;
	add.s64 	%rd145, %rd3, %rd144;
	mov.b32 	%r275, 0;
	st.local.u32 	[%rd145], %r275;
	setp.gt.s32 	%p102, %r339, %r82;
	@%p102 bra 	$L__BB1_121;
$L__BB1_123:
	add.s32 	%r340, %r339, 1;
	mul.wide.s32 	%rd146, %r339, 4;
	add.s64 	%rd147, %rd217, %rd146;
	mov.b32 	%r276, 5;
	st.local.u32 	[%rd147], %r276;
$L__BB1_124:
	ld.local.u32 	%r277, [%rd3+16];
	setp.ne.s32 	%p103, %r277, 0;
	@%p103 bra 	$L__BB1_130;
	setp.le.s32 	%p104, %r340, %r82;
	mov.u32 	%r342, %r340;
	@%p104 bra 	$L__BB1_129;
	mov.u32 	%r342, %r340;
$L__BB1_127:
	mul.wide.s32 	%rd148, %r342, 4;
	add.s64 	%rd149, %rd217, %rd148;
	ld.local.u32 	%r92, [%rd149+-4];
	mul.wide.s32 	%rd150, %r92, 8;
	add.s64 	%rd151, %rd2, %rd150;
	ld.local.u32 	%r278, [%rd149+-8];
	mul.wide.s32 	%rd152, %r278, 8;
	add.s64 	%rd153, %rd2, %rd152;
	ld.local.v2.f32 	{%f657, %f658}, [%rd151];
	ld.local.v2.f32 	{%f659, %f660}, [%rd153];
	sub.f32 	%f661, %f657, %f659;
	sub.f32 	%f662, %f1086, %f660;
	mul.f32 	%f663, %f661, %f662;
	sub.f32 	%f664, %f1088, %f659;
	sub.f32 	%f665, %f658, %f660;
	mul.f32 	%f666, %f664, %f665;
	sub.f32 	%f667, %f663, %f666;
	setp.gtu.f32 	%p105, %f667, 0f00000000;
	@%p105 bra 	$L__BB1_129;
	add.s32 	%r342, %r342, -1;
	mul.wide.s32 	%rd154, %r92, 4;
	add.s64 	%rd155, %rd3, %rd154;
	mov.b32 	%r279, 0;
	st.local.u32 	[%rd155], %r279;
	setp.gt.s32 	%p106, %r342, %r82;
	@%p106 bra 	$L__BB1_127;
$L__BB1_129:
	add.s32 	%r340, %r342, 1;
	mul.wide.s32 	%rd156, %r342, 4;
	add.s64 	%rd157, %rd217, %rd156;
	mov.b32 	%r280, 4;
	st.local.u32 	[%rd157], %r280;
$L__BB1_130:
	ld.local.u32 	%r281, [%rd3+12];
	setp.ne.s32 	%p107, %r281, 0;
	@%p107 bra 	$L__BB1_136;
	setp.le.s32 	%p108, %r340, %r82;
	mov.u32 	%r345, %r340;
	@%p108 bra 	$L__BB1_135;
	mov.u32 	%r345, %r340;
$L__BB1_133:
	mul.wide.s32 	%rd158, %r345, 4;
	add.s64 	%rd159, %rd217, %rd158;
	ld.local.u32 	%r98, [%rd159+-4];
	mul.wide.s32 	%rd160, %r98, 8;
	add.s64 	%rd161, %rd2, %rd160;
	ld.local.u32 	%r282, [%rd159+-8];
	mul.wide.s32 	%rd162, %r282, 8;
	add.s64 	%rd163, %rd2, %rd162;
	ld.local.v2.f32 	{%f668, %f669}, [%rd161];
	ld.local.v2.f32 	{%f670, %f671}, [%rd163];
	sub.f32 	%f672, %f668, %f670;
	sub.f32 	%f673, %f1090, %f671;
	mul.f32 	%f674, %f672, %f673;
	sub.f32 	%f675, %f1095, %f670;
	sub.f32 	%f676, %f669, %f671;
	mul.f32 	%f677, %f675, %f676;
	sub.f32 	%f678, %f674, %f677;
	setp.gtu.f32 	%p109, %f678, 0f00000000;
	@%p109 bra 	$L__BB1_135;
	add.s32 	%r345, %r345, -1;
	mul.wide.s32 	%rd164, %r98, 4;
	add.s64 	%rd165, %rd3, %rd164;
	mov.b32 	%r283, 0;
	st.local.u32 	[%rd165], %r283;
	setp.gt.s32 	%p110, %r345, %r82;
	@%p110 bra 	$L__BB1_133;
$L__BB1_135:
	add.s32 	%r340, %r345, 1;
	mul.wide.s32 	%rd166, %r345, 4;
	add.s64 	%rd167, %rd217, %rd166;
	mov.b32 	%r284, 3;
	st.local.u32 	[%rd167], %r284;
$L__BB1_136:
	ld.local.u32 	%r285, [%rd3+8];
	setp.ne.s32 	%p111, %r285, 0;
	@%p111 bra 	$L__BB1_142;
	setp.le.s32 	%p112, %r340, %r82;
	mov.u32 	%r348, %r340;
	@%p112 bra 	$L__BB1_141;
	mov.u32 	%r348, %r340;
$L__BB1_139:
	mul.wide.s32 	%rd168, %r348, 4;
	add.s64 	%rd169, %rd217, %rd168;
	ld.local.u32 	%r104, [%rd169+-4];
	mul.wide.s32 	%rd170, %r104, 8;
	add.s64 	%rd171, %rd2, %rd170;
	ld.local.u32 	%r286, [%rd169+-8];
	mul.wide.s32 	%rd172, %r286, 8;
	add.s64 	%rd173, %rd2, %rd172;
	ld.local.v2.f32 	{%f679, %f680}, [%rd171];
	ld.local.v2.f32 	{%f681, %f682}, [%rd173];
	sub.f32 	%f683, %f679, %f681;
	sub.f32 	%f684, %f1094, %f682;
	mul.f32 	%f685, %f683, %f684;
	sub.f32 	%f686, %f1096, %f681;
	sub.f32 	%f687, %f680, %f682;
	mul.f32 	%f688, %f686, %f687;
	sub.f32 	%f689, %f685, %f688;
	setp.gtu.f32 	%p113, %f689, 0f00000000;
	@%p113 bra 	$L__BB1_141;
	add.s32 	%r348, %r348, -1;
	mul.wide.s32 	%rd174, %r104, 4;
	add.s64 	%rd175, %rd3, %rd174;
	mov.b32 	%r287, 0;
	st.local.u32 	[%rd175], %r287;
	setp.gt.s32 	%p114, %r348, %r82;
	@%p114 bra 	$L__BB1_139;
$L__BB1_141:
	add.s32 	%r340, %r348, 1;
	mul.wide.s32 	%rd176, %r348, 4;
	add.s64 	%rd177, %rd217, %rd176;
	mov.b32 	%r288, 2;
	st.local.u32 	[%rd177], %r288;
$L__BB1_142:
	ld.local.u32 	%r289, [%rd3+4];
	setp.ne.s32 	%p115, %r289, 0;
	@%p115 bra 	$L__BB1_148;
	setp.le.s32 	%p116, %r340, %r82;
	mov.u32 	%r351, %r340;
	@%p116 bra 	$L__BB1_147;
	mov.u32 	%r351, %r340;
$L__BB1_145:
	mul.wide.s32 	%rd178, %r351, 4;
	add.s64 	%rd179, %rd217, %rd178;
	ld.local.u32 	%r110, [%rd179+-4];
	mul.wide.s32 	%rd180, %r110, 8;
	add.s64 	%rd181, %rd2, %rd180;
	ld.local.u32 	%r290, [%rd179+-8];
	mul.wide.s32 	%rd182, %r290, 8;
	add.s64 	%rd183, %rd2, %rd182;
	ld.local.v2.f32 	{%f690, %f691}, [%rd181];
	ld.local.v2.f32 	{%f692, %f693}, [%rd183];
	sub.f32 	%f694, %f690, %f692;
	sub.f32 	%f695, %f1098, %f693;
	mul.f32 	%f696, %f694, %f695;
	sub.f32 	%f697, %f1100, %f692;
	sub.f32 	%f698, %f691, %f693;
	mul.f32 	%f699, %f697, %f698;
	sub.f32 	%f700, %f696, %f699;
	setp.gtu.f32 	%p117, %f700, 0f00000000;
	@%p117 bra 	$L__BB1_147;
	add.s32 	%r351, %r351, -1;
	mul.wide.s32 	%rd184, %r110, 4;
	add.s64 	%rd185, %rd3, %rd184;
	mov.b32 	%r291, 0;
	st.local.u32 	[%rd185], %r291;
	setp.gt.s32 	%p118, %r351, %r82;
	@%p118 bra 	$L__BB1_145;
$L__BB1_147:
	add.s32 	%r340, %r351, 1;
	mul.wide.s32 	%rd186, %r351, 4;
	add.s64 	%rd187, %rd217, %rd186;
	mov.b32 	%r292, 1;
	st.local.u32 	[%rd187], %r292;
$L__BB1_148:
	ld.local.u32 	%r293, [%rd3];
	setp.ne.s32 	%p119, %r293, 0;
	@%p119 bra 	$L__BB1_154;
	setp.le.s32 	%p120, %r340, %r82;
	mov.u32 	%r354, %r340;
	@%p120 bra 	$L__BB1_153;
	mov.u32 	%r354, %r340;
$L__BB1_151:
	mul.wide.s32 	%rd188, %r354, 4;
	add.s64 	%rd189, %rd217, %rd188;
	ld.local.u32 	%r116, [%rd189+-4];
	mul.wide.s32 	%rd190, %r116, 8;
	add.s64 	%rd191, %rd2, %rd190;
	ld.local.u32 	%r294, [%rd189+-8];
	mul.wide.s32 	%rd192, %r294, 8;
	add.s64 	%rd193, %rd2, %rd192;
	ld.local.v2.f32 	{%f701, %f702}, [%rd191];
	ld.local.v2.f32 	{%f703, %f704}, [%rd193];
	sub.f32 	%f705, %f701, %f703;
	sub.f32 	%f706, %f1102, %f704;
	mul.f32 	%f707, %f705, %f706;
	sub.f32 	%f708, %f1104, %f703;
	sub.f32 	%f709, %f702, %f704;
	mul.f32 	%f710, %f708, %f709;
	sub.f32 	%f711, %f707, %f710;
	setp.gtu.f32 	%p121, %f711, 0f00000000;
	@%p121 bra 	$L__BB1_153;
	add.s32 	%r354, %r354, -1;
	mul.wide.s32 	%rd194, %r116, 4;
	add.s64 	%rd195, %rd3, %rd194;
	mov.b32 	%r295, 0;
	st.local.u32 	[%rd195], %r295;
	setp.gt.s32 	%p122, %r354, %r82;
	@%p122 bra 	$L__BB1_151;
$L__BB1_153:
	add.s32 	%r340, %r354, 1;
	mul.wide.s32 	%rd196, %r354, 4;
	add.s64 	%rd197, %rd217, %rd196;
	mov.b32 	%r296, 0;
	st.local.u32 	[%rd197], %r296;
$L__BB1_154:
	setp.lt.s32 	%p123, %r340, 2;
	@%p123 bra 	$L__BB1_157;
	neg.s32 	%r356, %r340;
	mov.u64 	%rd216, %rd4;
$L__BB1_156:
	ld.local.u32 	%r297, [%rd217];
	mul.wide.s32 	%rd198, %r297, 8;
	add.s64 	%rd199, %rd2, %rd198;
	ld.local.v2.f32 	{%f712, %f713}, [%rd199];
	st.local.v2.f32 	[%rd216], {%f712, %f713};
	add.s32 	%r356, %r356, 1;
	add.s64 	%rd217, %rd217, 4;
	add.s64 	%rd216, %rd216, 8;
	setp.eq.s32 	%p124, %r356, -1;
	@%p124 bra 	$L__BB1_157;
	bra.uni 	$L__BB1_156;
$L__BB1_157:
	setp.lt.s32 	%p125, %r340, 3;
	mov.f32 	%f1146, 0f00000000;
	@%p125 bra 	$L__BB1_160;
	ld.local.v2.f32 	{%f482, %f483}, [%rd4];
	add.s64 	%rd218, %rd4, 8;
	neg.s32 	%r357, %r340;
	mov.f32 	%f1146, 0f00000000;
	mov.f32 	%f1143, %f483;
	mov.f32 	%f1144, %f482;
$L__BB1_159:
	sub.f32 	%f716, %f1144, %f482;
	sub.f32 	%f717, %f1143, %f483;
	ld.local.v2.f32 	{%f1144, %f1143}, [%rd218];
	sub.f32 	%f718, %f1144, %f482;
	sub.f32 	%f719, %f1143, %f483;
	mul.f32 	%f720, %f716, %f719;
	mul.f32 	%f721, %f717, %f718;
	sub.f32 	%f722, %f720, %f721;
	add.f32 	%f1146, %f1146, %f722;
	add.s64 	%rd218, %rd218, 8;
	add.s32 	%r357, %r357, 1;
	setp.ne.s32 	%p126, %r357, -2;
	@%p126 bra 	$L__BB1_159;
$L__BB1_160:
	ld.param.u64 	%rd203, [_Z18boxes_union_kerneliPKfiS0_Pf_param_4];
	ld.param.u32 	%r307, [_Z18boxes_union_kerneliPKfiS0_Pf_param_2];
	abs.f32 	%f723, %f1146;
	mul.f32 	%f724, %f723, 0f3F000000;
	mov.u32 	%r298, %ctaid.y;
	shl.b32 	%r299, %r298, 4;
	mov.u32 	%r300, %tid.y;
	add.s32 	%r301, %r299, %r300;
	mov.u32 	%r302, %ctaid.x;
	shl.b32 	%r303, %r302, 4;
	mov.u32 	%r304, %tid.x;
	add.s32 	%r305, %r303, %r304;
	mad.lo.s32 	%r306, %r307, %r301, %r305;
	cvta.to.global.u64 	%rd200, %rd203;
	mul.wide.s32 	%rd201, %r306, 4;
	add.s64 	%rd202, %rd200, %rd201;
	st.global.f32 	[%rd202], %f724;
$L__BB1_161:
	ret;

}
	// .globl	_Z10nms_kernelifPKfPy
.visible .entry _Z10nms_kernelifPKfPy(
	.param .u32 _Z10nms_kernelifPKfPy_param_0,
	.param .f32 _Z10nms_kernelifPKfPy_param_1,
	.param .u64 .ptr .align 1 _Z10nms_kernelifPKfPy_param_2,
	.param .u64 .ptr .align 1 _Z10nms_kernelifPKfPy_param_3
)
{
	.local .align 16 .b8 	__local_depot2[208];
	.reg .b64 	%SP;
	.reg .b64 	%SPL;
	.reg .pred 	%p<222>;
	.reg .b32 	%r<827>;
	.reg .b32 	%f<1233>;
	.reg .b64 	%rd<369>;
	.reg .b64 	%fd<41>;
	// demoted variable
	.shared .align 4 .b8 _ZZ10nms_kernelifPKfPyE11block_boxes[1792];
	mov.u64 	%SPL, __local_depot2;
	ld.param.u32 	%r277, [_Z10nms_kernelifPKfPy_param_0];
	ld.param.u64 	%rd71, [_Z10nms_kernelifPKfPy_param_2];
	cvta.to.global.u64 	%rd1, %rd71;
	add.u64 	%rd2, %SPL, 0;
	add.u64 	%rd3, %SPL, 0;
	add.u64 	%rd4, %SPL, 0;
	add.u64 	%rd5, %SPL, 0;
	add.u64 	%rd6, %SPL, 0;
	add.u64 	%rd7, %SPL, 0;
	add.u64 	%rd8, %SPL, 0;
	add.u64 	%rd9, %SPL, 0;
	add.u64 	%rd10, %SPL, 32;
	add.u64 	%rd11, %SPL, 80;
	mov.u32 	%r1, %ctaid.y;
	mov.u32 	%r2, %ctaid.x;
	shl.b32 	%r3, %r1, 6;
	shl.b32 	%r4, %r2, 6;
	sub.s32 	%r278, %r277, %r4;
	cvt.rn.f32.s32 	%f299, %r278;
	min.f32 	%f300, %f299, 0f42800000;
	cvt.rzi.s32.f32 	%r5, %f300;
	mov.u32 	%r6, %tid.x;
	setp.ge.u32 	%p4, %r6, %r5;
	@%p4 bra 	$L__BB2_2;
	add.s32 	%r279, %r4, %r6;
	mul.lo.s32 	%r280, %r279, 7;
	mul.wide.u32 	%rd82, %r280, 4;
	add.s64 	%rd83, %rd1, %rd82;
	ld.global.f32 	%f301, [%rd83];
	mov.u32 	%r281, _ZZ10nms_kernelifPKfPyE11block_boxes;
	mad.lo.s32 	%r282, %r6, 28, %r281;
	st.shared.f32 	[%r282], %f301;
	add.s32 	%r283, %r280, 1;
	mul.wide.u32 	%rd84, %r283, 4;
	add.s64 	%rd85, %rd1, %rd84;
	ld.global.f32 	%f302, [%rd85];
	st.shared.f32 	[%r282+4], %f302;
	add.s32 	%r284, %r280, 2;
	mul.wide.u32 	%rd86, %r284, 4;
	add.s64 	%rd87, %rd1, %rd86;
	ld.global.f32 	%f303, [%rd87];
	st.shared.f32 	[%r282+8], %f303;
	add.s32 	%r285, %r280, 3;
	mul.wide.u32 	%rd88, %r285, 4;
	add.s64 	%rd89, %rd1, %rd88;
	ld.global.f32 	%f304, [%rd89];
	st.shared.f32 	[%r282+12], %f304;
	add.s32 	%r286, %r280, 4;
	mul.wide.u32 	%rd90, %r286, 4;
	add.s64 	%rd91, %rd1, %rd90;
	ld.global.f32 	%f305, [%rd91];
	st.shared.f32 	[%r282+16], %f305;
	add.s32 	%r287, %r280, 5;
	mul.wide.u32 	%rd92, %r287, 4;
	add.s64 	%rd93, %rd1, %rd92;
	ld.global.f32 	%f306, [%rd93];
	st.shared.f32 	[%r282+20], %f306;
	add.s32 	%r288, %r280, 6;
	mul.wide.u32 	%rd94, %r288, 4;
	add.s64 	%rd95, %rd1, %rd94;
	ld.global.f32 	%f307, [%rd95];
	st.shared.f32 	[%r282+24], %f307;
$L__BB2_2:
	bar.sync 	0;
	sub.s32 	%r289, %r277, %r3;
	cvt.rn.f32.s32 	%f308, %r289;
	min.f32 	%f309, %f308, 0f42800000;
	cvt.rzi.s32.f32 	%r290, %f309;
	setp.ge.u32 	%p5, %r6, %r290;
	@%p5 bra 	$L__BB2_203;
	add.s32 	%r7, %r3, %r6;
	setp.eq.s32 	%p6, %r1, %r2;
	add.s32 	%r291, %r6, 1;
	selp.b32 	%r725, %r291, 0, %p6;
	setp.ge.s32 	%p7, %r725, %r5;
	mov.b64 	%rd368, 0;
	@%p7 bra 	$L__BB2_202;
	mul.lo.s32 	%r292, %r7, 7;
	mul.wide.u32 	%rd98, %r292, 4;
	add.s64 	%rd99, %rd1, %rd98;
	ld.global.f32 	%f310, [%rd99+12];
	ld.global.f32 	%f311, [%rd99+16];
	mul.f32 	%f1, %f310, %f311;
	ld.global.f32 	%f312, [%rd99+24];
	mul.f32 	%f313, %f310, 0f3F000000;
	mul.f32 	%f314, %f311, 0f3F000000;
	ld.global.f32 	%f2, [%rd99];
	sub.f32 	%f3, %f2, %f313;
	ld.global.f32 	%f4, [%rd99+4];
	sub.f32 	%f5, %f4, %f314;
	add.f32 	%f6, %f313, %f2;
	add.f32 	%f7, %f314, %f4;
	mul.f32 	%f315, %f312, 0f3F22F983;
	cvt.rni.s32.f32 	%r293, %f315;
	cvt.rn.f32.s32 	%f316, %r293;
	fma.rn.f32 	%f317, %f316, 0fBFC90FDA, %f312;
	fma.rn.f32 	%f318, %f316, 0fB3A22168, %f317;
	fma.rn.f32 	%f319, %f316, 0fA7C234C5, %f318;
	abs.f32 	%f320, %f312;
	setp.ltu.f32 	%p8, %f320, 0f47CE4780;
	setp.eq.f32 	%p9, %f320, 0f7F800000;
	mov.b32 	%r9, %f312;
	shr.u32 	%r294, %r9, 23;
	and.b32  	%r295, %r294, 224;
	add.s32 	%r296, %r295, -128;
	shr.u32 	%r297, %r296, 5;
	and.b32  	%r10, %r294, 31;
	mul.wide.u32 	%rd100, %r297, 4;
	sub.s64 	%rd12, %rd9, %rd100;
	mov.f32 	%f321, 0f00000000;
	mul.rn.f32 	%f322, %f312, %f321;
	sub.s64 	%rd13, %rd8, %rd100;
	neg.f32 	%f323, %f312;
	mul.f32 	%f324, %f312, 0fBF22F983;
	cvt.rni.s32.f32 	%r298, %f324;
	cvt.rn.f32.s32 	%f325, %r298;
	fma.rn.f32 	%f326, %f325, 0fBFC90FDA, %f323;
	fma.rn.f32 	%f327, %f325, 0fB3A22168, %f326;
	fma.rn.f32 	%f328, %f325, 0fA7C234C5, %f327;
	abs.f32 	%f329, %f323;
	setp.ltu.f32 	%p10, %f329, 0f47CE4780;
	setp.eq.f32 	%p11, %f329, 0f7F800000;
	mov.b32 	%r11, %f323;
	shr.u32 	%r299, %r11, 23;
	and.b32  	%r300, %r299, 224;
	add.s32 	%r301, %r300, -128;
	shl.b32 	%r302, %r11, 8;
	or.b32  	%r12, %r302, -2147483648;
	shr.u32 	%r303, %r301, 5;
	and.b32  	%r13, %r299, 31;
	mul.wide.u32 	%rd101, %r303, 4;
	sub.s64 	%rd14, %rd5, %rd101;
	sub.s32 	%r14, 32, %r13;
	mul.rn.f32 	%f330, %f323, %f321;
	sub.s64 	%rd15, %rd4, %rd101;
	add.f32 	%f8, %f313, 0f3C23D70A;
	or.pred  	%p1, %p8, %p9;
	selp.b32 	%r15, %r293, 0, %p8;
	selp.f32 	%f9, %f319, %f322, %p8;
	or.pred  	%p2, %p10, %p11;
	selp.b32 	%r16, %r298, 0, %p10;
	selp.f32 	%f10, %f328, %f330, %p10;
	add.f32 	%f11, %f314, 0f3C23D70A;
	mov.b64 	%rd368, 0;
$L__BB2_5:
	shl.b32 	%r304, %r9, 8;
	or.b32  	%r18, %r304, -2147483648;
	sub.s32 	%r19, 32, %r10;
	mov.u32 	%r305, _ZZ10nms_kernelifPKfPyE11block_boxes;
	mad.lo.s32 	%r306, %r725, 28, %r305;
	ld.shared.f32 	%f331, [%r306+12];
	ld.shared.f32 	%f332, [%r306+16];
	mul.f32 	%f12, %f331, %f332;
	ld.shared.f32 	%f13, [%r306+24];
	mul.f32 	%f14, %f331, 0f3F000000;
	mul.f32 	%f15, %f332, 0f3F000000;
	ld.shared.f32 	%f16, [%r306];
	ld.shared.f32 	%f17, [%r306+4];
	st.local.v2.f32 	[%rd10], {%f3, %f5};
	st.local.v2.f32 	[%rd10+8], {%f6, %f5};
	st.local.v2.f32 	[%rd10+16], {%f6, %f7};
	st.local.v2.f32 	[%rd10+24], {%f3, %f7};
	mov.u32 	%r729, %r15;
	mov.f32 	%f1154, %f9;
	@%p1 bra 	$L__BB2_11;
	mov.b64 	%rd348, 0;
	mov.b32 	%r726, 0;
	mov.u64 	%rd346, __cudart_i2opi_f;
	mov.u64 	%rd347, %rd9;
$L__BB2_7:
	.pragma "nounroll";
	ld.global.nc.u32 	%r308, [%rd346];
	mad.wide.u32 	%rd104, %r308, %r18, %rd348;
	shr.u64 	%rd348, %rd104, 32;
	st.local.u32 	[%rd347], %rd104;
	add.s32 	%r726, %r726, 1;
	add.s64 	%rd347, %rd347, 4;
	add.s64 	%rd346, %rd346, 4;
	setp.ne.s32 	%p12, %r726, 6;
	@%p12 bra 	$L__BB2_7;
	setp.eq.s32 	%p13, %r10, 0;
	st.local.u32 	[%rd9+24], %rd348;
	ld.local.u32 	%r727, [%rd12+24];
	ld.local.u32 	%r728, [%rd12+20];
	@%p13 bra 	$L__BB2_10;
	shl.b32 	%r309, %r727, %r10;
	shr.u32 	%r310, %r728, %r19;
	add.s32 	%r727, %r310, %r309;
	shl.b32 	%r311, %r728, %r10;
	ld.local.u32 	%r312, [%rd12+16];
	shr.u32 	%r313, %r312, %r19;
	add.s32 	%r728, %r313, %r311;
$L__BB2_10:
	setp.lt.s32 	%p14, %r9, 0;
	shr.u32 	%r314, %r727, 30;
	shf.l.wrap.b32 	%r315, %r728, %r727, 2;
	shl.b32 	%r316, %r728, 2;
	shr.u32 	%r317, %r315, 31;
	add.s32 	%r318, %r317, %r314;
	neg.s32 	%r319, %r318;
	selp.b32 	%r729, %r319, %r318, %p14;
	xor.b32  	%r320, %r315, %r9;
	shr.s32 	%r321, %r315, 31;
	xor.b32  	%r322, %r321, %r315;
	xor.b32  	%r323, %r321, %r316;
	cvt.u64.u32 	%rd105, %r322;
	shl.b64 	%rd106, %rd105, 32;
	cvt.u64.u32 	%rd107, %r323;
	or.b64  	%rd108, %rd106, %rd107;
	cvt.rn.f64.s64 	%fd1, %rd108;
	mul.f64 	%fd2, %fd1, 0d3BF921FB54442D19;
	cvt.rn.f32.f64 	%f333, %fd2;
	neg.f32 	%f334, %f333;
	setp.lt.s32 	%p15, %r320, 0;
	selp.f32 	%f1154, %f334, %f333, %p15;
$L__BB2_11:
	add.s32 	%r324, %r729, 1;
	mul.rn.f32 	%f335, %f1154, %f1154;
	and.b32  	%r325, %r729, 1;
	setp.eq.b32 	%p16, %r325, 1;
	selp.f32 	%f336, %f1154, 0f3F800000, %p16;
	fma.rn.f32 	%f337, %f335, %f336, 0f00000000;
	fma.rn.f32 	%f338, %f335, 0f37CBAC00, 0fBAB607ED;
	selp.f32 	%f339, 0fB94D4153, %f338, %p16;
	selp.f32 	%f340, 0f3C0885E4, 0f3D2AAABB, %p16;
	fma.rn.f32 	%f341, %f339, %f335, %f340;
	selp.f32 	%f342, 0fBE2AAAA8, 0fBEFFFFFF, %p16;
	fma.rn.f32 	%f343, %f341, %f335, %f342;
	fma.rn.f32 	%f344, %f343, %f337, %f336;
	and.b32  	%r326, %r324, 2;
	setp.eq.s32 	%p17, %r326, 0;
	mov.f32 	%f345, 0f00000000;
	sub.f32 	%f346, %f345, %f344;
	selp.f32 	%f20, %f344, %f346, %p17;
	mov.u32 	%r733, %r15;
	mov.f32 	%f1155, %f9;
	@%p1 bra 	$L__BB2_17;
	mov.b64 	%rd349, 0;
	mov.b32 	%r730, 0;
$L__BB2_13:
	.pragma "nounroll";
	mul.wide.u32 	%rd110, %r730, 4;
	mov.u64 	%rd111, __cudart_i2opi_f;
	add.s64 	%rd112, %rd111, %rd110;
	ld.global.nc.u32 	%r328, [%rd112];
	mad.wide.u32 	%rd113, %r328, %r18, %rd349;
	shr.u64 	%rd349, %rd113, 32;
	add.s64 	%rd114, %rd8, %rd110;
	st.local.u32 	[%rd114], %rd113;
	add.s32 	%r730, %r730, 1;
	setp.ne.s32 	%p18, %r730, 6;
	@%p18 bra 	$L__BB2_13;
	setp.eq.s32 	%p19, %r10, 0;
	st.local.u32 	[%rd8+24], %rd349;
	ld.local.u32 	%r731, [%rd13+24];
	ld.local.u32 	%r732, [%rd13+20];
	@%p19 bra 	$L__BB2_16;
	shl.b32 	%r329, %r731, %r10;
	shr.u32 	%r330, %r732, %r19;
	add.s32 	%r731, %r330, %r329;
	shl.b32 	%r331, %r732, %r10;
	ld.local.u32 	%r332, [%rd13+16];
	shr.u32 	%r333, %r332, %r19;
	add.s32 	%r732, %r333, %r331;
$L__BB2_16:
	setp.lt.s32 	%p20, %r9, 0;
	shr.u32 	%r334, %r731, 30;
	shf.l.wrap.b32 	%r335, %r732, %r731, 2;
	shl.b32 	%r336, %r732, 2;
	shr.u32 	%r337, %r335, 31;
	add.s32 	%r338, %r337, %r334;
	neg.s32 	%r339, %r338;
	selp.b32 	%r733, %r339, %r338, %p20;
	xor.b32  	%r340, %r335, %r9;
	shr.s32 	%r341, %r335, 31;
	xor.b32  	%r342, %r341, %r335;
	xor.b32  	%r343, %r341, %r336;
	cvt.u64.u32 	%rd115, %r342;
	shl.b64 	%rd116, %rd115, 32;
	cvt.u64.u32 	%rd117, %r343;
	or.b64  	%rd118, %rd116, %rd117;
	cvt.rn.f64.s64 	%fd3, %rd118;
	mul.f64 	%fd4, %fd3, 0d3BF921FB54442D19;
	cvt.rn.f32.f64 	%f347, %fd4;
	neg.f32 	%f348, %f347;
	setp.lt.s32 	%p21, %r340, 0;
	selp.f32 	%f1155, %f348, %f347, %p21;
$L__BB2_17:
	mul.rn.f32 	%f349, %f1155, %f1155;
	and.b32  	%r344, %r733, 1;
	setp.eq.b32 	%p22, %r344, 1;
	selp.f32 	%f350, 0f3F800000, %f1155, %p22;
	fma.rn.f32 	%f351, %f349, %f350, 0f00000000;
	fma.rn.f32 	%f352, %f349, 0f37CBAC00, 0fBAB607ED;
	selp.f32 	%f353, %f352, 0fB94D4153, %p22;
	selp.f32 	%f354, 0f3D2AAABB, 0f3C0885E4, %p22;
	fma.rn.f32 	%f355, %f353, %f349, %f354;
	selp.f32 	%f356, 0fBEFFFFFF, 0fBE2AAAA8, %p22;
	fma.rn.f32 	%f357, %f355, %f349, %f356;
	fma.rn.f32 	%f358, %f357, %f351, %f350;
	and.b32  	%r345, %r733, 2;
	setp.eq.s32 	%p23, %r345, 0;
	mov.f32 	%f359, 0f00000000;
	sub.f32 	%f360, %f359, %f358;
	selp.f32 	%f23, %f358, %f360, %p23;
	mul.f32 	%f361, %f13, 0f3F22F983;
	cvt.rni.s32.f32 	%r741, %f361;
	cvt.rn.f32.s32 	%f362, %r741;
	fma.rn.f32 	%f363, %f362, 0fBFC90FDA, %f13;
	fma.rn.f32 	%f364, %f362, 0fB3A22168, %f363;
	fma.rn.f32 	%f1157, %f362, 0fA7C234C5, %f364;
	abs.f32 	%f25, %f13;
	setp.ltu.f32 	%p24, %f25, 0f47CE4780;
	mov.u32 	%r737, %r741;
	mov.f32 	%f1156, %f1157;
	@%p24 bra 	$L__BB2_25;
	setp.neu.f32 	%p25, %f25, 0f7F800000;
	@%p25 bra 	$L__BB2_20;
	mov.f32 	%f367, 0f00000000;
	mul.rn.f32 	%f1156, %f13, %f367;
	mov.b32 	%r737, 0;
	bra.uni 	$L__BB2_25;
$L__BB2_20:
	mov.b32 	%r41, %f13;
	shl.b32 	%r347, %r41, 8;
	or.b32  	%r42, %r347, -2147483648;
	mov.b64 	%rd350, 0;
	mov.b32 	%r734, 0;
$L__BB2_21:
	.pragma "nounroll";
	mul.wide.u32 	%rd120, %r734, 4;
	mov.u64 	%rd121, __cudart_i2opi_f;
	add.s64 	%rd122, %rd121, %rd120;
	ld.global.nc.u32 	%r348, [%rd122];
	mad.wide.u32 	%rd123, %r348, %r42, %rd350;
	shr.u64 	%rd350, %rd123, 32;
	add.s64 	%rd124, %rd7, %rd120;
	st.local.u32 	[%rd124], %rd123;
	add.s32 	%r734, %r734, 1;
	setp.ne.s32 	%p26, %r734, 6;
	@%p26 bra 	$L__BB2_21;
	shr.u32 	%r349, %r41, 23;
	st.local.u32 	[%rd7+24], %rd350;
	and.b32  	%r45, %r349, 31;
	and.b32  	%r350, %r349, 224;
	add.s32 	%r351, %r350, -128;
	shr.u32 	%r352, %r351, 5;
	mul.wide.u32 	%rd125, %r352, 4;
	sub.s64 	%rd27, %rd7, %rd125;
	ld.local.u32 	%r735, [%rd27+24];
	ld.local.u32 	%r736, [%rd27+20];
	setp.eq.s32 	%p27, %r45, 0;
	@%p27 bra 	$L__BB2_24;
	shf.l.wrap.b32 	%r735, %r736, %r735, %r45;
	ld.local.u32 	%r353, [%rd27+16];
	shf.l.wrap.b32 	%r736, %r353, %r736, %r45;
$L__BB2_24:
	shr.u32 	%r354, %r735, 30;
	shf.l.wrap.b32 	%r355, %r736, %r735, 2;
	shl.b32 	%r356, %r736, 2;
	shr.u32 	%r357, %r355, 31;
	add.s32 	%r358, %r357, %r354;
	neg.s32 	%r359, %r358;
	setp.lt.s32 	%p28, %r41, 0;
	selp.b32 	%r737, %r359, %r358, %p28;
	xor.b32  	%r360, %r355, %r41;
	shr.s32 	%r361, %r355, 31;
	xor.b32  	%r362, %r361, %r355;
	xor.b32  	%r363, %r361, %r356;
	cvt.u64.u32 	%rd126, %r362;
	shl.b64 	%rd127, %rd126, 32;
	cvt.u64.u32 	%rd128, %r363;
	or.b64  	%rd129, %rd127, %rd128;
	cvt.rn.f64.s64 	%fd5, %rd129;
	mul.f64 	%fd6, %fd5, 0d3BF921FB54442D19;
	cvt.rn.f32.f64 	%f365, %fd6;
	neg.f32 	%f366, %f365;
	setp.lt.s32 	%p29, %r360, 0;
	selp.f32 	%f1156, %f366, %f365, %p29;
$L__BB2_25:
	add.s32 	%r365, %r737, 1;
	mul.rn.f32 	%f368, %f1156, %f1156;
	and.b32  	%r366, %r737, 1;
	setp.eq.b32 	%p31, %r366, 1;
	selp.f32 	%f369, %f1156, 0f3F800000, %p31;
	fma.rn.f32 	%f370, %f368, %f369, 0f00000000;
	fma.rn.f32 	%f371, %f368, 0f37CBAC00, 0fBAB607ED;
	selp.f32 	%f372, 0fB94D4153, %f371, %p31;
	selp.f32 	%f373, 0f3C0885E4, 0f3D2AAABB, %p31;
	fma.rn.f32 	%f374, %f372, %f368, %f373;
	selp.f32 	%f375, 0fBE2AAAA8, 0fBEFFFFFF, %p31;
	fma.rn.f32 	%f376, %f374, %f368, %f375;
	fma.rn.f32 	%f377, %f376, %f370, %f369;
	and.b32  	%r367, %r365, 2;
	setp.eq.s32 	%p32, %r367, 0;
	mov.f32 	%f378, 0f00000000;
	sub.f32 	%f379, %f378, %f377;
	selp.f32 	%f29, %f377, %f379, %p32;
	@%p24 bra 	$L__BB2_33;
	setp.neu.f32 	%p33, %f25, 0f7F800000;
	@%p33 bra 	$L__BB2_28;
	mov.f32 	%f382, 0f00000000;
	mul.rn.f32 	%f1157, %f13, %f382;
	mov.b32 	%r741, 0;
	bra.uni 	$L__BB2_33;
$L__BB2_28:
	mov.b32 	%r54, %f13;
	shl.b32 	%r369, %r54, 8;
	or.b32  	%r55, %r369, -2147483648;
	mov.b64 	%rd351, 0;
	mov.b32 	%r738, 0;
$L__BB2_29:
	.pragma "nounroll";
	mul.wide.u32 	%rd131, %r738, 4;
	mov.u64 	%rd132, __cudart_i2opi_f;
	add.s64 	%rd133, %rd132, %rd131;
	ld.global.nc.u32 	%r370, [%rd133];
	mad.wide.u32 	%rd134, %r370, %r55, %rd351;
	shr.u64 	%rd351, %rd134, 32;
	add.s64 	%rd135, %rd6, %rd131;
	st.local.u32 	[%rd135], %rd134;
	add.s32 	%r738, %r738, 1;
	setp.ne.s32 	%p34, %r738, 6;
	@%p34 bra 	$L__BB2_29;
	shr.u32 	%r371, %r54, 23;
	st.local.u32 	[%rd6+24], %rd351;
	and.b32  	%r58, %r371, 31;
	and.b32  	%r372, %r371, 224;
	add.s32 	%r373, %r372, -128;
	shr.u32 	%r374, %r373, 5;
	mul.wide.u32 	%rd136, %r374, 4;
	sub.s64 	%rd30, %rd6, %rd136;
	ld.local.u32 	%r739, [%rd30+24];
	ld.local.u32 	%r740, [%rd30+20];
	setp.eq.s32 	%p35, %r58, 0;
	@%p35 bra 	$L__BB2_32;
	shf.l.wrap.b32 	%r739, %r740, %r739, %r58;
	ld.local.u32 	%r375, [%rd30+16];
	shf.l.wrap.b32 	%r740, %r375, %r740, %r58;
$L__BB2_32:
	shr.u32 	%r376, %r739, 30;
	shf.l.wrap.b32 	%r377, %r740, %r739, 2;
	shl.b32 	%r378, %r740, 2;
	shr.u32 	%r379, %r377, 31;
	add.s32 	%r380, %r379, %r376;
	neg.s32 	%r381, %r380;
	setp.lt.s32 	%p36, %r54, 0;
	selp.b32 	%r741, %r381, %r380, %p36;
	xor.b32  	%r382, %r377, %r54;
	shr.s32 	%r383, %r377, 31;
	xor.b32  	%r384, %r383, %r377;
	xor.b32  	%r385, %r383, %r378;
	cvt.u64.u32 	%rd137, %r384;
	shl.b64 	%rd138, %rd137, 32;
	cvt.u64.u32 	%rd139, %r385;
	or.b64  	%rd140, %rd138, %rd139;
	cvt.rn.f64.s64 	%fd7, %rd140;
	mul.f64 	%fd8, %fd7, 0d3BF921FB54442D19;
	cvt.rn.f32.f64 	%f380, %fd8;
	neg.f32 	%f381, %f380;
	setp.lt.s32 	%p37, %r382, 0;
	selp.f32 	%f1157, %f381, %f380, %p37;
$L__BB2_33:
	mul.rn.f32 	%f384, %f1157, %f1157;
	and.b32  	%r388, %r741, 1;
	setp.eq.b32 	%p38, %r388, 1;
	selp.f32 	%f385, 0f3F800000, %f1157, %p38;
	fma.rn.f32 	%f386, %f384, %f385, 0f00000000;
	fma.rn.f32 	%f387, %f384, 0f37CBAC00, 0fBAB607ED;
	selp.f32 	%f388, %f387, 0fB94D4153, %p38;
	selp.f32 	%f389, 0f3D2AAABB, 0f3C0885E4, %p38;
	fma.rn.f32 	%f390, %f388, %f384, %f389;
	selp.f32 	%f391, 0fBEFFFFFF, 0fBE2AAAA8, %p38;
	fma.rn.f32 	%f392, %f390, %f384, %f391;
	fma.rn.f32 	%f393, %f392, %f386, %f385;
	and.b32  	%r389, %r741, 2;
	setp.eq.s32 	%p39, %r389, 0;
	mov.f32 	%f1172, 0f00000000;
	sub.f32 	%f394, %f1172, %f393;
	selp.f32 	%f395, %f393, %f394, %p39;
	sub.f32 	%f396, %f3, %f2;
	mul.f32 	%f397, %f20, %f396;
	sub.f32 	%f398, %f5, %f4;
	mul.f32 	%f399, %f23, %f398;
	sub.f32 	%f400, %f397, %f399;
	add.f32 	%f37, %f2, %f400;
	mul.f32 	%f401, %f20, %f398;
	fma.rn.f32 	%f402, %f23, %f396, %f401;
	add.f32 	%f38, %f4, %f402;
	st.local.v2.f32 	[%rd10], {%f37, %f38};
	sub.f32 	%f403, %f16, %f14;
	sub.f32 	%f404, %f403, %f16;
	mul.f32 	%f405, %f29, %f404;
	sub.f32 	%f406, %f17, %f15;
	sub.f32 	%f407, %f406, %f17;
	mul.f32 	%f408, %f395, %f407;
	sub.f32 	%f409, %f405, %f408;
	add.f32 	%f39, %f16, %f409;
	mul.f32 	%f410, %f29, %f407;
	fma.rn.f32 	%f411, %f395, %f404, %f410;
	add.f32 	%f40, %f17, %f411;
	sub.f32 	%f412, %f6, %f2;
	mul.f32 	%f413, %f20, %f412;
	sub.f32 	%f414, %f413, %f399;
	add.f32 	%f45, %f2, %f414;
	fma.rn.f32 	%f415, %f23, %f412, %f401;
	add.f32 	%f46, %f4, %f415;
	st.local.v2.f32 	[%rd10+8], {%f45, %f46};
	add.f32 	%f416, %f14, %f16;
	sub.f32 	%f417, %f416, %f16;
	mul.f32 	%f418, %f29, %f417;
	sub.f32 	%f419, %f418, %f408;
	add.f32 	%f47, %f16, %f419;
	fma.rn.f32 	%f420, %f395, %f417, %f410;
	add.f32 	%f48, %f17, %f420;
	sub.f32 	%f421, %f7, %f4;
	mul.f32 	%f422, %f23, %f421;
	sub.f32 	%f423, %f413, %f422;
	add.f32 	%f53, %f2, %f423;
	mul.f32 	%f424, %f20, %f421;
	fma.rn.f32 	%f425, %f23, %f412, %f424;
	add.f32 	%f54, %f4, %f425;
	st.local.v2.f32 	[%rd10+16], {%f53, %f54};
	add.f32 	%f426, %f15, %f17;
	sub.f32 	%f427, %f426, %f17;
	mul.f32 	%f428, %f395, %f427;
	sub.f32 	%f429, %f418, %f428;
	add.f32 	%f55, %f16, %f429;
	mul.f32 	%f430, %f29, %f427;
	fma.rn.f32 	%f431, %f395, %f417, %f430;
	add.f32 	%f56, %f17, %f431;
	sub.f32 	%f432, %f397, %f422;
	add.f32 	%f59, %f2, %f432;
	fma.rn.f32 	%f433, %f23, %f396, %f424;
	add.f32 	%f60, %f4, %f433;
	st.local.v2.f32 	[%rd10+24], {%f59, %f60};
	sub.f32 	%f434, %f405, %f428;
	add.f32 	%f61, %f16, %f434;
	fma.rn.f32 	%f435, %f395, %f404, %f430;
	add.f32 	%f62, %f17, %f435;
	st.local.v2.f32 	[%rd10+32], {%f37, %f38};
	max.f32 	%f63, %f39, %f47;
	min.f32 	%f64, %f39, %f47;
	max.f32 	%f65, %f40, %f48;
	min.f32 	%f66, %f40, %f48;
	max.f32 	%f67, %f47, %f55;
	min.f32 	%f68, %f47, %f55;
	max.f32 	%f69, %f48, %f56;
	min.f32 	%f70, %f48, %f56;
	max.f32 	%f71, %f55, %f61;
	min.f32 	%f72, %f55, %f61;
	max.f32 	%f73, %f56, %f62;
	min.f32 	%f74, %f56, %f62;
	max.f32 	%f75, %f61, %f39;
	min.f32 	%f76, %f61, %f39;
	max.f32 	%f77, %f62, %f40;
	min.f32 	%f78, %f62, %f40;
	mov.b32 	%r742, 0;
	mov.f32 	%f1158, %f37;
	mov.u32 	%r745, %r742;
	mov.f32 	%f1171, %f1172;
$L__BB2_34:
	mov.u32 	%r67, %r742;
	mov.f32 	%f79, %f1158;
	add.s32 	%r742, %r67, 1;
	mul.wide.u32 	%rd141, %r67, 8;
	add.s64 	%rd31, %rd10, %rd141;
	ld.local.f32 	%f1158, [%rd31+8];
	min.f32 	%f83, %f79, %f1158;
	setp.gtu.f32 	%p40, %f83, %f63;
	max.f32 	%f436, %f79, %f1158;
	setp.gtu.f32 	%p41, %f64, %f436;
	or.pred  	%p42, %p40, %p41;
	@%p42 bra 	$L__BB2_41;
	ld.local.f32 	%f85, [%rd31+4];
	ld.local.f32 	%f86, [%rd31+12];
	min.f32 	%f437, %f85, %f86;
	setp.gtu.f32 	%p43, %f437, %f65;
	max.f32 	%f438, %f85, %f86;
	setp.gtu.f32 	%p44, %f66, %f438;
	or.pred  	%p45, %p43, %p44;
	@%p45 bra 	$L__BB2_41;
	sub.f32 	%f440, %f39, %f79;
	sub.f32 	%f441, %f86, %f85;
	mul.f32 	%f442, %f440, %f441;
	sub.f32 	%f87, %f1158, %f79;
	sub.f32 	%f443, %f40, %f85;
	mul.f32 	%f444, %f87, %f443;
	sub.f32 	%f88, %f442, %f444;
	sub.f32 	%f445, %f48, %f85;
	mul.f32 	%f89, %f87, %f445;
	sub.f32 	%f446, %f47, %f79;
	mul.f32 	%f90, %f446, %f441;
	sub.f32 	%f447, %f89, %f90;
	sub.f32 	%f448, %f79, %f39;
	sub.f32 	%f449, %f48, %f40;
	mul.f32 	%f450, %f448, %f449;
	sub.f32 	%f451, %f85, %f40;
	sub.f32 	%f452, %f47, %f39;
	mul.f32 	%f453, %f452, %f451;
	sub.f32 	%f454, %f450, %f453;
	sub.f32 	%f455, %f86, %f40;
	mul.f32 	%f456, %f452, %f455;
	sub.f32 	%f457, %f1158, %f39;
	mul.f32 	%f458, %f457, %f449;
	sub.f32 	%f459, %f456, %f458;
	mul.f32 	%f460, %f88, %f447;
	setp.leu.f32 	%p46, %f460, 0f00000000;
	mul.f32 	%f461, %f454, %f459;
	setp.leu.f32 	%p47, %f461, 0f00000000;
	or.pred  	%p48, %p46, %p47;
	@%p48 bra 	$L__BB2_41;
	sub.f32 	%f91, %f90, %f89;
	sub.f32 	%f92, %f91, %f88;
	abs.f32 	%f463, %f92;
	setp.leu.f32 	%p49, %f463, 0f322BCC77;
	@%p49 bra 	$L__BB2_39;
	mul.f32 	%f482, %f91, %f39;
	mul.f32 	%f483, %f88, %f47;
	sub.f32 	%f484, %f482, %f483;
	div.rn.f32 	%f1164, %f484, %f92;
	mul.f32 	%f485, %f91, %f40;
	mul.f32 	%f486, %f88, %f48;
	sub.f32 	%f487, %f485, %f486;
	div.rn.f32 	%f1163, %f487, %f92;
	bra.uni 	$L__BB2_40;
$L__BB2_39:
	sub.f32 	%f464, %f85, %f86;
	mul.f32 	%f465, %f86, %f79;
	mul.f32 	%f466, %f1158, %f85;
	sub.f32 	%f467, %f465, %f466;
	sub.f32 	%f468, %f47, %f39;
	mul.f32 	%f469, %f464, %f468;
	sub.f32 	%f470, %f40, %f48;
	mul.f32 	%f471, %f87, %f470;
	sub.f32 	%f472, %f469, %f471;
	mul.f32 	%f473, %f48, %f39;
	mul.f32 	%f474, %f47, %f40;
	sub.f32 	%f475, %f473, %f474;
	mul.f32 	%f476, %f87, %f475;
	mul.f32 	%f477, %f467, %f468;
	sub.f32 	%f478, %f476, %f477;
	div.rn.f32 	%f1164, %f478, %f472;
	mul.f32 	%f479, %f467, %f470;
	mul.f32 	%f480, %f464, %f475;
	sub.f32 	%f481, %f479, %f480;
	div.rn.f32 	%f1163, %f481, %f472;
$L__BB2_40:
	mul.wide.s32 	%rd142, %r745, 8;
	add.s64 	%rd143, %rd11, %rd142;
	st.local.v2.f32 	[%rd143], {%f1164, %f1163};
	add.f32 	%f1171, %f1171, %f1164;
	add.f32 	%f1172, %f1172, %f1163;
	add.s32 	%r745, %r745, 1;
$L__BB2_41:
	setp.gtu.f32 	%p50, %f83, %f67;
	setp.gtu.f32 	%p51, %f68, %f436;
	or.pred  	%p52, %p50, %p51;
	@%p52 bra 	$L__BB2_48;
	ld.local.f32 	%f109, [%rd31+4];
	ld.local.f32 	%f110, [%rd31+12];
	min.f32 	%f488, %f109, %f110;
	setp.gtu.f32 	%p53, %f488, %f69;
	max.f32 	%f489, %f109, %f110;
	setp.gtu.f32 	%p54, %f70, %f489;
	or.pred  	%p55, %p53, %p54;
	@%p55 bra 	$L__BB2_48;
	sub.f32 	%f491, %f47, %f79;
	sub.f32 	%f492, %f110, %f109;
	mul.f32 	%f493, %f491, %f492;
	sub.f32 	%f111, %f1158, %f79;
	sub.f32 	%f494, %f48, %f109;
	mul.f32 	%f495, %f111, %f494;
	sub.f32 	%f112, %f493, %f495;
	sub.f32 	%f496, %f56, %f109;
	mul.f32 	%f113, %f111, %f496;
	sub.f32 	%f497, %f55, %f79;
	mul.f32 	%f114, %f497, %f492;
	sub.f32 	%f498, %f113, %f114;
	sub.f32 	%f499, %f79, %f47;
	sub.f32 	%f500, %f56, %f48;
	mul.f32 	%f501, %f499, %f500;
	sub.f32 	%f502, %f109, %f48;
	sub.f32 	%f503, %f55, %f47;
	mul.f32 	%f504, %f503, %f502;
	sub.f32 	%f505, %f501, %f504;
	sub.f32 	%f506, %f110, %f48;
	mul.f32 	%f507, %f503, %f506;
	sub.f32 	%f508, %f1158, %f47;
	mul.f32 	%f509, %f508, %f500;
	sub.f32 	%f510, %f507, %f509;
	mul.f32 	%f511, %f112, %f498;
	setp.leu.f32 	%p56, %f511, 0f00000000;
	mul.f32 	%f512, %f505, %f510;
	setp.leu.f32 	%p57, %f512, 0f00000000;
	or.pred  	%p58, %p56, %p57;
	@%p58 bra 	$L__BB2_48;
	sub.f32 	%f115, %f114, %f113;
	sub.f32 	%f116, %f115, %f112;
	abs.f32 	%f514, %f116;
	setp.gt.f32 	%p59, %f514, 0f322BCC77;
	@%p59 bra 	$L__BB2_46;
	sub.f32 	%f515, %f109, %f110;
	mul.f32 	%f516, %f110, %f79;
	mul.f32 	%f517, %f1158, %f109;
	sub.f32 	%f518, %f516, %f517;
	sub.f32 	%f519, %f55, %f47;
	mul.f32 	%f520, %f515, %f519;
	sub.f32 	%f521, %f48, %f56;
	mul.f32 	%f522, %f111, %f521;
	sub.f32 	%f523, %f520, %f522;
	mul.f32 	%f524, %f56, %f47;
	mul.f32 	%f525, %f55, %f48;
	sub.f32 	%f526, %f524, %f525;
	mul.f32 	%f527, %f111, %f526;
	mul.f32 	%f528, %f518, %f519;
	sub.f32 	%f529, %f527, %f528;
	div.rn.f32 	%f1170, %f529, %f523;
	mul.f32 	%f530, %f518, %f521;
	mul.f32 	%f531, %f515, %f526;
	sub.f32 	%f532, %f530, %f531;
	div.rn.f32 	%f1169, %f532, %f523;
	bra.uni 	$L__BB2_47;
$L__BB2_46:
	mul.f32 	%f533, %f115, %f47;
	mul.f32 	%f534, %f112, %f55;
	sub.f32 	%f535, %f533, %f534;
	div.rn.f32 	%f1170, %f535, %f116;
	mul.f32 	%f536, %f115, %f48;
	mul.f32 	%f537, %f112, %f56;
	sub.f32 	%f538, %f536, %f537;
	div.rn.f32 	%f1169, %f538, %f116;
$L__BB2_47:
	mul.wide.s32 	%rd144, %r745, 8;
	add.s64 	%rd145, %rd11, %rd144;
	st.local.v2.f32 	[%rd145], {%f1170, %f1169};
	add.f32 	%f1171, %f1171, %f1170;
	add.f32 	%f1172, %f1172, %f1169;
	add.s32 	%r745, %r745, 1;
$L__BB2_48:
	setp.gtu.f32 	%p60, %f83, %f71;
	setp.gtu.f32 	%p61, %f72, %f436;
	or.pred  	%p62, %p60, %p61;
	@%p62 bra 	$L__BB2_55;
	ld.local.f32 	%f133, [%rd31+4];
	ld.local.f32 	%f134, [%rd31+12];
	min.f32 	%f539, %f133, %f134;
	setp.gtu.f32 	%p63, %f539, %f73;
	max.f32 	%f540, %f133, %f134;
	setp.gtu.f32 	%p64, %f74, %f540;
	or.pred  	%p65, %p63, %p64;
	@%p65 bra 	$L__BB2_55;
	sub.f32 	%f542, %f55, %f79;
	sub.f32 	%f543, %f134, %f133;
	mul.f32 	%f544, %f542, %f543;
	sub.f32 	%f135, %f1158, %f79;
	sub.f32 	%f545, %f56, %f133;
	mul.f32 	%f546, %f135, %f545;
	sub.f32 	%f136, %f544, %f546;
	sub.f32 	%f547, %f62, %f133;
	mul.f32 	%f137, %f135, %f547;
	sub.f32 	%f548, %f61, %f79;
	mul.f32 	%f138, %f548, %f543;
	sub.f32 	%f549, %f137, %f138;
	sub.f32 	%f550, %f79, %f55;
	sub.f32 	%f551, %f62, %f56;
	mul.f32 	%f552, %f550, %f551;
	sub.f32 	%f553, %f133, %f56;
	sub.f32 	%f554, %f61, %f55;
	mul.f32 	%f555, %f554, %f553;
	sub.f32 	%f556, %f552, %f555;
	sub.f32 	%f557, %f134, %f56;
	mul.f32 	%f558, %f554, %f557;
	sub.f32 	%f559, %f1158, %f55;
	mul.f32 	%f560, %f559, %f551;
	sub.f32 	%f561, %f558, %f560;
	mul.f32 	%f562, %f136, %f549;
	setp.leu.f32 	%p66, %f562, 0f00000000;
	mul.f32 	%f563, %f556, %f561;
	setp.leu.f32 	%p67, %f563, 0f00000000;
	or.pred  	%p68, %p66, %p67;
	@%p68 bra 	$L__BB2_55;
	sub.f32 	%f139, %f138, %f137;
	sub.f32 	%f140, %f139, %f136;
	abs.f32 	%f565, %f140;
	setp.gt.f32 	%p69, %f565, 0f322BCC77;
	@%p69 bra 	$L__BB2_53;
	sub.f32 	%f566, %f133, %f134;
	mul.f32 	%f567, %f134, %f79;
	mul.f32 	%f568, %f1158, %f133;
	sub.f32 	%f569, %f567, %f568;
	sub.f32 	%f570, %f61, %f55;
	mul.f32 	%f571, %f566, %f570;
	sub.f32 	%f572, %f56, %f62;
	mul.f32 	%f573, %f135, %f572;
	sub.f32 	%f574, %f571, %f573;
	mul.f32 	%f575, %f62, %f55;
	mul.f32 	%f576, %f61, %f56;
	sub.f32 	%f577, %f575, %f576;
	mul.f32 	%f578, %f135, %f577;
	mul.f32 	%f579, %f569, %f570;
	sub.f32 	%f580, %f578, %f579;
	div.rn.f32 	%f1176, %f580, %f574;
	mul.f32 	%f581, %f569, %f572;
	mul.f32 	%f582, %f566, %f577;
	sub.f32 	%f583, %f581, %f582;
	div.rn.f32 	%f1175, %f583, %f574;
	bra.uni 	$L__BB2_54;
$L__BB2_53:
	mul.f32 	%f584, %f139, %f55;
	mul.f32 	%f585, %f136, %f61;
	sub.f32 	%f586, %f584, %f585;
	div.rn.f32 	%f1176, %f586, %f140;
	mul.f32 	%f587, %f139, %f56;
	mul.f32 	%f588, %f136, %f62;
	sub.f32 	%f589, %f587, %f588;
	div.rn.f32 	%f1175, %f589, %f140;
$L__BB2_54:
	mul.wide.s32 	%rd146, %r745, 8;
	add.s64 	%rd147, %rd11, %rd146;
	st.local.v2.f32 	[%rd147], {%f1176, %f1175};
	add.f32 	%f1171, %f1171, %f1176;
	add.f32 	%f1172, %f1172, %f1175;
	add.s32 	%r745, %r745, 1;
$L__BB2_55:
	setp.gtu.f32 	%p70, %f83, %f75;
	setp.gtu.f32 	%p71, %f76, %f436;
	or.pred  	%p72, %p70, %p71;
	@%p72 bra 	$L__BB2_62;
	ld.local.f32 	%f157, [%rd31+4];
	ld.local.f32 	%f158, [%rd31+12];
	min.f32 	%f590, %f157, %f158;
	setp.gtu.f32 	%p73, %f590, %f77;
	max.f32 	%f591, %f157, %f158;
	setp.gtu.f32 	%p74, %f78, %f591;
	or.pred  	%p75, %p73, %p74;
	@%p75 bra 	$L__BB2_62;
	sub.f32 	%f593, %f61, %f79;
	sub.f32 	%f594, %f158, %f157;
	mul.f32 	%f595, %f593, %f594;
	sub.f32 	%f159, %f1158, %f79;
	sub.f32 	%f596, %f62, %f157;
	mul.f32 	%f597, %f159, %f596;
	sub.f32 	%f160, %f595, %f597;
	sub.f32 	%f598, %f40, %f157;
	mul.f32 	%f161, %f159, %f598;
	sub.f32 	%f599, %f39, %f79;
	mul.f32 	%f162, %f599, %f594;
	sub.f32 	%f600, %f161, %f162;
	sub.f32 	%f601, %f79, %f61;
	sub.f32 	%f602, %f40, %f62;
	mul.f32 	%f603, %f601, %f602;
	sub.f32 	%f604, %f157, %f62;
	sub.f32 	%f605, %f39, %f61;
	mul.f32 	%f606, %f605, %f604;
	sub.f32 	%f607, %f603, %f606;
	sub.f32 	%f608, %f158, %f62;
	mul.f32 	%f609, %f605, %f608;
	sub.f32 	%f610, %f1158, %f61;
	mul.f32 	%f611, %f610, %f602;
	sub.f32 	%f612, %f609, %f611;
	mul.f32 	%f613, %f160, %f600;
	setp.leu.f32 	%p76, %f613, 0f00000000;
	mul.f32 	%f614, %f607, %f612;
	setp.leu.f32 	%p77, %f614, 0f00000000;
	or.pred  	%p78, %p76, %p77;
	@%p78 bra 	$L__BB2_62;
	sub.f32 	%f163, %f162, %f161;
	sub.f32 	%f164, %f163, %f160;
	abs.f32 	%f616, %f164;
	setp.gt.f32 	%p79, %f616, 0f322BCC77;
	@%p79 bra 	$L__BB2_60;
	sub.f32 	%f617, %f157, %f158;
	mul.f32 	%f618, %f158, %f79;
	mul.f32 	%f619, %f1158, %f157;
	sub.f32 	%f620, %f618, %f619;
	sub.f32 	%f621, %f39, %f61;
	mul.f32 	%f622, %f617, %f621;
	sub.f32 	%f623, %f62, %f40;
	mul.f32 	%f624, %f159, %f623;
	sub.f32 	%f625, %f622, %f624;
	mul.f32 	%f626, %f40, %f61;
	mul.f32 	%f627, %f39, %f62;
	sub.f32 	%f628, %f626, %f627;
	mul.f32 	%f629, %f159, %f628;
	mul.f32 	%f630, %f620, %f621;
	sub.f32 	%f631, %f629, %f630;
	div.rn.f32 	%f1182, %f631, %f625;
	mul.f32 	%f632, %f620, %f623;
	mul.f32 	%f633, %f617, %f628;
	sub.f32 	%f634, %f632, %f633;
	div.rn.f32 	%f1181, %f634, %f625;
	bra.uni 	$L__BB2_61;
$L__BB2_60:
	mul.f32 	%f635, %f163, %f61;
	mul.f32 	%f636, %f160, %f39;
	sub.f32 	%f637, %f635, %f636;
	div.rn.f32 	%f1182, %f637, %f164;
	mul.f32 	%f638, %f163, %f62;
	mul.f32 	%f639, %f160, %f40;
	sub.f32 	%f640, %f638, %f639;
	div.rn.f32 	%f1181, %f640, %f164;
$L__BB2_61:
	mul.wide.s32 	%rd148, %r745, 8;
	add.s64 	%rd149, %rd11, %rd148;
	st.local.v2.f32 	[%rd149], {%f1182, %f1181};
	add.f32 	%f1171, %f1171, %f1182;
	add.f32 	%f1172, %f1172, %f1181;
	add.s32 	%r745, %r745, 1;
$L__BB2_62:
	setp.ne.s32 	%p80, %r742, 4;
	@%p80 bra 	$L__BB2_34;
	neg.f32 	%f181, %f13;
	mul.f32 	%f182, %f13, 0fBF22F983;
	mov.b32 	%r78, %f181;
	shr.u32 	%r390, %r78, 23;
	and.b32  	%r391, %r390, 224;
	add.s32 	%r392, %r391, -128;
	shl.b32 	%r393, %r78, 8;
	or.b32  	%r79, %r393, -2147483648;
	shr.u32 	%r394, %r392, 5;
	and.b32  	%r80, %r390, 31;
	cvt.u64.u32 	%rd150, %r394;
	neg.s64 	%rd32, %rd150;
	sub.s32 	%r81, 32, %r80;
	add.f32 	%f183, %f14, 0f3C23D70A;
	mov.u32 	%r751, %r16;
	mov.f32 	%f1185, %f10;
	@%p2 bra 	$L__BB2_69;
	mov.b64 	%rd352, 0;
	mov.b32 	%r748, 0;
$L__BB2_65:
	.pragma "nounroll";
	mul.wide.u32 	%rd152, %r748, 4;
	mov.u64 	%rd153, __cudart_i2opi_f;
	add.s64 	%rd154, %rd153, %rd152;
	ld.global.nc.u32 	%r396, [%rd154];
	mad.wide.u32 	%rd155, %r396, %r12, %rd352;
	shr.u64 	%rd352, %rd155, 32;
	add.s64 	%rd156, %rd5, %rd152;
	st.local.u32 	[%rd156], %rd155;
	add.s32 	%r748, %r748, 1;
	setp.ne.s32 	%p81, %r748, 6;
	@%p81 bra 	$L__BB2_65;
	setp.eq.s32 	%p82, %r13, 0;
	st.local.u32 	[%rd5+24], %rd352;
	ld.local.u32 	%r749, [%rd14+24];
	ld.local.u32 	%r750, [%rd14+20];
	@%p82 bra 	$L__BB2_68;
	shl.b32 	%r397, %r749, %r13;
	shr.u32 	%r398, %r750, %r14;
	add.s32 	%r749, %r398, %r397;
	shl.b32 	%r399, %r750, %r13;
	ld.local.u32 	%r400, [%rd14+16];
	shr.u32 	%r401, %r400, %r14;
	add.s32 	%r750, %r401, %r399;
$L__BB2_68:
	setp.lt.s32 	%p83, %r11, 0;
	shr.u32 	%r402, %r749, 30;
	shf.l.wrap.b32 	%r403, %r750, %r749, 2;
	shl.b32 	%r404, %r750, 2;
	shr.u32 	%r405, %r403, 31;
	add.s32 	%r406, %r405, %r402;
	neg.s32 	%r407, %r406;
	selp.b32 	%r751, %r407, %r406, %p83;
	xor.b32  	%r408, %r403, %r11;
	shr.s32 	%r409, %r403, 31;
	xor.b32  	%r410, %r409, %r403;
	xor.b32  	%r411, %r409, %r404;
	cvt.u64.u32 	%rd157, %r410;
	shl.b64 	%rd158, %rd157, 32;
	cvt.u64.u32 	%rd159, %r411;
	or.b64  	%rd160, %rd158, %rd159;
	cvt.rn.f64.s64 	%fd9, %rd160;
	mul.f64 	%fd10, %fd9, 0d3BF921FB54442D19;
	cvt.rn.f32.f64 	%f641, %fd10;
	neg.f32 	%f642, %f641;
	setp.lt.s32 	%p84, %r408, 0;
	selp.f32 	%f1185, %f642, %f641, %p84;
$L__BB2_69:
	add.s32 	%r412, %r751, 1;
	mul.rn.f32 	%f643, %f1185, %f1185;
	and.b32  	%r413, %r751, 1;
	setp.eq.b32 	%p85, %r413, 1;
	selp.f32 	%f644, %f1185, 0f3F800000, %p85;
	fma.rn.f32 	%f645, %f643, %f644, 0f00000000;
	fma.rn.f32 	%f646, %f643, 0f37CBAC00, 0fBAB607ED;
	selp.f32 	%f647, 0fB94D4153, %f646, %p85;
	selp.f32 	%f648, 0f3C0885E4, 0f3D2AAABB, %p85;
	fma.rn.f32 	%f649, %f647, %f643, %f648;
	selp.f32 	%f650, 0fBE2AAAA8, 0fBEFFFFFF, %p85;
	fma.rn.f32 	%f651, %f649, %f643, %f650;
	fma.rn.f32 	%f652, %f651, %f645, %f644;
	and.b32  	%r414, %r412, 2;
	setp.eq.s32 	%p86, %r414, 0;
	mov.f32 	%f653, 0f00000000;
	sub.f32 	%f654, %f653, %f652;
	selp.f32 	%f186, %f652, %f654, %p86;
	mov.u32 	%r755, %r16;
	mov.f32 	%f1186, %f10;
	@%p2 bra 	$L__BB2_75;
	mov.b64 	%rd353, 0;
	mov.b32 	%r752, 0;
$L__BB2_71:
	.pragma "nounroll";
	mul.wide.u32 	%rd162, %r752, 4;
	mov.u64 	%rd163, __cudart_i2opi_f;
	add.s64 	%rd164, %rd163, %rd162;
	ld.global.nc.u32 	%r416, [%rd164];
	mad.wide.u32 	%rd165, %r416, %r12, %rd353;
	shr.u64 	%rd353, %rd165, 32;
	add.s64 	%rd166, %rd4, %rd162;
	st.local.u32 	[%rd166], %rd165;
	add.s32 	%r752, %r752, 1;
	setp.ne.s32 	%p87, %r752, 6;
	@%p87 bra 	$L__BB2_71;
	setp.eq.s32 	%p88, %r13, 0;
	st.local.u32 	[%rd4+24], %rd353;
	ld.local.u32 	%r753, [%rd15+24];
	ld.local.u32 	%r754, [%rd15+20];
	@%p88 bra 	$L__BB2_74;
	shl.b32 	%r417, %r753, %r13;
	shr.u32 	%r418, %r754, %r14;
	add.s32 	%r753, %r418, %r417;
	shl.b32 	%r419, %r754, %r13;
	ld.local.u32 	%r420, [%rd15+16];
	shr.u32 	%r421, %r420, %r14;
	add.s32 	%r754, %r421, %r419;
$L__BB2_74:
	setp.lt.s32 	%p89, %r11, 0;
	shr.u32 	%r422, %r753, 30;
	shf.l.wrap.b32 	%r423, %r754, %r753, 2;
	shl.b32 	%r424, %r754, 2;
	shr.u32 	%r425, %r423, 31;
	add.s32 	%r426, %r425, %r422;
	neg.s32 	%r427, %r426;
	selp.b32 	%r755, %r427, %r426, %p89;
	xor.b32  	%r428, %r423, %r11;
	shr.s32 	%r429, %r423, 31;
	xor.b32  	%r430, %r429, %r423;
	xor.b32  	%r431, %r429, %r424;
	cvt.u64.u32 	%rd167, %r430;
	shl.b64 	%rd168, %rd167, 32;
	cvt.u64.u32 	%rd169, %r431;
	or.b64  	%rd170, %rd168, %rd169;
	cvt.rn.f64.s64 	%fd11, %rd170;
	mul.f64 	%fd12, %fd11, 0d3BF921FB54442D19;
	cvt.rn.f32.f64 	%f655, %fd12;
	neg.f32 	%f656, %f655;
	setp.lt.s32 	%p90, %r428, 0;
	selp.f32 	%f1186, %f656, %f655, %p90;
$L__BB2_75:
	mul.rn.f32 	%f657, %f1186, %f1186;
	and.b32  	%r432, %r755, 1;
	setp.eq.b32 	%p91, %r432, 1;
	selp.f32 	%f658, 0f3F800000, %f1186, %p91;
	fma.rn.f32 	%f659, %f657, %f658, 0f00000000;
	fma.rn.f32 	%f660, %f657, 0f37CBAC00, 0fBAB607ED;
	selp.f32 	%f661, %f660, 0fB94D4153, %p91;
	selp.f32 	%f662, 0f3D2AAABB, 0f3C0885E4, %p91;
	fma.rn.f32 	%f663, %f661, %f657, %f662;
	selp.f32 	%f664, 0fBEFFFFFF, 0fBE2AAAA8, %p91;
	fma.rn.f32 	%f665, %f663, %f657, %f664;
	fma.rn.f32 	%f666, %f665, %f659, %f658;
	and.b32  	%r433, %r755, 2;
	setp.eq.s32 	%p92, %r433, 0;
	mov.f32 	%f667, 0f00000000;
	sub.f32 	%f668, %f667, %f666;
	selp.f32 	%f669, %f666, %f668, %p92;
	sub.f32 	%f670, %f39, %f2;
	mul.f32 	%f671, %f186, %f670;
	sub.f32 	%f672, %f40, %f4;
	mul.f32 	%f673, %f672, %f669;
	sub.f32 	%f674, %f671, %f673;
	mul.f32 	%f675, %f670, %f669;
	fma.rn.f32 	%f189, %f186, %f672, %f675;
	abs.f32 	%f676, %f674;
	setp.geu.f32 	%p93, %f676, %f8;
	@%p93 bra 	$L__BB2_78;
	abs.f32 	%f677, %f189;
	setp.geu.f32 	%p94, %f677, %f11;
	@%p94 bra 	$L__BB2_78;
	add.f32 	%f1171, %f1171, %f39;
	add.f32 	%f1172, %f1172, %f40;
	mul.wide.s32 	%rd171, %r745, 8;
	add.s64 	%rd172, %rd11, %rd171;
	st.local.v2.f32 	[%rd172], {%f39, %f40};
	add.s32 	%r745, %r745, 1;
$L__BB2_78:
	cvt.rni.s32.f32 	%r434, %f182;
	cvt.rn.f32.s32 	%f678, %r434;
	abs.f32 	%f679, %f181;
	shl.b64 	%rd173, %rd32, 2;
	add.s64 	%rd37, %rd3, %rd173;
	setp.eq.f32 	%p95, %f679, 0f7F800000;
	setp.ltu.f32 	%p96, %f679, 0f47CE4780;
	or.pred  	%p3, %p96, %p95;
	selp.b32 	%r818, %r434, 0, %p96;
	mov.f32 	%f680, 0f00000000;
	mul.rn.f32 	%f681, %f181, %f680;
	fma.rn.f32 	%f682, %f678, 0fBFC90FDA, %f181;
	fma.rn.f32 	%f683, %f678, 0fB3A22168, %f682;
	fma.rn.f32 	%f684, %f678, 0fA7C234C5, %f683;
	selp.f32 	%f1214, %f684, %f681, %p96;
	mov.u32 	%r760, %r818;
	mov.f32 	%f1189, %f1214;
	@%p3 bra 	$L__BB2_84;
	mov.b64 	%rd354, 0;
	mov.b32 	%r757, 0;
$L__BB2_80:
	.pragma "nounroll";
	mul.wide.u32 	%rd175, %r757, 4;
	mov.u64 	%rd176, __cudart_i2opi_f;
	add.s64 	%rd177, %rd176, %rd175;
	ld.global.nc.u32 	%r436, [%rd177];
	mad.wide.u32 	%rd178, %r436, %r79, %rd354;
	shr.u64 	%rd354, %rd178, 32;
	add.s64 	%rd179, %rd3, %rd175;
	st.local.u32 	[%rd179], %rd178;
	add.s32 	%r757, %r757, 1;
	setp.ne.s32 	%p97, %r757, 6;
	@%p97 bra 	$L__BB2_80;
	setp.eq.s32 	%p98, %r80, 0;
	st.local.u32 	[%rd3+24], %rd354;
	ld.local.u32 	%r758, [%rd37+24];
	ld.local.u32 	%r759, [%rd37+20];
	@%p98 bra 	$L__BB2_83;
	shl.b32 	%r437, %r758, %r80;
	shr.u32 	%r438, %r759, %r81;
	add.s32 	%r758, %r438, %r437;
	shl.b32 	%r439, %r759, %r80;
	ld.local.u32 	%r440, [%rd37+16];
	shr.u32 	%r441, %r440, %r81;
	add.s32 	%r759, %r441, %r439;
$L__BB2_83:
	setp.lt.s32 	%p99, %r78, 0;
	shr.u32 	%r442, %r758, 30;
	shf.l.wrap.b32 	%r443, %r759, %r758, 2;
	shl.b32 	%r444, %r759, 2;
	shr.u32 	%r445, %r443, 31;
	add.s32 	%r446, %r445, %r442;
	neg.s32 	%r447, %r446;
	selp.b32 	%r760, %r447, %r446, %p99;
	xor.b32  	%r448, %r443, %r78;
	shr.s32 	%r449, %r443, 31;
	xor.b32  	%r450, %r449, %r443;
	xor.b32  	%r451, %r449, %r444;
	cvt.u64.u32 	%rd180, %r450;
	shl.b64 	%rd181, %rd180, 32;
	cvt.u64.u32 	%rd182, %r451;
	or.b64  	%rd183, %rd181, %rd182;
	cvt.rn.f64.s64 	%fd13, %rd183;
	mul.f64 	%fd14, %fd13, 0d3BF921FB54442D19;
	cvt.rn.f32.f64 	%f685, %fd14;
	neg.f32 	%f686, %f685;
	setp.lt.s32 	%p100, %r448, 0;
	selp.f32 	%f1189, %f686, %f685, %p100;
$L__BB2_84:
	add.s64 	%rd40, %rd2, %rd173;
	add.s32 	%r452, %r760, 1;
	mul.rn.f32 	%f687, %f1189, %f1189;
	and.b32  	%r453, %r760, 1;
	setp.eq.b32 	%p101, %r453, 1;
	selp.f32 	%f688, %f1189, 0f3F800000, %p101;
	fma.rn.f32 	%f689, %f687, %f688, 0f00000000;
	fma.rn.f32 	%f690, %f687, 0f37CBAC00, 0fBAB607ED;
	selp.f32 	%f691, 0fB94D4153, %f690, %p101;
	selp.f32 	%f692, 0f3C0885E4, 0f3D2AAABB, %p101;
	fma.rn.f32 	%f693, %f691, %f687, %f692;
	selp.f32 	%f694, 0fBE2AAAA8, 0fBEFFFFFF, %p101;
	fma.rn.f32 	%f695, %f693, %f687, %f694;
	fma.rn.f32 	%f696, %f695, %f689, %f688;
	and.b32  	%r454, %r452, 2;
	setp.eq.s32 	%p102, %r454, 0;
	mov.f32 	%f697, 0f00000000;
	sub.f32 	%f698, %f697, %f696;
	selp.f32 	%f197, %f696, %f698, %p102;
	mov.u32 	%r764, %r818;
	mov.f32 	%f1190, %f1214;
	@%p3 bra 	$L__BB2_90;
	mov.b64 	%rd355, 0;
	mov.b32 	%r761, 0;
$L__BB2_86:
	.pragma "nounroll";
	mul.wide.u32 	%rd186, %r761, 4;
	mov.u64 	%rd187, __cudart_i2opi_f;
	add.s64 	%rd188, %rd187, %rd186;
	ld.global.nc.u32 	%r456, [%rd188];
	mad.wide.u32 	%rd189, %r456, %r79, %rd355;
	shr.u64 	%rd355, %rd189, 32;
	add.s64 	%rd190, %rd2, %rd186;
	st.local.u32 	[%rd190], %rd189;
	add.s32 	%r761, %r761, 1;
	setp.ne.s32 	%p103, %r761, 6;
	@%p103 bra 	$L__BB2_86;
	setp.eq.s32 	%p104, %r80, 0;
	st.local.u32 	[%rd2+24], %rd355;
	ld.local.u32 	%r762, [%rd40+24];
	ld.local.u32 	%r763, [%rd40+20];
	@%p104 bra 	$L__BB2_89;
	shl.b32 	%r457, %r762, %r80;
	shr.u32 	%r458, %r763, %r81;
	add.s32 	%r762, %r458, %r457;
	shl.b32 	%r459, %r763, %r80;
	ld.local.u32 	%r460, [%rd40+16];
	shr.u32 	%r461, %r460, %r81;
	add.s32 	%r763, %r461, %r459;
$L__BB2_89:
	setp.lt.s32 	%p105, %r78, 0;
	shr.u32 	%r462, %r762, 30;
	shf.l.wrap.b32 	%r463, %r763, %r762, 2;
	shl.b32 	%r464, %r763, 2;
	shr.u32 	%r465, %r463, 31;
	add.s32 	%r466, %r465, %r462;
	neg.s32 	%r467, %r466;
	selp.b32 	%r764, %r467, %r466, %p105;
	xor.b32  	%r468, %r463, %r78;
	shr.s32 	%r469, %r463, 31;
	xor.b32  	%r470, %r469, %r463;
	xor.b32  	%r471, %r469, %r464;
	cvt.u64.u32 	%rd191, %r470;
	shl.b64 	%rd192, %rd191, 32;
	cvt.u64.u32 	%rd193, %r471;
	or.b64  	%rd194, %rd192, %rd193;
	cvt.rn.f64.s64 	%fd15, %rd194;
	mul.f64 	%fd16, %fd15, 0d3BF921FB54442D19;
	cvt.rn.f32.f64 	%f699, %fd16;
	neg.f32 	%f700, %f699;
	setp.lt.s32 	%p106, %r468, 0;
	selp.f32 	%f1190, %f700, %f699, %p106;
$L__BB2_90:
	mul.rn.f32 	%f701, %f1190, %f1190;
	and.b32  	%r472, %r764, 1;
	setp.eq.b32 	%p107, %r472, 1;
	selp.f32 	%f702, 0f3F800000, %f1190, %p107;
	fma.rn.f32 	%f703, %f701, %f702, 0f00000000;
	fma.rn.f32 	%f704, %f701, 0f37CBAC00, 0fBAB607ED;
	selp.f32 	%f705, %f704, 0fB94D4153, %p107;
	selp.f32 	%f706, 0f3D2AAABB, 0f3C0885E4, %p107;
	fma.rn.f32 	%f707, %f705, %f701, %f706;
	selp.f32 	%f708, 0fBEFFFFFF, 0fBE2AAAA8, %p107;
	fma.rn.f32 	%f709, %f707, %f701, %f708;
	fma.rn.f32 	%f710, %f709, %f703, %f702;
	and.b32  	%r473, %r764, 2;
	setp.eq.s32 	%p108, %r473, 0;
	mov.f32 	%f711, 0f00000000;
	sub.f32 	%f712, %f711, %f710;
	selp.f32 	%f713, %f710, %f712, %p108;
	sub.f32 	%f714, %f37, %f16;
	mul.f32 	%f715, %f197, %f714;
	sub.f32 	%f716, %f38, %f17;
	mul.f32 	%f717, %f716, %f713;
	sub.f32 	%f718, %f715, %f717;
	mul.f32 	%f719, %f714, %f713;
	fma.rn.f32 	%f200, %f197, %f716, %f719;
	abs.f32 	%f720, %f718;
	setp.geu.f32 	%p109, %f720, %f183;
	@%p109 bra 	$L__BB2_93;
	abs.f32 	%f721, %f200;
	add.f32 	%f722, %f15, 0f3C23D70A;
	setp.geu.f32 	%p110, %f721, %f722;
	@%p110 bra 	$L__BB2_93;
	add.f32 	%f1171, %f1171, %f37;
	add.f32 	%f1172, %f1172, %f38;
	mul.wide.s32 	%rd195, %r745, 8;
	add.s64 	%rd196, %rd11, %rd195;
	st.local.v2.f32 	[%rd196], {%f37, %f38};
	add.s32 	%r745, %r745, 1;
$L__BB2_93:
	mov.u32 	%r769, %r16;
	mov.f32 	%f1193, %f10;
	@%p2 bra 	$L__BB2_99;
	mov.b64 	%rd356, 0;
	mov.b32 	%r766, 0;
$L__BB2_95:
	.pragma "nounroll";
	mul.wide.u32 	%rd198, %r766, 4;
	mov.u64 	%rd199, __cudart_i2opi_f;
	add.s64 	%rd200, %rd199, %rd198;
	ld.global.nc.u32 	%r475, [%rd200];
	mad.wide.u32 	%rd201, %r475, %r12, %rd356;
	shr.u64 	%rd356, %rd201, 32;
	add.s64 	%rd202, %rd5, %rd198;
	st.local.u32 	[%rd202], %rd201;
	add.s32 	%r766, %r766, 1;
	setp.ne.s32 	%p111, %r766, 6;
	@%p111 bra 	$L__BB2_95;
	setp.eq.s32 	%p112, %r13, 0;
	st.local.u32 	[%rd5+24], %rd356;
	ld.local.u32 	%r767, [%rd14+24];
	ld.local.u32 	%r768, [%rd14+20];
	@%p112 bra 	$L__BB2_98;
	shl.b32 	%r476, %r767, %r13;
	shr.u32 	%r477, %r768, %r14;
	add.s32 	%r767, %r477, %r476;
	shl.b32 	%r478, %r768, %r13;
	ld.local.u32 	%r479, [%rd14+16];
	shr.u32 	%r480, %r479, %r14;
	add.s32 	%r768, %r480, %r478;
$L__BB2_98:
	setp.lt.s32 	%p113, %r11, 0;
	shr.u32 	%r481, %r767, 30;
	shf.l.wrap.b32 	%r482, %r768, %r767, 2;
	shl.b32 	%r483, %r768, 2;
	shr.u32 	%r484, %r482, 31;
	add.s32 	%r485, %r484, %r481;
	neg.s32 	%r486, %r485;
	selp.b32 	%r769, %r486, %r485, %p113;
	xor.b32  	%r487, %r482, %r11;
	shr.s32 	%r488, %r482, 31;
	xor.b32  	%r489, %r488, %r482;
	xor.b32  	%r490, %r488, %r483;
	cvt.u64.u32 	%rd203, %r489;
	shl.b64 	%rd204, %rd203, 32;
	cvt.u64.u32 	%rd205, %r490;
	or.b64  	%rd206, %rd204, %rd205;
	cvt.rn.f64.s64 	%fd17, %rd206;
	mul.f64 	%fd18, %fd17, 0d3BF921FB54442D19;
	cvt.rn.f32.f64 	%f723, %fd18;
	neg.f32 	%f724, %f723;
	setp.lt.s32 	%p114, %r487, 0;
	selp.f32 	%f1193, %f724, %f723, %p114;
$L__BB2_99:
	add.s32 	%r491, %r769, 1;
	mul.rn.f32 	%f725, %f1193, %f1193;
	and.b32  	%r492, %r769, 1;
	setp.eq.b32 	%p115, %r492, 1;
	selp.f32 	%f726, %f1193, 0f3F800000, %p115;
	fma.rn.f32 	%f727, %f725, %f726, 0f00000000;
	fma.rn.f32 	%f728, %f725, 0f37CBAC00, 0fBAB607ED;
	selp.f32 	%f729, 0fB94D4153, %f728, %p115;
	selp.f32 	%f730, 0f3C0885E4, 0f3D2AAABB, %p115;
	fma.rn.f32 	%f731, %f729, %f725, %f730;
	selp.f32 	%f732, 0fBE2AAAA8, 0fBEFFFFFF, %p115;
	fma.rn.f32 	%f733, %f731, %f725, %f732;
	fma.rn.f32 	%f734, %f733, %f727, %f726;
	and.b32  	%r493, %r491, 2;
	setp.eq.s32 	%p116, %r493, 0;
	mov.f32 	%f735, 0f00000000;
	sub.f32 	%f736, %f735, %f734;
	selp.f32 	%f207, %f734, %f736, %p116;
	mov.u32 	%r773, %r16;
	mov.f32 	%f1194, %f10;
	@%p2 bra 	$L__BB2_105;
	mov.b64 	%rd357, 0;
	mov.b32 	%r770, 0;
$L__BB2_101:
	.pragma "nounroll";
	mul.wide.u32 	%rd208, %r770, 4;
	mov.u64 	%rd209, __cudart_i2opi_f;
	add.s64 	%rd210, %rd209, %rd208;
	ld.global.nc.u32 	%r495, [%rd210];
	mad.wide.u32 	%rd211, %r495, %r12, %rd357;
	shr.u64 	%rd357, %rd211, 32;
	add.s64 	%rd212, %rd4, %rd208;
	st.local.u32 	[%rd212], %rd211;
	add.s32 	%r770, %r770, 1;
	setp.ne.s32 	%p117, %r770, 6;
	@%p117 bra 	$L__BB2_101;
	setp.eq.s32 	%p118, %r13, 0;
	st.local.u32 	[%rd4+24], %rd357;
	ld.local.u32 	%r771, [%rd15+24];
	ld.local.u32 	%r772, [%rd15+20];
	@%p118 bra 	$L__BB2_104;
	shl.b32 	%r496, %r771, %r13;
	shr.u32 	%r497, %r772, %r14;
	add.s32 	%r771, %r497, %r496;
	shl.b32 	%r498, %r772, %r13;
	ld.local.u32 	%r499, [%rd15+16];
	shr.u32 	%r500, %r499, %r14;
	add.s32 	%r772, %r500, %r498;
$L__BB2_104:
	setp.lt.s32 	%p119, %r11, 0;
	shr.u32 	%r501, %r771, 30;
	shf.l.wrap.b32 	%r502, %r772, %r771, 2;
	shl.b32 	%r503, %r772, 2;
	shr.u32 	%r504, %r502, 31;
	add.s32 	%r505, %r504, %r501;
	neg.s32 	%r506, %r505;
	selp.b32 	%r773, %r506, %r505, %p119;
	xor.b32  	%r507, %r502, %r11;
	shr.s32 	%r508, %r502, 31;
	xor.b32  	%r509, %r508, %r502;
	xor.b32  	%r510, %r508, %r503;
	cvt.u64.u32 	%rd213, %r509;
	shl.b64 	%rd214, %rd213, 32;
	cvt.u64.u32 	%rd215, %r510;
	or.b64  	%rd216, %rd214, %rd215;
	cvt.rn.f64.s64 	%fd19, %rd216;
	mul.f64 	%fd20, %fd19, 0d3BF921FB54442D19;
	cvt.rn.f32.f64 	%f737, %fd20;
	neg.f32 	%f738, %f737;
	setp.lt.s32 	%p120, %r507, 0;
	selp.f32 	%f1194, %f738, %f737, %p120;
$L__BB2_105:
	mul.rn.f32 	%f739, %f1194, %f1194;
	and.b32  	%r511, %r773, 1;
	setp.eq.b32 	%p121, %r511, 1;
	selp.f32 	%f740, 0f3F800000, %f1194, %p121;
	fma.rn.f32 	%f741, %f739, %f740, 0f00000000;
	fma.rn.f32 	%f742, %f739, 0f37CBAC00, 0fBAB607ED;
	selp.f32 	%f743, %f742, 0fB94D4153, %p121;
	selp.f32 	%f744, 0f3D2AAABB, 0f3C0885E4, %p121;
	fma.rn.f32 	%f745, %f743, %f739, %f744;
	selp.f32 	%f746, 0fBEFFFFFF, 0fBE2AAAA8, %p121;
	fma.rn.f32 	%f747, %f745, %f739, %f746;
	fma.rn.f32 	%f748, %f747, %f741, %f740;
	and.b32  	%r512, %r773, 2;
	setp.eq.s32 	%p122, %r512, 0;
	mov.f32 	%f749, 0f00000000;
	sub.f32 	%f750, %f749, %f748;
	selp.f32 	%f751, %f748, %f750, %p122;
	sub.f32 	%f752, %f47, %f2;
	mul.f32 	%f753, %f207, %f752;
	sub.f32 	%f754, %f48, %f4;
	mul.f32 	%f755, %f754, %f751;
	sub.f32 	%f756, %f753, %f755;
	mul.f32 	%f757, %f752, %f751;
	fma.rn.f32 	%f210, %f207, %f754, %f757;
	abs.f32 	%f758, %f756;
	setp.geu.f32 	%p123, %f758, %f8;
	@%p123 bra 	$L__BB2_108;
	abs.f32 	%f759, %f210;
	setp.geu.f32 	%p124, %f759, %f11;
	@%p124 bra 	$L__BB2_108;
	add.f32 	%f1171, %f1171, %f47;
	add.f32 	%f1172, %f1172, %f48;
	mul.wide.s32 	%rd217, %r745, 8;
	add.s64 	%rd218, %rd11, %rd217;
	st.local.v2.f32 	[%rd218], {%f47, %f48};
	add.s32 	%r745, %r745, 1;
$L__BB2_108:
	mov.u32 	%r778, %r818;
	mov.f32 	%f1197, %f1214;
	@%p3 bra 	$L__BB2_114;
	mov.b64 	%rd358, 0;
	mov.b32 	%r775, 0;
$L__BB2_110:
	.pragma "nounroll";
	mul.wide.u32 	%rd220, %r775, 4;
	mov.u64 	%rd221, __cudart_i2opi_f;
	add.s64 	%rd222, %rd221, %rd220;
	ld.global.nc.u32 	%r514, [%rd222];
	mad.wide.u32 	%rd223, %r514, %r79, %rd358;
	shr.u64 	%rd358, %rd223, 32;
	add.s64 	%rd224, %rd3, %rd220;
	st.local.u32 	[%rd224], %rd223;
	add.s32 	%r775, %r775, 1;
	setp.ne.s32 	%p125, %r775, 6;
	@%p125 bra 	$L__BB2_110;
	setp.eq.s32 	%p126, %r80, 0;
	st.local.u32 	[%rd3+24], %rd358;
	ld.local.u32 	%r776, [%rd37+24];
	ld.local.u32 	%r777, [%rd37+20];
	@%p126 bra 	$L__BB2_113;
	shl.b32 	%r515, %r776, %r80;
	shr.u32 	%r516, %r777, %r81;
	add.s32 	%r776, %r516, %r515;
	shl.b32 	%r517, %r777, %r80;
	ld.local.u32 	%r518, [%rd37+16];
	shr.u32 	%r519, %r518, %r81;
	add.s32 	%r777, %r519, %r517;
$L__BB2_113:
	setp.lt.s32 	%p127, %r78, 0;
	shr.u32 	%r520, %r776, 30;
	shf.l.wrap.b32 	%r521, %r777, %r776, 2;
	shl.b32 	%r522, %r777, 2;
	shr.u32 	%r523, %r521, 31;
	add.s32 	%r524, %r523, %r520;
	neg.s32 	%r525, %r524;
	selp.b32 	%r778, %r525, %r524, %p127;
	xor.b32  	%r526, %r521, %r78;
	shr.s32 	%r527, %r521, 31;
	xor.b32  	%r528, %r527, %r521;
	xor.b32  	%r529, %r527, %r522;
	cvt.u64.u32 	%rd225, %r528;
	shl.b64 	%rd226, %rd225, 32;
	cvt.u64.u32 	%rd227, %r529;
	or.b64  	%rd228, %rd226, %rd227;
	cvt.rn.f64.s64 	%fd21, %rd228;
	mul.f64 	%fd22, %fd21, 0d3BF921FB54442D19;
	cvt.rn.f32.f64 	%f760, %fd22;
	neg.f32 	%f761, %f760;
	setp.lt.s32 	%p128, %r526, 0;
	selp.f32 	%f1197, %f761, %f760, %p128;
$L__BB2_114:
	add.s32 	%r530, %r778, 1;
	mul.rn.f32 	%f762, %f1197, %f1197;
	and.b32  	%r531, %r778, 1;
	setp.eq.b32 	%p129, %r531, 1;
	selp.f32 	%f763, %f1197, 0f3F800000, %p129;
	fma.rn.f32 	%f764, %f762, %f763, 0f00000000;
	fma.rn.f32 	%f765, %f762, 0f37CBAC00, 0fBAB607ED;
	selp.f32 	%f766, 0fB94D4153, %f765, %p129;
	selp.f32 	%f767, 0f3C0885E4, 0f3D2AAABB, %p129;
	fma.rn.f32 	%f768, %f766, %f762, %f767;
	selp.f32 	%f769, 0fBE2AAAA8, 0fBEFFFFFF, %p129;
	fma.rn.f32 	%f770, %f768, %f762, %f769;
	fma.rn.f32 	%f771, %f770, %f764, %f763;
	and.b32  	%r532, %r530, 2;
	setp.eq.s32 	%p130, %r532, 0;
	mov.f32 	%f772, 0f00000000;
	sub.f32 	%f773, %f772, %f771;
	selp.f32 	%f217, %f771, %f773, %p130;
	mov.u32 	%r782, %r818;
	mov.f32 	%f1198, %f1214;
	@%p3 bra 	$L__BB2_120;
	mov.b64 	%rd359, 0;
	mov.b32 	%r779, 0;
$L__BB2_116:
	.pragma "nounroll";
	mul.wide.u32 	%rd230, %r779, 4;
	mov.u64 	%rd231, __cudart_i2opi_f;
	add.s64 	%rd232, %rd231, %rd230;
	ld.global.nc.u32 	%r534, [%rd232];
	mad.wide.u32 	%rd233, %r534, %r79, %rd359;
	shr.u64 	%rd359, %rd233, 32;
	add.s64 	%rd234, %rd2, %rd230;
	st.local.u32 	[%rd234], %rd233;
	add.s32 	%r779, %r779, 1;
	setp.ne.s32 	%p131, %r779, 6;
	@%p131 bra 	$L__BB2_116;
	setp.eq.s32 	%p132, %r80, 0;
	st.local.u32 	[%rd2+24], %rd359;
	ld.local.u32 	%r780, [%rd40+24];
	ld.local.u32 	%r781, [%rd40+20];
	@%p132 bra 	$L__BB2_119;
	shl.b32 	%r535, %r780, %r80;
	shr.u32 	%r536, %r781, %r81;
	add.s32 	%r780, %r536, %r535;
	shl.b32 	%r537, %r781, %r80;
	ld.local.u32 	%r538, [%rd40+16];
	shr.u32 	%r539, %r538, %r81;
	add.s32 	%r781, %r539, %r537;
$L__BB2_119:
	setp.lt.s32 	%p133, %r78, 0;
	shr.u32 	%r540, %r780, 30;
	shf.l.wrap.b32 	%r541, %r781, %r780, 2;
	shl.b32 	%r542, %r781, 2;
	shr.u32 	%r543, %r541, 31;
	add.s32 	%r544, %r543, %r540;
	neg.s32 	%r545, %r544;
	selp.b32 	%r782, %r545, %r544, %p133;
	xor.b32  	%r546, %r541, %r78;
	shr.s32 	%r547, %r541, 31;
	xor.b32  	%r548, %r547, %r541;
	xor.b32  	%r549, %r547, %r542;
	cvt.u64.u32 	%rd235, %r548;
	shl.b64 	%rd236, %rd235, 32;
	cvt.u64.u32 	%rd237, %r549;
	or.b64  	%rd238, %rd236, %rd237;
	cvt.rn.f64.s64 	%fd23, %rd238;
	mul.f64 	%fd24, %fd23, 0d3BF921FB54442D19;
	cvt.rn.f32.f64 	%f774, %fd24;
	neg.f32 	%f775, %f774;
	setp.lt.s32 	%p134, %r546, 0;
	selp.f32 	%f1198, %f775, %f774, %p134;
$L__BB2_120:
	mul.rn.f32 	%f776, %f1198, %f1198;
	and.b32  	%r550, %r782, 1;
	setp.eq.b32 	%p135, %r550, 1;
	selp.f32 	%f777, 0f3F800000, %f1198, %p135;
	fma.rn.f32 	%f778, %f776, %f777, 0f00000000;
	fma.rn.f32 	%f779, %f776, 0f37CBAC00, 0fBAB607ED;
	selp.f32 	%f780, %f779, 0fB94D4153, %p135;
	selp.f32 	%f781, 0f3D2AAABB, 0f3C0885E4, %p135;
	fma.rn.f32 	%f782, %f780, %f776, %f781;
	selp.f32 	%f783, 0fBEFFFFFF, 0fBE2AAAA8, %p135;
	fma.rn.f32 	%f784, %f782, %f776, %f783;
	fma.rn.f32 	%f785, %f784, %f778, %f777;
	and.b32  	%r551, %r782, 2;
	setp.eq.s32 	%p136, %r551, 0;
	mov.f32 	%f786, 0f00000000;
	sub.f32 	%f787, %f786, %f785;
	selp.f32 	%f788, %f785, %f787, %p136;
	sub.f32 	%f789, %f45, %f16;
	mul.f32 	%f790, %f217, %f789;
	sub.f32 	%f791, %f46, %f17;
	mul.f32 	%f792, %f791, %f788;
	sub.f32 	%f793, %f790, %f792;
	mul.f32 	%f794, %f789, %f788;
	fma.rn.f32 	%f220, %f217, %f791, %f794;
	abs.f32 	%f795, %f793;
	setp.geu.f32 	%p137, %f795, %f183;
	@%p137 bra 	$L__BB2_123;
	abs.f32 	%f796, %f220;
	add.f32 	%f797, %f15, 0f3C23D70A;
	setp.geu.f32 	%p138, %f796, %f797;
	@%p138 bra 	$L__BB2_123;
	add.f32 	%f1171, %f1171, %f45;
	add.f32 	%f1172, %f1172, %f46;
	mul.wide.s32 	%rd239, %r745, 8;
	add.s64 	%rd240, %rd11, %rd239;
	st.local.v2.f32 	[%rd240], {%f45, %f46};
	add.s32 	%r745, %r745, 1;
$L__BB2_123:
	mov.u32 	%r787, %r16;
	mov.f32 	%f1201, %f10;
	@%p2 bra 	$L__BB2_129;
	mov.b64 	%rd360, 0;
	mov.b32 	%r784, 0;
$L__BB2_125:
	.pragma "nounroll";
	mul.wide.u32 	%rd242, %r784, 4;
	mov.u64 	%rd243, __cudart_i2opi_f;
	add.s64 	%rd244, %rd243, %rd242;
	ld.global.nc.u32 	%r553, [%rd244];
	mad.wide.u32 	%rd245, %r553, %r12, %rd360;
	shr.u64 	%rd360, %rd245, 32;
	add.s64 	%rd246, %rd5, %rd242;
	st.local.u32 	[%rd246], %rd245;
	add.s32 	%r784, %r784, 1;
	setp.ne.s32 	%p139, %r784, 6;
	@%p139 bra 	$L__BB2_125;
	setp.eq.s32 	%p140, %r13, 0;
	st.local.u32 	[%rd5+24], %rd360;
	ld.local.u32 	%r785, [%rd14+24];
	ld.local.u32 	%r786, [%rd14+20];
	@%p140 bra 	$L__BB2_128;
	shl.b32 	%r554, %r785, %r13;
	shr.u32 	%r555, %r786, %r14;
	add.s32 	%r785, %r555, %r554;
	shl.b32 	%r556, %r786, %r13;
	ld.local.u32 	%r557, [%rd14+16];
	shr.u32 	%r558, %r557, %r14;
	add.s32 	%r786, %r558, %r556;
$L__BB2_128:
	setp.lt.s32 	%p141, %r11, 0;
	shr.u32 	%r559, %r785, 30;
	shf.l.wrap.b32 	%r560, %r786, %r785, 2;
	shl.b32 	%r561, %r786, 2;
	shr.u32 	%r562, %r560, 31;
	add.s32 	%r563, %r562, %r559;
	neg.s32 	%r564, %r563;
	selp.b32 	%r787, %r564, %r563, %p141;
	xor.b32  	%r565, %r560, %r11;
	shr.s32 	%r566, %r560, 31;
	xor.b32  	%r567, %r566, %r560;
	xor.b32  	%r568, %r566, %r561;
	cvt.u64.u32 	%rd247, %r567;
	shl.b64 	%rd248, %rd247, 32;
	cvt.u64.u32 	%rd249, %r568;
	or.b64  	%rd250, %rd248, %rd249;
	cvt.rn.f64.s64 	%fd25, %rd250;
	mul.f64 	%fd26, %fd25, 0d3BF921FB54442D19;
	cvt.rn.f32.f64 	%f798, %fd26;
	neg.f32 	%f799, %f798;
	setp.lt.s32 	%p142, %r565, 0;
	selp.f32 	%f1201, %f799, %f798, %p142;
$L__BB2_129:
	add.s32 	%r569, %r787, 1;
	mul.rn.f32 	%f800, %f1201, %f1201;
	and.b32  	%r570, %r787, 1;
	setp.eq.b32 	%p143, %r570, 1;
	selp.f32 	%f801, %f1201, 0f3F800000, %p143;
	fma.rn.f32 	%f802, %f800, %f801, 0f00000000;
	fma.rn.f32 	%f803, %f800, 0f37CBAC00, 0fBAB607ED;
	selp.f32 	%f804, 0fB94D4153, %f803, %p143;
	selp.f32 	%f805, 0f3C0885E4, 0f3D2AAABB, %p143;
	fma.rn.f32 	%f806, %f804, %f800, %f805;
	selp.f32 	%f807, 0fBE2AAAA8, 0fBEFFFFFF, %p143;
	fma.rn.f32 	%f808, %f806, %f800, %f807;
	fma.rn.f32 	%f809, %f808, %f802, %f801;
	and.b32  	%r571, %r569, 2;
	setp.eq.s32 	%p144, %r571, 0;
	mov.f32 	%f810, 0f00000000;
	sub.f32 	%f811, %f810, %f809;
	selp.f32 	%f227, %f809, %f811, %p144;
	mov.u32 	%r791, %r16;
	mov.f32 	%f1202, %f10;
	@%p2 bra 	$L__BB2_135;
	mov.b64 	%rd361, 0;
	mov.b32 	%r788, 0;
$L__BB2_131:
	.pragma "nounroll";
	mul.wide.u32 	%rd252, %r788, 4;
	mov.u64 	%rd253, __cudart_i2opi_f;
	add.s64 	%rd254, %rd253, %rd252;
	ld.global.nc.u32 	%r573, [%rd254];
	mad.wide.u32 	%rd255, %r573, %r12, %rd361;
	shr.u64 	%rd361, %rd255, 32;
	add.s64 	%rd256, %rd4, %rd252;
	st.local.u32 	[%rd256], %rd255;
	add.s32 	%r788, %r788, 1;
	setp.ne.s32 	%p145, %r788, 6;
	@%p145 bra 	$L__BB2_131;
	setp.eq.s32 	%p146, %r13, 0;
	st.local.u32 	[%rd4+24], %rd361;
	ld.local.u32 	%r789, [%rd15+24];
	ld.local.u32 	%r790, [%rd15+20];
	@%p146 bra 	$L__BB2_134;
	shl.b32 	%r574, %r789, %r13;
	shr.u32 	%r575, %r790, %r14;
	add.s32 	%r789, %r575, %r574;
	shl.b32 	%r576, %r790, %r13;
	ld.local.u32 	%r577, [%rd15+16];
	shr.u32 	%r578, %r577, %r14;
	add.s32 	%r790, %r578, %r576;
$L__BB2_134:
	setp.lt.s32 	%p147, %r11, 0;
	shr.u32 	%r579, %r789, 30;
	shf.l.wrap.b32 	%r580, %r790, %r789, 2;
	shl.b32 	%r581, %r790, 2;
	shr.u32 	%r582, %r580, 31;
	add.s32 	%r583, %r582, %r579;
	neg.s32 	%r584, %r583;
	selp.b32 	%r791, %r584, %r583, %p147;
	xor.b32  	%r585, %r580, %r11;
	shr.s32 	%r586, %r580, 31;
	xor.b32  	%r587, %r586, %r580;
	xor.b32  	%r588, %r586, %r581;
	cvt.u64.u32 	%rd257, %r587;
	shl.b64 	%rd258, %rd257, 32;
	cvt.u64.u32 	%rd259, %r588;
	or.b64  	%rd260, %rd258, %rd259;
	cvt.rn.f64.s64 	%fd27, %rd260;
	mul.f64 	%fd28, %fd27, 0d3BF921FB54442D19;
	cvt.rn.f32.f64 	%f812, %fd28;
	neg.f32 	%f813, %f812;
	setp.lt.s32 	%p148, %r585, 0;
	selp.f32 	%f1202, %f813, %f812, %p148;
$L__BB2_135:
	mul.rn.f32 	%f814, %f1202, %f1202;
	and.b32  	%r589, %r791, 1;
	setp.eq.b32 	%p149, %r589, 1;
	selp.f32 	%f815, 0f3F800000, %f1202, %p149;
	fma.rn.f32 	%f816, %f814, %f815, 0f00000000;
	fma.rn.f32 	%f817, %f814, 0f37CBAC00, 0fBAB607ED;
	selp.f32 	%f818, %f817, 0fB94D4153, %p149;
	selp.f32 	%f819, 0f3D2AAABB, 0f3C0885E4, %p149;
	fma.rn.f32 	%f820, %f818, %f814, %f819;
	selp.f32 	%f821, 0fBEFFFFFF, 0fBE2AAAA8, %p149;
	fma.rn.f32 	%f822, %f820, %f814, %f821;
	fma.rn.f32 	%f823, %f822, %f816, %f815;
	and.b32  	%r590, %r791, 2;
	setp.eq.s32 	%p150, %r590, 0;
	mov.f32 	%f824, 0f00000000;
	sub.f32 	%f825, %f824, %f823;
	selp.f32 	%f826, %f823, %f825, %p150;
	sub.f32 	%f827, %f55, %f2;
	mul.f32 	%f828, %f227, %f827;
	sub.f32 	%f829, %f56, %f4;
	mul.f32 	%f830, %f829, %f826;
	sub.f32 	%f831, %f828, %f830;
	mul.f32 	%f832, %f827, %f826;
	fma.rn.f32 	%f230, %f227, %f829, %f832;
	abs.f32 	%f833, %f831;
	setp.geu.f32 	%p151, %f833, %f8;
	@%p151 bra 	$L__BB2_138;
	abs.f32 	%f834, %f230;
	setp.geu.f32 	%p152, %f834, %f11;
	@%p152 bra 	$L__BB2_138;
	add.f32 	%f1171, %f1171, %f55;
	add.f32 	%f1172, %f1172, %f56;
	mul.wide.s32 	%rd261, %r745, 8;
	add.s64 	%rd262, %rd11, %rd261;
	st.local.v2.f32 	[%rd262], {%f55, %f56};
	add.s32 	%r745, %r745, 1;
$L__BB2_138:
	mov.u32 	%r796, %r818;
	mov.f32 	%f1205, %f1214;
	@%p3 bra 	$L__BB2_144;
	mov.b64 	%rd362, 0;
	mov.b32 	%r793, 0;
$L__BB2_140:
	.pragma "nounroll";
	mul.wide.u32 	%rd264, %r793, 4;
	mov.u64 	%rd265, __cudart_i2opi_f;
	add.s64 	%rd266, %rd265, %rd264;
	ld.global.nc.u32 	%r592, [%rd266];
	mad.wide.u32 	%rd267, %r592, %r79, %rd362;
	shr.u64 	%rd362, %rd267, 32;
	add.s64 	%rd268, %rd3, %rd264;
	st.local.u32 	[%rd268], %rd267;
	add.s32 	%r793, %r793, 1;
	setp.ne.s32 	%p153, %r793, 6;
	@%p153 bra 	$L__BB2_140;
	setp.eq.s32 	%p154, %r80, 0;
	st.local.u32 	[%rd3+24], %rd362;
	ld.local.u32 	%r794, [%rd37+24];
	ld.local.u32 	%r795, [%rd37+20];
	@%p154 bra 	$L__BB2_143;
	shl.b32 	%r593, %r794, %r80;
	shr.u32 	%r594, %r795, %r81;
	add.s32 	%r794, %r594, %r593;
	shl.b32 	%r595, %r795, %r80;
	ld.local.u32 	%r596, [%rd37+16];
	shr.u32 	%r597, %r596, %r81;
	add.s32 	%r795, %r597, %r595;
$L__BB2_143:
	setp.lt.s32 	%p155, %r78, 0;
	shr.u32 	%r598, %r794, 30;
	shf.l.wrap.b32 	%r599, %r795, %r794, 2;
	shl.b32 	%r600, %r795, 2;
	shr.u32 	%r601, %r599, 31;
	add.s32 	%r602, %r601, %r598;
	neg.s32 	%r603, %r602;
	selp.b32 	%r796, %r603, %r602, %p155;
	xor.b32  	%r604, %r599, %r78;
	shr.s32 	%r605, %r599, 31;
	xor.b32  	%r606, %r605, %r599;
	xor.b32  	%r607, %r605, %r600;
	cvt.u64.u32 	%rd269, %r606;
	shl.b64 	%rd270, %rd269, 32;
	cvt.u64.u32 	%rd271, %r607;
	or.b64  	%rd272, %rd270, %rd271;
	cvt.rn.f64.s64 	%fd29, %rd272;
	mul.f64 	%fd30, %fd29, 0d3BF921FB54442D19;
	cvt.rn.f32.f64 	%f835, %fd30;
	neg.f32 	%f836, %f835;
	setp.lt.s32 	%p156, %r604, 0;
	selp.f32 	%f1205, %f836, %f835, %p156;
$L__BB2_144:
	add.s32 	%r608, %r796, 1;
	mul.rn.f32 	%f837, %f1205, %f1205;
	and.b32  	%r609, %r796, 1;
	setp.eq.b32 	%p157, %r609, 1;
	selp.f32 	%f838, %f1205, 0f3F800000, %p157;
	fma.rn.f32 	%f839, %f837, %f838, 0f00000000;
	fma.rn.f32 	%f840, %f837, 0f37CBAC00, 0fBAB607ED;
	selp.f32 	%f841, 0fB94D4153, %f840, %p157;
	selp.f32 	%f842, 0f3C0885E4, 0f3D2AAABB, %p157;
	fma.rn.f32 	%f843, %f841, %f837, %f842;
	selp.f32 	%f844, 0fBE2AAAA8, 0fBEFFFFFF, %p157;
	fma.rn.f32 	%f845, %f843, %f837, %f844;
	fma.rn.f32 	%f846, %f845, %f839, %f838;
	and.b32  	%r610, %r608, 2;
	setp.eq.s32 	%p158, %r610, 0;
	mov.f32 	%f847, 0f00000000;
	sub.f32 	%f848, %f847, %f846;
	selp.f32 	%f237, %f846, %f848, %p158;
	mov.u32 	%r800, %r818;
	mov.f32 	%f1206, %f1214;
	@%p3 bra 	$L__BB2_150;
	mov.b64 	%rd363, 0;
	mov.b32 	%r797, 0;
$L__BB2_146:
	.pragma "nounroll";
	mul.wide.u32 	%rd274, %r797, 4;
	mov.u64 	%rd275, __cudart_i2opi_f;
	add.s64 	%rd276, %rd275, %rd274;
	ld.global.nc.u32 	%r612, [%rd276];
	mad.wide.u32 	%rd277, %r612, %r79, %rd363;
	shr.u64 	%rd363, %rd277, 32;
	add.s64 	%rd278, %rd2, %rd274;
	st.local.u32 	[%rd278], %rd277;
	add.s32 	%r797, %r797, 1;
	setp.ne.s32 	%p159, %r797, 6;
	@%p159 bra 	$L__BB2_146;
	setp.eq.s32 	%p160, %r80, 0;
	st.local.u32 	[%rd2+24], %rd363;
	ld.local.u32 	%r798, [%rd40+24];
	ld.local.u32 	%r799, [%rd40+20];
	@%p160 bra 	$L__BB2_149;
	shl.b32 	%r613, %r798, %r80;
	shr.u32 	%r614, %r799, %r81;
	add.s32 	%r798, %r614, %r613;
	shl.b32 	%r615, %r799, %r80;
	ld.local.u32 	%r616, [%rd40+16];
	shr.u32 	%r617, %r616, %r81;
	add.s32 	%r799, %r617, %r615;
$L__BB2_149:
	setp.lt.s32 	%p161, %r78, 0;
	shr.u32 	%r618, %r798, 30;
	shf.l.wrap.b32 	%r619, %r799, %r798, 2;
	shl.b32 	%r620, %r799, 2;
	shr.u32 	%r621, %r619, 31;
	add.s32 	%r622, %r621, %r618;
	neg.s32 	%r623, %r622;
	selp.b32 	%r800, %r623, %r622, %p161;
	xor.b32  	%r624, %r619, %r78;
	shr.s32 	%r625, %r619, 31;
	xor.b32  	%r626, %r625, %r619;
	xor.b32  	%r627, %r625, %r620;
	cvt.u64.u32 	%rd279, %r626;
	shl.b64 	%rd280, %rd279, 32;
	cvt.u64.u32 	%rd281, %r627;
	or.b64  	%rd282, %rd280, %rd281;
	cvt.rn.f64.s64 	%fd31, %rd282;
	mul.f64 	%fd32, %fd31, 0d3BF921FB54442D19;
	cvt.rn.f32.f64 	%f849, %fd32;
	neg.f32 	%f850, %f849;
	setp.lt.s32 	%p162, %r624, 0;
	selp.f32 	%f1206, %f850, %f849, %p162;
$L__BB2_150:
	mul.rn.f32 	%f851, %f1206, %f1206;
	and.b32  	%r628, %r800, 1;
	setp.eq.b32 	%p163, %r628, 1;
	selp.f32 	%f852, 0f3F800000, %f1206, %p163;
	fma.rn.f32 	%f853, %f851, %f852, 0f00000000;
	fma.rn.f32 	%f854, %f851, 0f37CBAC00, 0fBAB607ED;
	selp.f32 	%f855, %f854, 0fB94D4153, %p163;
	selp.f32 	%f856, 0f3D2AAABB, 0f3C0885E4, %p163;
	fma.rn.f32 	%f857, %f855, %f851, %f856;
	selp.f32 	%f858, 0fBEFFFFFF, 0fBE2AAAA8, %p163;
	fma.rn.f32 	%f859, %f857, %f851, %f858;
	fma.rn.f32 	%f860, %f859, %f853, %f852;
	and.b32  	%r629, %r800, 2;
	setp.eq.s32 	%p164, %r629, 0;
	mov.f32 	%f861, 0f00000000;
	sub.f32 	%f862, %f861, %f860;
	selp.f32 	%f863, %f860, %f862, %p164;
	sub.f32 	%f864, %f53, %f16;
	mul.f32 	%f865, %f237, %f864;
	sub.f32 	%f866, %f54, %f17;
	mul.f32 	%f867, %f866, %f863;
	sub.f32 	%f868, %f865, %f867;
	mul.f32 	%f869, %f864, %f863;
	fma.rn.f32 	%f240, %f237, %f866, %f869;
	abs.f32 	%f870, %f868;
	setp.geu.f32 	%p165, %f870, %f183;
	@%p165 bra 	$L__BB2_153;
	abs.f32 	%f871, %f240;
	add.f32 	%f872, %f15, 0f3C23D70A;
	setp.geu.f32 	%p166, %f871, %f872;
	@%p166 bra 	$L__BB2_153;
	add.f32 	%f1171, %f1171, %f53;
	add.f32 	%f1172, %f1172, %f54;
	mul.wide.s32 	%rd283, %r745, 8;
	add.s64 	%rd284, %rd11, %rd283;
	st.local.v2.f32 	[%rd284], {%f53, %f54};
	add.s32 	%r745, %r745, 1;
$L__BB2_153:
	mov.u32 	%r805, %r16;
	mov.f32 	%f1209, %f10;
	@%p2 bra 	$L__BB2_159;
	mov.b64 	%rd364, 0;
	mov.b32 	%r802, 0;
$L__BB2_155:
	.pragma "nounroll";
	mul.wide.u32 	%rd286, %r802, 4;
	mov.u64 	%rd287, __cudart_i2opi_f;
	add.s64 	%rd288, %rd287, %rd286;
	ld.global.nc.u32 	%r631, [%rd288];
	mad.wide.u32 	%rd289, %r631, %r12, %rd364;
	shr.u64 	%rd364, %rd289, 32;
	add.s64 	%rd290, %rd5, %rd286;
	st.local.u32 	[%rd290], %rd289;
	add.s32 	%r802, %r802, 1;
	setp.ne.s32 	%p167, %r802, 6;
	@%p167 bra 	$L__BB2_155;
	setp.eq.s32 	%p168, %r13, 0;
	st.local.u32 	[%rd5+24], %rd364;
	ld.local.u32 	%r803, [%rd14+24];
	ld.local.u32 	%r804, [%rd14+20];
	@%p168 bra 	$L__BB2_158;
	shl.b32 	%r632, %r803, %r13;
	shr.u32 	%r633, %r804, %r14;
	add.s32 	%r803, %r633, %r632;
	shl.b32 	%r634, %r804, %r13;
	ld.local.u32 	%r635, [%rd14+16];
	shr.u32 	%r636, %r635, %r14;
	add.s32 	%r804, %r636, %r634;
$L__BB2_158:
	setp.lt.s32 	%p169, %r11, 0;
	shr.u32 	%r637, %r803, 30;
	shf.l.wrap.b32 	%r638, %r804, %r803, 2;
	shl.b32 	%r639, %r804, 2;
	shr.u32 	%r640, %r638, 31;
	add.s32 	%r641, %r640, %r637;
	neg.s32 	%r642, %r641;
	selp.b32 	%r805, %r642, %r641, %p169;
	xor.b32  	%r643, %r638, %r11;
	shr.s32 	%r644, %r638, 31;
	xor.b32  	%r645, %r644, %r638;
	xor.b32  	%r646, %r644, %r639;
	cvt.u64.u32 	%rd291, %r645;
	shl.b64 	%rd292, %rd291, 32;
	cvt.u64.u32 	%rd293, %r646;
	or.b64  	%rd294, %rd292, %rd293;
	cvt.rn.f64.s64 	%fd33, %rd294;
	mul.f64 	%fd34, %fd33, 0d3BF921FB54442D19;
	cvt.rn.f32.f64 	%f873, %fd34;
	neg.f32 	%f874, %f873;
	setp.lt.s32 	%p170, %r643, 0;
	selp.f32 	%f1209, %f874, %f873, %p170;
$L__BB2_159:
	add.s32 	%r647, %r805, 1;
	mul.rn.f32 	%f875, %f1209, %f1209;
	and.b32  	%r648, %r805, 1;
	setp.eq.b32 	%p171, %r648, 1;
	selp.f32 	%f876, %f1209, 0f3F800000, %p171;
	fma.rn.f32 	%f877, %f875, %f876, 0f00000000;
	fma.rn.f32 	%f878, %f875, 0f37CBAC00, 0fBAB607ED;
	selp.f32 	%f879, 0fB94D4153, %f878, %p171;
	selp.f32 	%f880, 0f3C0885E4, 0f3D2AAABB, %p171;
	fma.rn.f32 	%f881, %f879, %f875, %f880;
	selp.f32 	%f882, 0fBE2AAAA8, 0fBEFFFFFF, %p171;
	fma.rn.f32 	%f883, %f881, %f875, %f882;
	fma.rn.f32 	%f884, %f883, %f877, %f876;
	and.b32  	%r649, %r647, 2;
	setp.eq.s32 	%p172, %r649, 0;
	mov.f32 	%f885, 0f00000000;
	sub.f32 	%f886, %f885, %f884;
	selp.f32 	%f247, %f884, %f886, %p172;
	mov.u32 	%r809, %r16;
	mov.f32 	%f1210, %f10;
	@%p2 bra 	$L__BB2_165;
	mov.b64 	%rd365, 0;
	mov.b32 	%r806, 0;
$L__BB2_161:
	.pragma "nounroll";
	mul.wide.u32 	%rd296, %r806, 4;
	mov.u64 	%rd297, __cudart_i2opi_f;
	add.s64 	%rd298, %rd297, %rd296;
	ld.global.nc.u32 	%r651, [%rd298];
	mad.wide.u32 	%rd299, %r651, %r12, %rd365;
	shr.u64 	%rd365, %rd299, 32;
	add.s64 	%rd300, %rd4, %rd296;
	st.local.u32 	[%rd300], %rd299;
	add.s32 	%r806, %r806, 1;
	setp.ne.s32 	%p173, %r806, 6;
	@%p173 bra 	$L__BB2_161;
	setp.eq.s32 	%p174, %r13, 0;
	st.local.u32 	[%rd4+24], %rd365;
	ld.local.u32 	%r807, [%rd15+24];
	ld.local.u32 	%r808, [%rd15+20];
	@%p174 bra 	$L__BB2_164;
	shl.b32 	%r652, %r807, %r13;
	shr.u32 	%r653, %r808, %r14;
	add.s32 	%r807, %r653, %r652;
	shl.b32 	%r654, %r808, %r13;
	ld.local.u32 	%r655, [%rd15+16];
	shr.u32 	%r656, %r655, %r14;
	add.s32 	%r808, %r656, %r654;
$L__BB2_164:
	setp.lt.s32 	%p175, %r11, 0;
	shr.u32 	%r657, %r807, 30;
	shf.l.wrap.b32 	%r658, %r808, %r807, 2;
	shl.b32 	%r659, %r808, 2;
	shr.u32 	%r660, %r658, 31;
	add.s32 	%r661, %r660, %r657;
	neg.s32 	%r662, %r661;
	selp.b32 	%r809, %r662, %r661, %p175;
	xor.b32  	%r663, %r658, %r11;
	shr.s32 	%r664, %r658, 31;
	xor.b32  	%r665, %r664, %r658;
	xor.b32  	%r666, %r664, %r659;
	cvt.u64.u32 	%rd301, %r665;
	shl.b64 	%rd302, %rd301, 32;
	cvt.u64.u32 	%rd303, %r666;
	or.b64  	%rd304, %rd302, %rd303;
	cvt.rn.f64.s64 	%fd35, %rd304;
	mul.f64 	%fd36, %fd35, 0d3BF921FB54442D19;
	cvt.rn.f32.f64 	%f887, %fd36;
	neg.f32 	%f888, %f887;
	setp.lt.s32 	%p176, %r663, 0;
	selp.f32 	%f1210, %f888, %f887, %p176;
$L__BB2_165:
	mul.rn.f32 	%f889, %f1210, %f1210;
	and.b32  	%r667, %r809, 1;
	setp.eq.b32 	%p177, %r667, 1;
	selp.f32 	%f890, 0f3F800000, %f1210, %p177;
	fma.rn.f32 	%f891, %f889, %f890, 0f00000000;
	fma.rn.f32 	%f892, %f889, 0f37CBAC00, 0fBAB607ED;
	selp.f32 	%f893, %f892, 0fB94D4153, %p177;
	selp.f32 	%f894, 0f3D2AAABB, 0f3C0885E4, %p177;
	fma.rn.f32 	%f895, %f893, %f889, %f894;
	selp.f32 	%f896, 0fBEFFFFFF, 0fBE2AAAA8, %p177;
	fma.rn.f32 	%f897, %f895, %f889, %f896;
	fma.rn.f32 	%f898, %f897, %f891, %f890;
	and.b32  	%r668, %r809, 2;
	setp.eq.s32 	%p178, %r668, 0;
	mov.f32 	%f899, 0f00000000;
	sub.f32 	%f900, %f899, %f898;
	selp.f32 	%f901, %f898, %f900, %p178;
	sub.f32 	%f902, %f61, %f2;
	mul.f32 	%f903, %f247, %f902;
	sub.f32 	%f904, %f62, %f4;
	mul.f32 	%f905, %f904, %f901;
	sub.f32 	%f906, %f903, %f905;
	mul.f32 	%f907, %f902, %f901;
	fma.rn.f32 	%f908, %f247, %f904, %f907;
	abs.f32 	%f909, %f906;
	setp.geu.f32 	%p179, %f909, %f8;
	abs.f32 	%f910, %f908;
	setp.geu.f32 	%p180, %f910, %f11;
	or.pred  	%p181, %p179, %p180;
	@%p181 bra 	$L__BB2_167;
	add.f32 	%f1171, %f1171, %f61;
	add.f32 	%f1172, %f1172, %f62;
	mul.wide.s32 	%rd305, %r745, 8;
	add.s64 	%rd306, %rd11, %rd305;
	st.local.v2.f32 	[%rd306], {%f61, %f62};
	add.s32 	%r745, %r745, 1;
$L__BB2_167:
	mov.u32 	%r814, %r818;
	mov.f32 	%f1213, %f1214;
	@%p3 bra 	$L__BB2_173;
	mov.b64 	%rd366, 0;
	mov.b32 	%r811, 0;
$L__BB2_169:
	.pragma "nounroll";
	mul.wide.u32 	%rd308, %r811, 4;
	mov.u64 	%rd309, __cudart_i2opi_f;
	add.s64 	%rd310, %rd309, %rd308;
	ld.global.nc.u32 	%r670, [%rd310];
	mad.wide.u32 	%rd311, %r670, %r79, %rd366;
	shr.u64 	%rd366, %rd311, 32;
	add.s64 	%rd312, %rd3, %rd308;
	st.local.u32 	[%rd312], %rd311;
	add.s32 	%r811, %r811, 1;
	setp.ne.s32 	%p182, %r811, 6;
	@%p182 bra 	$L__BB2_169;
	setp.eq.s32 	%p183, %r80, 0;
	st.local.u32 	[%rd3+24], %rd366;
	ld.local.u32 	%r812, [%rd37+24];
	ld.local.u32 	%r813, [%rd37+20];
	@%p183 bra 	$L__BB2_172;
	shl.b32 	%r671, %r812, %r80;
	shr.u32 	%r672, %r813, %r81;
	add.s32 	%r812, %r672, %r671;
	shl.b32 	%r673, %r813, %r80;
	ld.local.u32 	%r674, [%rd37+16];
	shr.u32 	%r675, %r674, %r81;
	add.s32 	%r813, %r675, %r673;
$L__BB2_172:
	setp.lt.s32 	%p184, %r78, 0;
	shr.u32 	%r676, %r812, 30;
	shf.l.wrap.b32 	%r677, %r813, %r812, 2;
	shl.b32 	%r678, %r813, 2;
	shr.u32 	%r679, %r677, 31;
	add.s32 	%r680, %r679, %r676;
	neg.s32 	%r681, %r680;
	selp.b32 	%r814, %r681, %r680, %p184;
	xor.b32  	%r682, %r677, %r78;
	shr.s32 	%r683, %r677, 31;
	xor.b32  	%r684, %r683, %r677;
	xor.b32  	%r685, %r683, %r678;
	cvt.u64.u32 	%rd313, %r684;
	shl.b64 	%rd314, %rd313, 32;
	cvt.u64.u32 	%rd315, %r685;
	or.b64  	%rd316, %rd314, %rd315;
	cvt.rn.f64.s64 	%fd37, %rd316;
	mul.f64 	%fd38, %fd37, 0d3BF921FB54442D19;
	cvt.rn.f32.f64 	%f912, %fd38;
	neg.f32 	%f913, %f912;
	setp.lt.s32 	%p185, %r682, 0;
	selp.f32 	%f1213, %f913, %f912, %p185;
$L__BB2_173:
	add.s32 	%r686, %r814, 1;
	mul.rn.f32 	%f914, %f1213, %f1213;
	and.b32  	%r687, %r814, 1;
	setp.eq.b32 	%p186, %r687, 1;
	selp.f32 	%f915, %f1213, 0f3F800000, %p186;
	fma.rn.f32 	%f916, %f914, %f915, 0f00000000;
	fma.rn.f32 	%f917, %f914, 0f37CBAC00, 0fBAB607ED;
	selp.f32 	%f918, 0fB94D4153, %f917, %p186;
	selp.f32 	%f919, 0f3C0885E4, 0f3D2AAABB, %p186;
	fma.rn.f32 	%f920, %f918, %f914, %f919;
	selp.f32 	%f921, 0fBE2AAAA8, 0fBEFFFFFF, %p186;
	fma.rn.f32 	%f922, %f920, %f914, %f921;
	fma.rn.f32 	%f923, %f922, %f916, %f915;
	and.b32  	%r688, %r686, 2;
	setp.eq.s32 	%p187, %r688, 0;
	mov.f32 	%f924, 0f00000000;
	sub.f32 	%f925, %f924, %f923;
	selp.f32 	%f256, %f923, %f925, %p187;
	@%p3 bra 	$L__BB2_179;
	mov.b64 	%rd367, 0;
	mov.b32 	%r815, 0;
$L__BB2_175:
	.pragma "nounroll";
	mul.wide.u32 	%rd318, %r815, 4;
	mov.u64 	%rd319, __cudart_i2opi_f;
	add.s64 	%rd320, %rd319, %rd318;
	ld.global.nc.u32 	%r690, [%rd320];
	mad.wide.u32 	%rd321, %r690, %r79, %rd367;
	shr.u64 	%rd367, %rd321, 32;
	add.s64 	%rd322, %rd2, %rd318;
	st.local.u32 	[%rd322], %rd321;
	add.s32 	%r815, %r815, 1;
	setp.ne.s32 	%p188, %r815, 6;
	@%p188 bra 	$L__BB2_175;
	setp.eq.s32 	%p189, %r80, 0;
	st.local.u32 	[%rd2+24], %rd367;
	ld.local.u32 	%r816, [%rd40+24];
	ld.local.u32 	%r817, [%rd40+20];
	@%p189 bra 	$L__BB2_178;
	shl.b32 	%r691, %r816, %r80;
	shr.u32 	%r692, %r817, %r81;
	add.s32 	%r816, %r692, %r691;
	shl.b32 	%r693, %r817, %r80;
	ld.local.u32 	%r694, [%rd40+16];
	shr.u32 	%r695, %r694, %r81;
	add.s32 	%r817, %r695, %r693;
$L__BB2_178:
	setp.lt.s32 	%p190, %r78, 0;
	shr.u32 	%r696, %r816, 30;
	shf.l.wrap.b32 	%r697, %r817, %r816, 2;
	shl.b32 	%r698, %r817, 2;
	shr.u32 	%r699, %r697, 31;
	add.s32 	%r700, %r699, %r696;
	neg.s32 	%r701, %r700;
	selp.b32 	%r818, %r701, %r700, %p190;
	xor.b32  	%r702, %r697, %r78;
	shr.s32 	%r703, %r697, 31;
	xor.b32  	%r704, %r703, %r697;
	xor.b32  	%r705, %r703, %r698;
	cvt.u64.u32 	%rd323, %r704;
	shl.b64 	%rd324, %rd323, 32;
	cvt.u64.u32 	%rd325, %r705;
	or.b64  	%rd326, %rd324, %rd325;
	cvt.rn.f64.s64 	%fd39, %rd326;
	mul.f64 	%fd40, %fd39, 0d3BF921FB54442D19;
	cvt.rn.f32.f64 	%f926, %fd40;
	neg.f32 	%f927, %f926;
	setp.lt.s32 	%p191, %r702, 0;
	selp.f32 	%f1214, %f927, %f926, %p191;
$L__BB2_179:
	mul.rn.f32 	%f928, %f1214, %f1214;
	and.b32  	%r706, %r818, 1;
	setp.eq.b32 	%p192, %r706, 1;
	selp.f32 	%f929, 0f3F800000, %f1214, %p192;
	fma.rn.f32 	%f930, %f928, %f929, 0f00000000;
	fma.rn.f32 	%f931, %f928, 0f37CBAC00, 0fBAB607ED;
	selp.f32 	%f932, %f931, 0fB94D4153, %p192;
	selp.f32 	%f933, 0f3D2AAABB, 0f3C0885E4, %p192;
	fma.rn.f32 	%f934, %f932, %f928, %f933;
	selp.f32 	%f935, 0fBEFFFFFF, 0fBE2AAAA8, %p192;
	fma.rn.f32 	%f936, %f934, %f928, %f935;
	fma.rn.f32 	%f937, %f936, %f930, %f929;
	and.b32  	%r707, %r818, 2;
	setp.eq.s32 	%p193, %r707, 0;
	mov.f32 	%f938, 0f00000000;
	sub.f32 	%f939, %f938, %f937;
	selp.f32 	%f940, %f937, %f939, %p193;
	sub.f32 	%f941, %f59, %f16;
	mul.f32 	%f942, %f256, %f941;
	sub.f32 	%f943, %f60, %f17;
	mul.f32 	%f944, %f943, %f940;
	sub.f32 	%f945, %f942, %f944;
	mul.f32 	%f946, %f941, %f940;
	fma.rn.f32 	%f259, %f256, %f943, %f946;
	abs.f32 	%f947, %f945;
	setp.geu.f32 	%p194, %f947, %f183;
	@%p194 bra 	$L__BB2_182;
	abs.f32 	%f948, %f259;
	add.f32 	%f949, %f15, 0f3C23D70A;
	setp.geu.f32 	%p195, %f948, %f949;
	@%p195 bra 	$L__BB2_182;
	add.f32 	%f1171, %f1171, %f59;
	add.f32 	%f1172, %f1172, %f60;
	mul.wide.s32 	%rd327, %r745, 8;
	add.s64 	%rd328, %rd11, %rd327;
	st.local.v2.f32 	[%rd328], {%f59, %f60};
	add.s32 	%r745, %r745, 1;
$L__BB2_182:
	add.s32 	%r259, %r745, -1;
	setp.lt.s32 	%p196, %r745, 2;
	mov.f32 	%f1232, 0f00000000;
	@%p196 bra 	$L__BB2_201;
	cvt.rn.f32.s32 	%f951, %r745;
	div.rn.f32 	%f264, %f1171, %f951;
	div.rn.f32 	%f265, %f1172, %f951;
	mov.b32 	%r821, 0;
	mov.u32 	%r820, %r259;
$L__BB2_184:
	sub.s32 	%r709, %r821, %r745;
	setp.gt.s32 	%p197, %r709, -2;
	@%p197 bra 	$L__BB2_189;
	ld.local.v2.f32 	{%f1217, %f1218}, [%rd11];
	mov.b32 	%r822, 0;
$L__BB2_186:
	mul.wide.u32 	%rd329, %r822, 8;
	add.s64 	%rd67, %rd11, %rd329;
	add.s32 	%r822, %r822, 1;
	sub.f32 	%f952, %f1218, %f265;
	sub.f32 	%f953, %f1217, %f264;
	abs.f32 	%f954, %f953;
	abs.f32 	%f955, %f952;
	setp.gt.f32 	%p198, %f955, %f954;
	selp.f32 	%f956, %f955, %f954, %p198;
	selp.f32 	%f957, %f954, %f955, %p198;
	div.rn.f32 	%f958, %f957, %f956;
	mul.f32 	%f959, %f958, %f958;
	fma.rn.f32 	%f960, %f959, 0f3B33710B, 0fBC807748;
	fma.rn.f32 	%f961, %f960, %f959, 0f3D2CDAB2;
	fma.rn.f32 	%f962, %f961, %f959, 0fBD992D10;
	fma.rn.f32 	%f963, %f962, %f959, 0f3DD9EA6C;
	fma.rn.f32 	%f964, %f963, %f959, 0fBE117CB1;
	fma.rn.f32 	%f965, %f964, %f959, 0f3E4CBCE0;
	fma.rn.f32 	%f966, %f965, %f959, 0fBEAAAA7D;
	mul.f32 	%f967, %f959, %f966;
	fma.rn.f32 	%f968, %f967, %f958, %f958;
	neg.f32 	%f969, %f968;
	fma.rn.f32 	%f970, 0f3F6EE581, 0f3FD774EB, %f969;
	selp.f32 	%f971, %f970, %f968, %p198;
	selp.f32 	%f972, 0f3F6EE581, 0f3FEEE581, %p198;
	selp.f32 	%f973, %f968, %f969, %p198;
	mov.b32 	%r711, %f953;
	fma.rn.f32 	%f974, %f972, 0f3FD774EB, %f973;
	setp.lt.s32 	%p199, %r711, 0;
	selp.f32 	%f975, %f974, %f971, %p199;
	add.f32 	%f976, %f955, %f954;
	setp.eq.f32 	%p200, %f956, 0f00000000;
	selp.f32 	%f977, 0f40490FDB, 0f00000000, %p199;
	setp.eq.f32 	%p201, %f954, %f955;
	selp.f32 	%f978, 0f4016CBE4, 0f3F490FDB, %p199;
	selp.f32 	%f979, %f978, %f975, %p201;
	selp.f32 	%f980, %f977, %f979, %p200;
	abs.f32 	%f981, %f976;
	setp.nan.f32 	%p202, %f981, %f981;
	copysign.f32 	%f982, %f952, %f980;
	selp.f32 	%f983, %f976, %f982, %p202;
	ld.local.v2.f32 	{%f1217, %f1218}, [%rd67+8];
	sub.f32 	%f984, %f1218, %f265;
	sub.f32 	%f985, %f1217, %f264;
	abs.f32 	%f986, %f985;
	abs.f32 	%f987, %f984;
	setp.gt.f32 	%p203, %f987, %f986;
	selp.f32 	%f988, %f987, %f986, %p203;
	selp.f32 	%f989, %f986, %f987, %p203;
	div.rn.f32 	%f990, %f989, %f988;
	mul.f32 	%f991, %f990, %f990;
	fma.rn.f32 	%f992, %f991, 0f3B33710B, 0fBC807748;
	fma.rn.f32 	%f993, %f992, %f991, 0f3D2CDAB2;
	fma.rn.f32 	%f994, %f993, %f991, 0fBD992D10;
	fma.rn.f32 	%f995, %f994, %f991, 0f3DD9EA6C;
	fma.rn.f32 	%f996, %f995, %f991, 0fBE117CB1;
	fma.rn.f32 	%f997, %f996, %f991, 0f3E4CBCE0;
	fma.rn.f32 	%f998, %f997, %f991, 0fBEAAAA7D;
	mul.f32 	%f999, %f991, %f998;
	fma.rn.f32 	%f1000, %f999, %f990, %f990;
	neg.f32 	%f1001, %f1000;
	fma.rn.f32 	%f1002, 0f3F6EE581, 0f3FD774EB, %f1001;
	selp.f32 	%f1003, %f1002, %f1000, %p203;
	selp.f32 	%f1004, 0f3F6EE581, 0f3FEEE581, %p203;
	selp.f32 	%f1005, %f1000, %f1001, %p203;
	mov.b32 	%r712, %f985;
	fma.rn.f32 	%f1006, %f1004, 0f3FD774EB, %f1005;
	setp.lt.s32 	%p204, %r712, 0;
	selp.f32 	%f1007, %f1006, %f1003, %p204;
	add.f32 	%f1008, %f987, %f986;
	setp.eq.f32 	%p205, %f988, 0f00000000;
	selp.f32 	%f1009, 0f40490FDB, 0f00000000, %p204;
	setp.eq.f32 	%p206, %f986, %f987;
	selp.f32 	%f1010, 0f4016CBE4, 0f3F490FDB, %p204;
	selp.f32 	%f1011, %f1010, %f1007, %p206;
	selp.f32 	%f1012, %f1009, %f1011, %p205;
	abs.f32 	%f1013, %f1008;
	setp.nan.f32 	%p207, %f1013, %f1013;
	copysign.f32 	%f1014, %f984, %f1012;
	selp.f32 	%f1015, %f1008, %f1014, %p207;
	setp.leu.f32 	%p208, %f983, %f1015;
	@%p208 bra 	$L__BB2_188;
	ld.local.v2.f32 	{%f276, %f277}, [%rd67];
	st.local.v2.f32 	[%rd67], {%f1217, %f1218};
	st.local.v2.f32 	[%rd67+8], {%f276, %f277};
	mov.f32 	%f1217, %f276;
	mov.f32 	%f1218, %f277;
$L__BB2_188:
	setp.ne.s32 	%p209, %r822, %r820;
	@%p209 bra 	$L__BB2_186;
$L__BB2_189:
	add.s32 	%r821, %r821, 1;
	add.s32 	%r820, %r820, -1;
	setp.eq.s32 	%p210, %r821, %r259;
	@%p210 bra 	$L__BB2_190;
	bra.uni 	$L__BB2_184;
$L__BB2_190:
	ld.local.v2.f32 	{%f266, %f267}, [%rd11];
	add.s32 	%r714, %r745, -2;
	and.b32  	%r260, %r259, 7;
	setp.lt.u32 	%p211, %r714, 7;
	mov.f32 	%f1232, 0f00000000;
	mov.b32 	%r824, 0;
	mov.f32 	%f1224, %f267;
	mov.f32 	%f1225, %f266;
	@%p211 bra 	$L__BB2_193;
	and.b32  	%r824, %r259, -8;
	mov.f32 	%f1232, 0f00000000;
	mov.b32 	%r823, 0;
	mov.f32 	%f1224, %f267;
	mov.f32 	%f1225, %f266;
$L__BB2_192:
	.pragma "nounroll";
	sub.f32 	%f1019, %f1225, %f266;
	sub.f32 	%f1020, %f1224, %f267;
	mul.wide.u32 	%rd330, %r823, 8;
	add.s64 	%rd331, %rd11, %rd330;
	ld.local.v2.f32 	{%f1021, %f1022}, [%rd331+8];
	sub.f32 	%f1023, %f1021, %f266;
	sub.f32 	%f1024, %f1022, %f267;
	mul.f32 	%f1025, %f1019, %f1024;
	mul.f32 	%f1026, %f1020, %f1023;
	sub.f32 	%f1027, %f1025, %f1026;
	add.f32 	%f1028, %f1232, %f1027;
	ld.local.v4.f32 	{%f1029, %f1030, %f1031, %f1032}, [%rd331+16];
	sub.f32 	%f1033, %f1029, %f266;
	sub.f32 	%f1034, %f1030, %f267;
	mul.f32 	%f1035, %f1023, %f1034;
	mul.f32 	%f1036, %f1024, %f1033;
	sub.f32 	%f1037, %f1035, %f1036;
	add.f32 	%f1038, %f1028, %f1037;
	sub.f32 	%f1039, %f1031, %f266;
	sub.f32 	%f1040, %f1032, %f267;
	mul.f32 	%f1041, %f1033, %f1040;
	mul.f32 	%f1042, %f1034, %f1039;
	sub.f32 	%f1043, %f1041, %f1042;
	add.f32 	%f1044, %f1038, %f1043;
	ld.local.v4.f32 	{%f1045, %f1046, %f1047, %f1048}, [%rd331+32];
	sub.f32 	%f1049, %f1045, %f266;
	sub.f32 	%f1050, %f1046, %f267;
	mul.f32 	%f1051, %f1039, %f1050;
	mul.f32 	%f1052, %f1040, %f1049;
	sub.f32 	%f1053, %f1051, %f1052;
	add.f32 	%f1054, %f1044, %f1053;
	sub.f32 	%f1055, %f1047, %f266;
	sub.f32 	%f1056, %f1048, %f267;
	mul.f32 	%f1057, %f1049, %f1056;
	mul.f32 	%f1058, %f1050, %f1055;
	sub.f32 	%f1059, %f1057, %f1058;
	add.f32 	%f1060, %f1054, %f1059;
	ld.local.v4.f32 	{%f1061, %f1062, %f1063, %f1064}, [%rd331+48];
	sub.f32 	%f1065, %f1061, %f266;
	sub.f32 	%f1066, %f1062, %f267;
	mul.f32 	%f1067, %f1055, %f1066;
	mul.f32 	%f1068, %f1056, %f1065;
	sub.f32 	%f1069, %f1067, %f1068;
	add.f32 	%f1070, %f1060, %f1069;
	sub.f32 	%f1071, %f1063, %f266;
	sub.f32 	%f1072, %f1064, %f267;
	mul.f32 	%f1073, %f1065, %f1072;
	mul.f32 	%f1074, %f1066, %f1071;
	sub.f32 	%f1075, %f1073, %f1074;
	add.f32 	%f1076, %f1070, %f1075;
	add.s32 	%r823, %r823, 8;
	ld.local.v2.f32 	{%f1225, %f1224}, [%rd331+64];
	sub.f32 	%f1077, %f1225, %f266;
	sub.f32 	%f1078, %f1224, %f267;
	mul.f32 	%f1079, %f1071, %f1078;
	mul.f32 	%f1080, %f1072, %f1077;
	sub.f32 	%f1081, %f1079, %f1080;
	add.f32 	%f1232, %f1076, %f1081;
	setp.ne.s32 	%p212, %r823, %r824;
	@%p212 bra 	$L__BB2_192;
$L__BB2_193:
	setp.eq.s32 	%p213, %r260, 0;
	@%p213 bra 	$L__BB2_201;
	and.b32  	%r271, %r259, 3;
	setp.lt.u32 	%p214, %r260, 4;
	@%p214 bra 	$L__BB2_196;
	sub.f32 	%f1083, %f1225, %f266;
	sub.f32 	%f1084, %f1224, %f267;
	mul.wide.u32 	%rd332, %r824, 8;
	add.s64 	%rd333, %rd11, %rd332;
	ld.local.v2.f32 	{%f1085, %f1086}, [%rd333+8];
	sub.f32 	%f1087, %f1085, %f266;
	sub.f32 	%f1088, %f1086, %f267;
	mul.f32 	%f1089, %f1083, %f1088;
	mul.f32 	%f1090, %f1084, %f1087;
	sub.f32 	%f1091, %f1089, %f1090;
	add.f32 	%f1092, %f1232, %f1091;
	ld.local.v2.f32 	{%f1093, %f1094}, [%rd333+16];
	sub.f32 	%f1095, %f1093, %f266;
	sub.f32 	%f1096, %f1094, %f267;
	mul.f32 	%f1097, %f1087, %f1096;
	mul.f32 	%f1098, %f1088, %f1095;
	sub.f32 	%f1099, %f1097, %f1098;
	add.f32 	%f1100, %f1092, %f1099;
	ld.local.v2.f32 	{%f1101, %f1102}, [%rd333+24];
	sub.f32 	%f1103, %f1101, %f266;
	sub.f32 	%f1104, %f1102, %f267;
	mul.f32 	%f1105, %f1095, %f1104;
	mul.f32 	%f1106, %f1096, %f1103;
	sub.f32 	%f1107, %f1105, %f1106;
	add.f32 	%f1108, %f1100, %f1107;
	add.s32 	%r824, %r824, 4;
	ld.local.v2.f32 	{%f1109, %f1110}, [%rd333+32];
	sub.f32 	%f1111, %f1109, %f266;
	sub.f32 	%f1112, %f1110, %f267;
	mul.f32 	%f1113, %f1103, %f1112;
	mul.f32 	%f1114, %f1104, %f1111;
	sub.f32 	%f1115, %f1113, %f1114;
	add.f32 	%f1232, %f1108, %f1115;
$L__BB2_196:
	setp.eq.s32 	%p215, %r271, 0;
	@%p215 bra 	$L__BB2_201;
	setp.eq.s32 	%p216, %r271, 1;
	@%p216 bra 	$L__BB2_199;
	mul.wide.u32 	%rd334, %r824, 8;
	add.s64 	%rd335, %rd11, %rd334;
	ld.local.v2.f32 	{%f1117, %f1118}, [%rd335];
	sub.f32 	%f1119, %f1117, %f266;
	sub.f32 	%f1120, %f1118, %f267;
	ld.local.v2.f32 	{%f1121, %f1122}, [%rd335+8];
	sub.f32 	%f1123, %f1121, %f266;
	sub.f32 	%f1124, %f1122, %f267;
	mul.f32 	%f1125, %f1119, %f1124;
	mul.f32 	%f1126, %f1120, %f1123;
	sub.f32 	%f1127, %f1125, %f1126;
	add.f32 	%f1128, %f1232, %f1127;
	add.s32 	%r824, %r824, 2;
	ld.local.v2.f32 	{%f1129, %f1130}, [%rd335+16];
	sub.f32 	%f1131, %f1129, %f266;
	sub.f32 	%f1132, %f1130, %f267;
	mul.f32 	%f1133, %f1123, %f1132;
	mul.f32 	%f1134, %f1124, %f1131;
	sub.f32 	%f1135, %f1133, %f1134;
	add.f32 	%f1232, %f1128, %f1135;
$L__BB2_199:
	and.b32  	%r716, %r259, 1;
	setp.eq.b32 	%p217, %r716, 1;
	not.pred 	%p218, %p217;
	@%p218 bra 	$L__BB2_201;
	mul.wide.u32 	%rd336, %r824, 8;
	add.s64 	%rd337, %rd11, %rd336;
	ld.local.v2.f32 	{%f1136, %f1137}, [%rd337];
	sub.f32 	%f1138, %f1136, %f266;
	sub.f32 	%f1139, %f1137, %f267;
	ld.local.v2.f32 	{%f1140, %f1141}, [%rd337+8];
	sub.f32 	%f1142, %f1140, %f266;
	sub.f32 	%f1143, %f1141, %f267;
	mul.f32 	%f1144, %f1138, %f1143;
	mul.f32 	%f1145, %f1139, %f1142;
	sub.f32 	%f1146, %f1144, %f1145;
	add.f32 	%f1232, %f1232, %f1146;
$L__BB2_201:
	ld.param.f32 	%f1153, [_Z10nms_kernelifPKfPy_param_1];
	abs.f32 	%f1147, %f1232;
	mul.f32 	%f1148, %f1147, 0f3F000000;
	add.f32 	%f1149, %f1, %f12;
	sub.f32 	%f1150, %f1149, %f1148;
	max.f32 	%f1151, %f1150, 0f322BCC77;
	div.rn.f32 	%f1152, %f1148, %f1151;
	setp.gt.f32 	%p219, %f1152, %f1153;
	mov.b64 	%rd338, 1;
	shl.b64 	%rd339, %rd338, %r725;
	selp.b64 	%rd340, %rd339, 0, %p219;
	or.b64  	%rd368, %rd340, %rd368;
	add.s32 	%r725, %r725, 1;
	setp.ne.s32 	%p220, %r725, %r5;
	@%p220 bra 	$L__BB2_5;
$L__BB2_202:
	ld.param.u64 	%rd344, [_Z10nms_kernelifPKfPy_param_3];
	shr.s32 	%r717, %r277, 31;
	shr.u32 	%r718, %r717, 26;
	add.s32 	%r719, %r277, %r718;
	shr.s32 	%r720, %r719, 6;
	and.b32  	%r721, %r277, -2147483585;
	setp.gt.s32 	%p221, %r721, 0;
	selp.u32 	%r722, 1, 0, %p221;
	add.s32 	%r723, %r720, %r722;
	mad.lo.s32 	%r724, %r723, %r7, %r2;
	cvta.to.global.u64 	%rd341, %rd344;
	mul.wide.s32 	%rd342, %r724, 8;
	add.s64 	%rd343, %rd341, %rd342;
	st.global.u64 	[%rd343], %rd368;
$L__BB2_203:
	ret;

}


// ===== COMPILED SASS (sm_100) =====

	.target	sm_100

	.elftype	@"ET_EXEC"


//--------------------- .note.nv.tkinfo           --------------------------
	.section	.note.nv.tkinfo,"",@"SHT_NOTE"
	.sectionflags	@"SHF_NOTE_NV_TKINFO"
	.tkinfo
        /*0018*/ 	.word	0x00000002
        /*0030*/ 	.string	""
        /*0030*/ 	.string	"ptxas"
        /*0030*/ 	.string	"Cuda compilation tools, release 13.0, V13.0.88"
        /*0030*/ 	.string	"Build cuda_13.0.r13.0/compiler.36424714_0"
        /*0030*/ 	.string	"-arch sm_100 -m 64 "



//--------------------- .note.nv.cuinfo           --------------------------
	.section	.note.nv.cuinfo,"",@"SHT_NOTE"
	.sectionflags	@"SHF_NOTE_NV_CUINFO"
        /*0018*/ 	.short	0x0002
        /*001a*/ 	.short	0x0064
        /*001c*/ 	.short	0x0082
	.zero		2


//--------------------- .nv.info                  --------------------------
	.section	.nv.info,"",@"SHT_CUDA_INFO"
	.align	4


	//----- nvinfo : EIATTR_REGCOUNT
	.align		4
        /*0000*/ 	.byte	0x04, 0x2f
        /*0002*/ 	.short	(.L_2 - .L_1)
	.align		4
.L_1:
        /*0004*/ 	.word	index@(_Z20boxes_overlap_kerneliPKfiS0_Pf)
        /*0008*/ 	.word	0x00000046


	//----- nvinfo : EIATTR_FRAME_SIZE
	.align		4
.L_2:
        /*000c*/ 	.byte	0x04, 0x11
        /*000e*/ 	.short	(.L_4 - .L_3)
	.align		4
.L_3:
        /*0010*/ 	.word	index@($__internal_1_$__cuda_sm3x_div_rn_noftz_f32_slowpath)
        /*0014*/ 	.word	0x000000d0


	//----- nvinfo : EIATTR_FRAME_SIZE
	.align		4
.L_4:
        /*0018*/ 	.byte	0x04, 0x11
        /*001a*/ 	.short	(.L_6 - .L_5)
	.align		4
.L_5:
        /*001c*/ 	.word	index@(_Z20boxes_overlap_kerneliPKfiS0_Pf)
        /*0020*/ 	.word	0x000000d0


	//----- nvinfo : EIATTR_REGCOUNT
	.align		4
.L_6:
        /*0024*/ 	.byte	0x04, 0x2f
        /*0026*/ 	.short	(.L_8 - .L_7)
	.align		4
.L_7:
        /*0028*/ 	.word	index@(_Z18boxes_union_kerneliPKfiS0_Pf)
        /*002c*/ 	.word	0x00000055


	//----- nvinfo : EIATTR_FRAME_SIZE
	.align		4
.L_8:
        /*0030*/ 	.byte	0x04, 0x11
        /*0032*/ 	.short	(.L_10 - .L_9)
	.align		4
.L_9:
        /*0034*/ 	.word	index@(_Z18boxes_union_kerneliPKfiS0_Pf)
        /*0038*/ 	.word	0x000000d0


	//----- nvinfo : EIATTR_REGCOUNT
	.align		4
.L_10:
        /*003c*/ 	.byte	0x04, 0x2f
        /*003e*/ 	.short	(.L_12 - .L_11)
	.align		4
.L_11:
        /*0040*/ 	.word	index@(_Z10nms_kernelifPKfPy)
        /*0044*/ 	.word	0x0000005f


	//----- nvinfo : EIATTR_FRAME_SIZE
	.align		4
.L_12:
        /*0048*/ 	.byte	0x04, 0x11
        /*004a*/ 	.short	(.L_14 - .L_13)
	.align		4
.L_13:
        /*004c*/ 	.word	index@($__internal_0_$__cuda_sm3x_div_rn_noftz_f32_slowpath)
        /*0050*/ 	.word	0x000000d0


	//----- nvinfo : EIATTR_FRAME_SIZE
	.align		4
.L_14:
        /*0054*/ 	.byte	0x04, 0x11
        /*0056*/ 	.short	(.L_16 - .L_15)
	.align		4
.L_15:
        /*0058*/ 	.word	index@(_Z10nms_kernelifPKfPy)
        /*005c*/ 	.word	0x000000d0


	//----- nvinfo : EIATTR_MIN_STACK_SIZE
	.align		4
.L_16:
        /*0060*/ 	.byte	0x04, 0x12
        /*0062*/ 	.short	(.L_18 - .L_17)
	.align		4
.L_17:
        /*0064*/ 	.word	index@(_Z10nms_kernelifPKfPy)
        /*0068*/ 	.word	0x000000d0


	//----- nvinfo : EIATTR_MIN_STACK_SIZE
	.align		4
.L_18:
        /*006c*/ 	.byte	0x04, 0x12
        /*006e*/ 	.short	(.L_20 - .L_19)
	.align		4
.L_19:
        /*0070*/ 	.word	index@(_Z18boxes_union_kerneliPKfiS0_Pf)
        /*0074*/ 	.word	0x000000d0


	//----- nvinfo : EIATTR_MIN_STACK_SIZE
	.align		4
.L_20:
        /*0078*/ 	.byte	0x04, 0x12
        /*007a*/ 	.short	(.L_22 - .L_21)
	.align		4
.L_21:
        /*007c*/ 	.word	index@(_Z20boxes_overlap_kerneliPKfiS0_Pf)
        /*0080*/ 	.word	0x000000d0
.L_22:


//--------------------- .nv.compat                --------------------------
	.section	.nv.compat,"",@"SHT_CUDA_COMPAT_INFO"
	.align	4
        /*0000*/ 	.byte	0x02, 0x09, 0x00, 0x00, 0x02, 0x02, 0x01, 0x00, 0x02, 0x05, 0x05, 0x00, 0x03, 0x07, 0x01, 0x01
        /*0010*/ 	.byte	0x02, 0x03, 0x00, 0x00, 0x02, 0x06, 0x01, 0x00, 0x04, 0x0b, 0x08, 0x00, 0x01, 0x00, 0x00, 0x00
        /*0020*/ 	.byte	0x00, 0x00, 0x00, 0x00


//--------------------- .nv.info._Z10nms_kernelifPKfPy --------------------------
	.section	.nv.info._Z10nms_kernelifPKfPy,"",@"SHT_CUDA_INFO"
	.sectionflags	@""
	.align	4


	//----- nvinfo : EIATTR_CUDA_API_VERSION
	.align		4
        /*0000*/ 	.byte	0x04, 0x37
        /*0002*/ 	.short	(.L_24 - .L_23)
.L_23:
        /*0004*/ 	.word	0x00000082


	//----- nvinfo : EIATTR_KPARAM_INFO
	.align		4
.L_24:
        /*0008*/ 	.byte	0x04, 0x17
        /*000a*/ 	.short	(.L_26 - .L_25)
.L_25:
        /*000c*/ 	.word	0x00000000
        /*0010*/ 	.short	0x0003
        /*0012*/ 	.short	0x0010
        /*0014*/ 	.byte	0x00, 0xf5, 0x21, 0x00


	//----- nvinfo : EIATTR_KPARAM_INFO
	.align		4
.L_26:
        /*0018*/ 	.byte	0x04, 0x17
        /*001a*/ 	.short	(.L_28 - .L_27)
.L_27:
        /*001c*/ 	.word	0x00000000
        /*0020*/ 	.short	0x0002
        /*0022*/ 	.short	0x0008
        /*0024*/ 	.byte	0x00, 0xf5, 0x21, 0x00


	//----- nvinfo : EIATTR_KPARAM_INFO
	.align		4
.L_28:
        /*0028*/ 	.byte	0x04, 0x17
        /*002a*/ 	.short	(.L_30 - .L_29)
.L_29:
        /*002c*/ 	.word	0x00000000
        /*0030*/ 	.short	0x0001
        /*0032*/ 	.short	0x0004
        /*0034*/ 	.byte	0x00, 0xf0, 0x11, 0x00


	//----- nvinfo : EIATTR_KPARAM_INFO
	.align		4
.L_30:
        /*0038*/ 	.byte	0x04, 0x17
        /*003a*/ 	.short	(.L_32 - .L_31)
.L_31:
        /*003c*/ 	.word	0x00000000
        /*0040*/ 	.short	0x0000
        /*0042*/ 	.short	0x0000
        /*0044*/ 	.byte	0x00, 0xf0, 0x11, 0x00


	//----- nvinfo : EIATTR_SPARSE_MMA_MASK
	.align		4
.L_32:
        /*0048*/ 	.byte	0x03, 0x50
        /*004a*/ 	.short	0x0000


	//----- nvinfo : EIATTR_MAXREG_COUNT
	.align		4
        /*004c*/ 	.byte	0x03, 0x1b
        /*004e*/ 	.short	0x00ff


	//----- nvinfo : EIATTR_NUM_BARRIERS
	.align		4
        /*0050*/ 	.byte	0x02, 0x4c
        /*0052*/ 	.byte	0x01
	.zero		1


	//----- nvinfo : EIATTR_MERCURY_ISA_VERSION
	.align		4
        /*0054*/ 	.byte	0x03, 0x5f
        /*0056*/ 	.short	0x0101


	//----- nvinfo : EIATTR_VRC_CTA_INIT_COUNT
	.align		4
        /*0058*/ 	.byte	0x02, 0x4a
	.zero		1
	.zero		1


	//----- nvinfo : EIATTR_EXIT_INSTR_OFFSETS
	.align		4
        /*005c*/ 	.byte	0x04, 0x1c
        /*005e*/ 	.short	(.L_34 - .L_33)


	//   ....[0]....
.L_33:
        /*0060*/ 	.word	0x00000380


	//   ....[1]....
        /*0064*/ 	.word	0x000098e0


	//----- nvinfo : EIATTR_CRS_STACK_SIZE
	.align		4
.L_34:
        /*0068*/ 	.byte	0x04, 0x1e
        /*006a*/ 	.short	(.L_36 - .L_35)
.L_35:
        /*006c*/ 	.word	0x00000000


	//----- nvinfo : EIATTR_CBANK_PARAM_SIZE
	.align		4
.L_36:
        /*0070*/ 	.byte	0x03, 0x19
        /*0072*/ 	.short	0x0018


	//----- nvinfo : EIATTR_PARAM_CBANK
	.align		4
        /*0074*/ 	.byte	0x04, 0x0a
        /*0076*/ 	.short	(.L_38 - .L_37)
	.align		4
.L_37:
        /*0078*/ 	.word	index@(.nv.constant0._Z10nms_kernelifPKfPy)
        /*007c*/ 	.short	0x0380
        /*007e*/ 	.short	0x0018


	//----- nvinfo : EIATTR_SW_WAR
	.align		4
.L_38:
        /*0080*/ 	.byte	0x04, 0x36
        /*0082*/ 	.short	(.L_40 - .L_39)
.L_39:
        /*0084*/ 	.word	0x00000008
.L_40:


//--------------------- .nv.info._Z18boxes_union_kerneliPKfiS0_Pf --------------------------
	.section	.nv.info._Z18boxes_union_kerneliPKfiS0_Pf,"",@"SHT_CUDA_INFO"
	.sectionflags	@""
	.align	4


	//----- nvinfo : EIATTR_CUDA_API_VERSION
	.align		4
        /*0000*/ 	.byte	0x04, 0x37
        /*0002*/ 	.short	(.L_42 - .L_41)
.L_41:
        /*0004*/ 	.word	0x00000082


	//----- nvinfo : EIATTR_KPARAM_INFO
	.align		4
.L_42:
        /*0008*/ 	.byte	0x04, 0x17
        /*000a*/ 	.short	(.L_44 - .L_43)
.L_43:
        /*000c*/ 	.word	0x00000000
        /*0010*/ 	.short	0x0004
        /*0012*/ 	.short	0x0020
        /*0014*/ 	.byte	0x00, 0xf5, 0x21, 0x00


	//----- nvinfo : EIATTR_KPARAM_INFO
	.align		4
.L_44:
        /*0018*/ 	.byte	0x04, 0x17
        /*001a*/ 	.short	(.L_46 - .L_45)
.L_45:
        /*001c*/ 	.word	0x00000000
        /*0020*/ 	.short	0x0003
        /*0022*/ 	.short	0x0018
        /*0024*/ 	.byte	0x00, 0xf5, 0x21, 0x00


	//----- nvinfo : EIATTR_KPARAM_INFO
	.align		4
.L_46:
        /*0028*/ 	.byte	0x04, 0x17
        /*002a*/ 	.short	(.L_48 - .L_47)
.L_47:
        /*002c*/ 	.word	0x00000000
        /*0030*/ 	.short	0x0002
        /*0032*/ 	.short	0x0010
        /*0034*/ 	.byte	0x00, 0xf0, 0x11, 0x00


	//----- nvinfo : EIATTR_KPARAM_INFO
	.align		4
.L_48:
        /*0038*/ 	.byte	0x04, 0x17
        /*003a*/ 	.short	(.L_50 - .L_49)
.L_49:
        /*003c*/ 	.word	0x00000000
        /*0040*/ 	.short	0x0001
        /*0042*/ 	.short	0x0008
        /*0044*/ 	.byte	0x00, 0xf5, 0x21, 0x00


	//----- nvinfo : EIATTR_KPARAM_INFO
	.align		4
.L_50:
        /*0048*/ 	.byte	0x04, 0x17
        /*004a*/ 	.short	(.L_52 - .L_51)
.L_51:
        /*004c*/ 	.word	0x00000000
        /*0050*/ 	.short	0x0000
        /*0052*/ 	.short	0x0000
        /*0054*/ 	.byte	0x00, 0xf0, 0x11, 0x00


	//----- nvinfo : EIATTR_SPARSE_MMA_MASK
	.align		4
.L_52:
        /*0058*/ 	.byte	0x03, 0x50
        /*005a*/ 	.short	0x0000


	//----- nvinfo : EIATTR_MAXREG_COUNT
	.align		4
        /*005c*/ 	.byte	0x03, 0x1b
        /*005e*/ 	.short	0x00ff


	//----- nvinfo : EIATTR_MERCURY_ISA_VERSION
	.align		4
        /*0060*/ 	.byte	0x03, 0x5f
        /*0062*/ 	.short	0x0101


	//----- nvinfo : EIATTR_VRC_CTA_INIT_COUNT
	.align		4
        /*0064*/ 	.byte	0x02, 0x4a
	.zero		1
	.zero		1


	//----- nvinfo : EIATTR_EXIT_INSTR_OFFSETS
	.align		4
        /*0068*/ 	.byte	0x04, 0x1c
        /*006a*/ 	.short	(.L_54 - .L_53)


	//   ....[0]....
.L_53:
        /*006c*/ 	.word	0x000000c0


	//   ....[1]....
        /*0070*/ 	.word	0x00006630


	//----- nvinfo : EIATTR_CRS_STACK_SIZE
	.align		4
.L_54:
        /*0074*/ 	.byte	0x04, 0x1e
        /*0076*/ 	.short	(.L_56 - .L_55)
.L_55:
        /*0078*/ 	.word	0x00000000


	//----- nvinfo : EIATTR_CBANK_PARAM_SIZE
	.align		4
.L_56:
        /*007c*/ 	.byte	0x03, 0x19
        /*007e*/ 	.short	0x0028


	//----- nvinfo : EIATTR_PARAM_CBANK
	.align		4
        /*0080*/ 	.byte	0x04, 0x0a
        /*0082*/ 	.short	(.L_58 - .L_57)
	.align		4
.L_57:
        /*0084*/ 	.word	index@(.nv.constant0._Z18boxes_union_kerneliPKfiS0_Pf)
        /*0088*/ 	.short	0x0380
        /*008a*/ 	.short	0x0028


	//----- nvinfo : EIATTR_SW_WAR
	.align		4
.L_58:
        /*008c*/ 	.byte	0x04, 0x36
        /*008e*/ 	.short	(.L_60 - .L_59)
.L_59:
        /*0090*/ 	.word	0x00000008
.L_60:


//--------------------- .nv.info._Z20boxes_overlap_kerneliPKfiS0_Pf --------------------------
	.section	.nv.info._Z20boxes_overlap_kerneliPKfiS0_Pf,"",@"SHT_CUDA_INFO"
	.sectionflags	@""
	.align	4


	//----- nvinfo : EIATTR_CUDA_API_VERSION
	.align		4
        /*0000*/ 	.byte	0x04, 0x37
        /*0002*/ 	.short	(.L_62 - .L_61)
.L_61:
        /*0004*/ 	.word	0x00000082


	//----- nvinfo : EIATTR_KPARAM_INFO
	.align		4
.L_62:
        /*0008*/ 	.byte	0x04, 0x17
        /*000a*/ 	.short	(.L_64 - .L_63)
.L_63:
        /*000c*/ 	.word	0x00000000
        /*0010*/ 	.short	0x0004
        /*0012*/ 	.short	0x0020
        /*0014*/ 	.byte	0x00, 0xf5, 0x21, 0x00


	//----- nvinfo : EIATTR_KPARAM_INFO
	.align		4
.L_64:
        /*0018*/ 	.byte	0x04, 0x17
        /*001a*/ 	.short	(.L_66 - .L_65)
.L_65:
        /*001c*/ 	.word	0x00000000
        /*0020*/ 	.short	0x0003
        /*0022*/ 	.short	0x0018
        /*0024*/ 	.byte	0x00, 0xf5, 0x21, 0x00


	//----- nvinfo : EIATTR_KPARAM_INFO
	.align		4
.L_66:
        /*0028*/ 	.byte	0x04, 0x17
        /*002a*/ 	.short	(.L_68 - .L_67)
.L_67:
        /*002c*/ 	.word	0x00000000
        /*0030*/ 	.short	0x0002
        /*0032*/ 	.short	0x0010
        /*0034*/ 	.byte	0x00, 0xf0, 0x11, 0x00


	//----- nvinfo : EIATTR_KPARAM_INFO
	.align		4
.L_68:
        /*0038*/ 	.byte	0x04, 0x17
        /*003a*/ 	.short	(.L_70 - .L_69)
.L_69:
        /*003c*/ 	.word	0x00000000
        /*0040*/ 	.short	0x0001
        /*0042*/ 	.short	0x0008
        /*0044*/ 	.byte	0x00, 0xf5, 0x21, 0x00


	//----- nvinfo : EIATTR_KPARAM_INFO
	.align		4
.L_70:
        /*0048*/ 	.byte	0x04, 0x17
        /*004a*/ 	.short	(.L_72 - .L_71)
.L_71:
        /*004c*/ 	.word	0x00000000
        /*0050*/ 	.short	0x0000
        /*0052*/ 	.short	0x0000
        /*0054*/ 	.byte	0x00, 0xf0, 0x11, 0x00


	//----- nvinfo : EIATTR_SPARSE_MMA_MASK
	.align		4
.L_72:
        /*0058*/ 	.byte	0x03, 0x50
        /*005a*/ 	.short	0x0000


	//----- nvinfo : EIATTR_MAXREG_COUNT
	.align		4
        /*005c*/ 	.byte	0x03, 0x1b
        /*005e*/ 	.short	0x00ff


	//----- nvinfo : EIATTR_MERCURY_ISA_VERSION
	.align		4
        /*0060*/ 	.byte	0x03, 0x5f
        /*0062*/ 	.short	0x0101


	//----- nvinfo : EIATTR_VRC_CTA_INIT_COUNT
	.align		4
        /*0064*/ 	.byte	0x02, 0x4a
	.zero		1
	.zero		1


	//----- nvinfo : EIATTR_EXIT_INSTR_OFFSETS
	.align		4
        /*0068*/ 	.byte	0x04, 0x1c
        /*006a*/ 	.short	(.L_74 - .L_73)


	//   ....[0]....
.L_73:
        /*006c*/ 	.word	0x000000c0


	//   ....[1]....
        /*0070*/ 	.word	0x000097d0


	//----- nvinfo : EIATTR_CRS_STACK_SIZE
	.align		4
.L_74:
        /*0074*/ 	.byte	0x04, 0x1e
        /*0076*/ 	.short	(.L_76 - .L_75)
.L_75:
        /*0078*/ 	.word	0x00000000


	//----- nvinfo : EIATTR_CBANK_PARAM_SIZE
	.align		4
.L_76:
        /*007c*/ 	.byte	0x03, 0x19
        /*007e*/ 	.short	0x0028


	//----- nvinfo : EIATTR_PARAM_CBANK
	.align		4
        /*0080*/ 	.byte	0x04, 0x0a
        /*0082*/ 	.short	(.L_78 - .L_77)
	.align		4
.L_77:
        /*0084*/ 	.word	index@(.nv.constant0._Z20boxes_overlap_kerneliPKfiS0_Pf)
        /*0088*/ 	.short	0x0380
        /*008a*/ 	.short	0x0028


	//----- nvinfo : EIATTR_SW_WAR
	.align		4
.L_78:
        /*008c*/ 	.byte	0x04, 0x36
        /*008e*/ 	.short	(.L_80 - .L_79)
.L_79:
        /*0090*/ 	.word	0x00000008
.L_80:


//--------------------- .nv.callgraph             --------------------------
	.section	.nv.callgraph,"",@"SHT_CUDA_CALLGRAPH"
	.align	4
	.sectionentsize	8
	.align		4
        /*0000*/ 	.word	0x00000000
	.align		4
        /*0004*/ 	.word	0xffffffff
	.align		4
        /*0008*/ 	.word	0x00000000
	.align		4
        /*000c*/ 	.word	0xfffffffe
	.align		4
        /*0010*/ 	.word	0x00000000
	.align		4
        /*0014*/ 	.word	0xfffffffd
	.align		4
        /*0018*/ 	.word	0x00000000
	.align		4
        /*001c*/ 	.word	0xfffffffc


//--------------------- .nv.constant4             --------------------------
	.section	.nv.constant4,"a",@progbits
	.align	8
	.align		8
.nv.constant4:
        /*0000*/ 	.dword	__cudart_i2opi_f


//--------------------- .text._Z10nms_kernelifPKfPy --------------------------
	.section	.text._Z10nms_kernelifPKfPy,"ax",@progbits
	.align	128
        .global         _Z10nms_kernelifPKfPy
        .type           _Z10nms_kernelifPKfPy,@function
        .size           _Z10nms_kernelifPKfPy,(.L_x_428 - _Z10nms_kernelifPKfPy)
        .other          _Z10nms_kernelifPKfPy,@"STO_CUDA_ENTRY STV_DEFAULT"
_Z10nms_kernelifPKfPy:
.text._Z10nms_kernelifPKfPy:
[----:B------:R-:W0:Y:S01]  /*0000*/  LDC R1, c[0x0][0x37c] ;  /* 0x0000df00ff017b82 */ /* 0x000e220000000800 */
[----:B------:R-:W1:Y:S07]  /*0010*/  S2R R58, SR_CTAID.X ;  /* 0x00000000003a7919 */ /* 0x000e6e0000002500 */
[----:B------:R-:W1:Y:S01]  /*0020*/  LDC R2, c[0x0][0x380] ;  /* 0x0000e000ff027b82 */ /* 0x000e620000000800 */
[----:B0-----:R-:W-:Y:S01]  /*0030*/  VIADD R1, R1, 0xffffff30 ;  /* 0xffffff3001017836 */ /* 0x001fe20000000000 */
[----:B------:R-:W0:Y:S01]  /*0040*/  LDCU.64 UR6, c[0x0][0x358] ;  /* 0x00006b00ff0677ac */ /* 0x000e220008000a00 */
[----:B------:R-:W2:Y:S01]  /*0050*/  S2R R47, SR_CTAID.Y ;  /* 0x00000000002f7919 */ /* 0x000ea20000002600 */
[----:B------:R-:W-:Y:S02]  /*0060*/  BSSY.RECONVERGENT B0, `(.L_x_0) ;  /* 0x0000030000007945 */ /* 0x000fe40003800200 */
[----:B------:R-:W-:Y:S01]  /*0070*/  R2UR UR10, R1 ;  /* 0x00000000010a72ca */ /* 0x000fe200000e0000 */
[----:B------:R-:W3:Y:S01]  /*0080*/  S2R R21, SR_TID.X ;  /* 0x0000000000157919 */ /* 0x000ee20000002100 */
[----:B-1----:R-:W-:-:S02]  /*0090*/  IMAD R0, R58, -0x40, R2 ;  /* 0xffffffc03a007824 */ /* 0x002fc400078e0202 */
[----:B--2---:R-:W-:-:S03]  /*00a0*/  IMAD R2, R47, -0x40, R2 ;  /* 0xffffffc02f027824 */ /* 0x004fc600078e0202 */
[----:B------:R-:W-:-:S04]  /*00b0*/  I2FP.F32.S32 R0, R0 ;  /* 0x0000000000007245 */ /* 0x000fc80000201400 */
[----:B------:R-:W-:Y:S02]  /*00c0*/  FMNMX R0, R0, 64, PT ;  /* 0x4280000000007809 */ /* 0x000fe40003800000 */
[----:B------:R-:W-:Y:S02]  /*00d0*/  I2FP.F32.S32 R2, R2 ;  /* 0x0000000200027245 */ /* 0x000fe40000201400 */
[----:B------:R-:W3:Y:S02]  /*00e0*/  F2I.TRUNC.NTZ R48, R0 ;  /* 0x0000000000307305 */ /* 0x000ee4000020f100 */
[----:B------:R-:W-:-:S06]  /*00f0*/  FMNMX R2, R2, 64, PT ;  /* 0x4280000002027809 */ /* 0x000fcc0003800000 */
[----:B------:R-:W1:Y:S01]  /*0100*/  F2I.TRUNC.NTZ R2, R2 ;  /* 0x0000000200027305 */ /* 0x000e62000020f100 */
[C---:B---3--:R-:W-:Y:S02]  /*0110*/  ISETP.GE.U32.AND P0, PT, R21.reuse, R48, PT ;  /* 0x000000301500720c */ /* 0x048fe40003f06070 */
[----:B-1----:R-:W-:-:S11]  /*0120*/  ISETP.GE.U32.AND P1, PT, R21, R2, PT ;  /* 0x000000021500720c */ /* 0x002fd60003f26070 */
[----:B0-----:R-:W-:Y:S05]  /*0130*/  @P0 BRA `(.L_x_1) ;  /* 0x0000000000880947 */ /* 0x001fea0003800000 */
[----:B------:R-:W0:Y:S01]  /*0140*/  LDC.64 R14, c[0x0][0x388] ;  /* 0x0000e200ff0e7b82 */ /* 0x000e220000000a00 */
[----:B------:R-:W-:-:S04]  /*0150*/  IMAD R0, R58, 0x40, R21 ;  /* 0x000000403a007824 */ /* 0x000fc800078e0215 */
[----:B------:R-:W-:-:S04]  /*0160*/  IMAD R5, R0, 0x7, RZ ;  /* 0x0000000700057824 */ /* 0x000fc800078e02ff */
[C---:B------:R-:W-:Y:S01]  /*0170*/  VIADD R9, R5.reuse, 0x2 ;  /* 0x0000000205097836 */ /* 0x040fe20000000000 */
[C---:B------:R-:W-:Y:S01]  /*0180*/  IADD3 R7, PT, PT, R5.reuse, 0x1, RZ ;  /* 0x0000000105077810 */ /* 0x040fe20007ffe0ff */
[C---:B------:R-:W-:Y:S01]  /*0190*/  VIADD R11, R5.reuse, 0x3 ;  /* 0x00000003050b7836 */ /* 0x040fe20000000000 */
[C---:B------:R-:W-:Y:S01]  /*01a0*/  IADD3 R13, PT, PT, R5.reuse, 0x4, RZ ;  /* 0x00000004050d7810 */ /* 0x040fe20007ffe0ff */
[C---:B------:R-:W-:Y:S02]  /*01b0*/  VIADD R17, R5.reuse, 0x5 ;  /* 0x0000000505117836 */ /* 0x040fe40000000000 */
[C---:B------:R-:W-:Y:S02]  /*01c0*/  VIADD R19, R5.reuse, 0x6 ;  /* 0x0000000605137836 */ /* 0x040fe40000000000 */
[----:B0-----:R-:W-:-:S04]  /*01d0*/  IMAD.WIDE.U32 R2, R5, 0x4, R14 ;  /* 0x0000000405027825 */ /* 0x001fc800078e000e */
[--C-:B------:R-:W-:Y:S02]  /*01e0*/  IMAD.WIDE.U32 R4, R7, 0x4, R14.reuse ;  /* 0x0000000407047825 */ /* 0x100fe400078e000e */
[----:B------:R0:W2:Y:S02]  /*01f0*/  LDG.E R2, desc[UR6][R2.64] ;  /* 0x0000000602027981 */ /* 0x0000a4000c1e1900 */
[--C-:B------:R-:W-:Y:S02]  /*0200*/  IMAD.WIDE.U32 R6, R9, 0x4, R14.reuse ;  /* 0x0000000409067825 */ /* 0x100fe400078e000e */
[----:B------:R-:W3:Y:S02]  /*0210*/  LDG.E R4, desc[UR6][R4.64] ;  /* 0x0000000604047981 */ /* 0x000ee4000c1e1900 */
[--C-:B------:R-:W-:Y:S02]  /*0220*/  IMAD.WIDE.U32 R8, R11, 0x4, R14.reuse ;  /* 0x000000040b087825 */ /* 0x100fe400078e000e */
[----:B------:R-:W4:Y:S02]  /*0230*/  LDG.E R6, desc[UR6][R6.64] ;  /* 0x0000000606067981 */ /* 0x000f24000c1e1900 */
[----:B------:R-:W-:-:S02]  /*0240*/  IMAD.WIDE.U32 R10, R13, 0x4, R14 ;  /* 0x000000040d0a7825 */ /* 0x000fc400078e000e */
[----:B------:R-:W5:Y:S02]  /*0250*/  LDG.E R8, desc[UR6][R8.64] ;  /* 0x0000000608087981 */ /* 0x000f64000c1e1900 */
[--C-:B------:R-:W-:Y:S02]  /*0260*/  IMAD.WIDE.U32 R12, R17, 0x4, R14.reuse ;  /* 0x00000004110c7825 */ /* 0x100fe400078e000e */
[----:B------:R-:W5:Y:S02]  /*0270*/  LDG.E R10, desc[UR6][R10.64] ;  /* 0x000000060a0a7981 */ /* 0x000f64000c1e1900 */
[----:B------:R-:W-:Y:S02]  /*0280*/  IMAD.WIDE.U32 R14, R19, 0x4, R14 ;  /* 0x00000004130e7825 */ /* 0x000fe400078e000e */
[----:B------:R-:W5:Y:S04]  /*0290*/  LDG.E R12, desc[UR6][R12.64] ;  /* 0x000000060c0c7981 */ /* 0x000f68000c1e1900 */
[----:B------:R-:W5:Y:S01]  /*02a0*/  LDG.E R14, desc[UR6][R14.64] ;  /* 0x000000060e0e7981 */ /* 0x000f62000c1e1900 */
[----:B0-----:R-:W0:Y:S01]  /*02b0*/  S2R R3, SR_CgaCtaId ;  /* 0x0000000000037919 */ /* 0x001e220000008800 */
[----:B------:R-:W-:-:S04]  /*02c0*/  MOV R0, 0x400 ;  /* 0x0000040000007802 */ /* 0x000fc80000000f00 */
[----:B0-----:R-:W-:-:S05]  /*02d0*/  LEA R0, R3, R0, 0x18 ;  /* 0x0000000003007211 */ /* 0x001fca00078ec0ff */
[----:B------:R-:W-:-:S05]  /*02e0*/  IMAD R3, R21, 0x1c, R0 ;  /* 0x0000001c15037824 */ /* 0x000fca00078e0200 */
[----:B--2---:R0:W-:Y:S04]  /*02f0*/  STS [R3], R2 ;  /* 0x0000000203007388 */ /* 0x0041e80000000800 */
[----:B---3--:R0:W-:Y:S04]  /*0300*/  STS [R3+0x4], R4 ;  /* 0x0000040403007388 */ /* 0x0081e80000000800 */
[----:B----4-:R0:W-:Y:S04]  /*0310*/  STS [R3+0x8], R6 ;  /* 0x0000080603007388 */ /* 0x0101e80000000800 */
[----:B-----5:R0:W-:Y:S04]  /*0320*/  STS [R3+0xc], R8 ;  /* 0x00000c0803007388 */ /* 0x0201e80000000800 */
[----:B------:R0:W-:Y:S04]  /*0330*/  STS [R3+0x10], R10 ;  /* 0x0000100a03007388 */ /* 0x0001e80000000800 */
[----:B------:R0:W-:Y:S04]  /*0340*/  STS [R3+0x14], R12 ;  /* 0x0000140c03007388 */ /* 0x0001e80000000800 */
[----:B------:R0:W-:Y:S02]  /*0350*/  STS [R3+0x18], R14 ;  /* 0x0000180e03007388 */ /* 0x0001e40000000800 */
.L_x_1:
[----:B------:R-:W-:Y:S05]  /*0360*/  BSYNC.RECONVERGENT B0 ;  /* 0x0000000000007941 */ /* 0x000fea0003800200 */
.L_x_0:
[----:B------:R-:W-:Y:S06]  /*0370*/  BAR.SYNC.DEFER_BLOCKING 0x0 ;  /* 0x0000000000007b1d */ /* 0x000fec0000010000 */
[----:B------:R-:W-:Y:S05]  /*0380*/  @P1 EXIT ;  /* 0x000000000000194d */ /* 0x000fea0003800000 */
[----:B------:R-:W-:Y:S01]  /*0390*/  ISETP.NE.AND P0, PT, R47, R58, PT ;  /* 0x0000003a2f00720c */ /* 0x000fe20003f05270 */
[----:B------:R-:W-:Y:S01]  /*03a0*/  BSSY.RECONVERGENT B0, `(.L_x_2) ;  /* 0x0000946000007945 */ /* 0x000fe20003800200 */
[----:B------:R-:W-:Y:S01]  /*03b0*/  IADD3 R0, PT, PT, R21, 0x1, RZ ;  /* 0x0000000115007810 */ /* 0x000fe20007ffe0ff */
[----:B------:R-:W-:Y:S02]  /*03c0*/  HFMA2 R45, -RZ, RZ, 0, 0 ;  /* 0x00000000ff2d7431 */ /* 0x000fe400000001ff */
[----:B------:R-:W-:Y:S01]  /*03d0*/  IMAD R47, R47, 0x40, R21 ;  /* 0x000000402f2f7824 */ /* 0x000fe200078e0215 */
[----:B------:R-:W-:Y:S01]  /*03e0*/  SEL R39, R0, RZ, !P0 ;  /* 0x000000ff00277207 */ /* 0x000fe20004000000 */
[----:B------:R-:W-:-:S03]  /*03f0*/  IMAD.MOV.U32 R46, RZ, RZ, RZ ;  /* 0x000000ffff2e7224 */ /* 0x000fc600078e00ff */
[----:B------:R-:W-:-:S13]  /*0400*/  ISETP.GE.AND P0, PT, R39, R48, PT ;  /* 0x000000302700720c */ /* 0x000fda0003f06270 */
[----:B------:R-:W-:Y:S05]  /*0410*/  @P0 BRA `(.L_x_3) ;  /* 0x0000009000f80947 */ /* 0x000fea0003800000 */
[----:B0-----:R-:W0:Y:S01]  /*0420*/  LDC.64 R2, c[0x0][0x388] ;  /* 0x0000e200ff027b82 */ /* 0x001e220000000a00 */
[----:B------:R-:W-:-:S04]  /*0430*/  IMAD R5, R47, 0x7, RZ ;  /* 0x000000072f057824 */ /* 0x000fc800078e02ff */
[----:B0-----:R-:W-:-:S05]  /*0440*/  IMAD.WIDE.U32 R2, R5, 0x4, R2 ;  /* 0x0000000405027825 */ /* 0x001fca00078e0002 */
[----:B------:R-:W2:Y:S04]  /*0450*/  LDG.E R44, desc[UR6][R2.64+0x18] ;  /* 0x00001806022c7981 */ /* 0x000ea8000c1e1900 */
[----:B------:R-:W3:Y:S04]  /*0460*/  LDG.E R18, desc[UR6][R2.64+0xc] ;  /* 0x00000c0602127981 */ /* 0x000ee8000c1e1900 */
[----:B------:R-:W4:Y:S04]  /*0470*/  LDG.E R13, desc[UR6][R2.64+0x10] ;  /* 0x00001006020d7981 */ /* 0x000f28000c1e1900 */
[----:B------:R-:W5:Y:S04]  /*0480*/  LDG.E R43, desc[UR6][R2.64] ;  /* 0x00000006022b7981 */ /* 0x000f68000c1e1900 */
[----:B------:R0:W5:Y:S01]  /*0490*/  LDG.E R42, desc[UR6][R2.64+0x4] ;  /* 0x00000406022a7981 */ /* 0x000162000c1e1900 */
[----:B------:R-:W-:Y:S01]  /*04a0*/  IMAD.MOV.U32 R34, RZ, RZ, 0x3f000000 ;  /* 0x3f000000ff227424 */ /* 0x000fe200078e00ff */
[----:B------:R-:W-:Y:S01]  /*04b0*/  MOV R45, RZ ;  /* 0x000000ff002d7202 */ /* 0x000fe20000000f00 */
[----:B------:R-:W-:-:S02]  /*04c0*/  IMAD.MOV.U32 R46, RZ, RZ, RZ ;  /* 0x000000ffff2e7224 */ /* 0x000fc400078e00ff */
[C---:B------:R-:W-:Y:S02]  /*04d0*/  VIADD R38, R1.reuse, 0x20 ;  /* 0x0000002001267836 */ /* 0x040fe40000000000 */
[----:B------:R-:W-:Y:S02]  /*04e0*/  VIADD R37, R1, 0x50 ;  /* 0x0000005001257836 */ /* 0x000fe40000000000 */
[C---:B--2---:R-:W-:Y:S01]  /*04f0*/  FMUL R0, R44.reuse, 0.63661974668502807617 ;  /* 0x3f22f9832c007820 */ /* 0x044fe20000400000 */
[C---:B------:R-:W-:Y:S01]  /*0500*/  FMUL R5, R44.reuse, -0.63661974668502807617 ;  /* 0xbf22f9832c057820 */ /* 0x040fe20000400000 */
[----:B------:R-:W-:Y:S01]  /*0510*/  FADD R36, -R44, -RZ ;  /* 0x800000ff2c247221 */ /* 0x000fe20000000100 */
[----:B------:R-:W-:Y:S01]  /*0520*/  SHF.R.U32.HI R32, RZ, 0x17, R44 ;  /* 0x00000017ff207819 */ /* 0x000fe2000001162c */
[-C--:B---3--:R-:W-:Y:S01]  /*0530*/  FFMA R35, R18, R34.reuse, 0.0099999997764825820923 ;  /* 0x3c23d70a12237423 */ /* 0x088fe20000000022 */
[----:B------:R-:W-:Y:S01]  /*0540*/  FSETP.GE.AND P0, PT, |R44|, 105615, PT ;  /* 0x47ce47802c00780b */ /* 0x000fe20003f06200 */
[----:B------:R-:W1:Y:S01]  /*0550*/  F2I.NTZ R0, R0 ;  /* 0x0000000000007305 */ /* 0x000e620000203100 */
[----:B------:R-:W-:Y:S01]  /*0560*/  SHF.R.U32.HI R30, RZ, 0x17, R36 ;  /* 0x00000017ff1e7819 */ /* 0x000fe20000011624 */
[----:B----4-:R-:W-:Y:S01]  /*0570*/  FFMA R34, R13, R34, 0.0099999997764825820923 ;  /* 0x3c23d70a0d227423 */ /* 0x010fe20000000022 */
[----:B0-----:R-:W-:Y:S01]  /*0580*/  LOP3.LUT R2, R32, 0xe0, RZ, 0xc0, !PT ;  /* 0x000000e020027812 */ /* 0x001fe200078ec0ff */
[----:B------:R-:W-:Y:S01]  /*0590*/  FMUL R33, R18, R13 ;  /* 0x0000000d12217220 */ /* 0x000fe20000400000 */
[----:B------:R-:W-:Y:S01]  /*05a0*/  LOP3.LUT R3, R30, 0xe0, RZ, 0xc0, !PT ;  /* 0x000000e01e037812 */ /* 0x000fe200078ec0ff */
[--C-:B-----5:R-:W-:Y:S01]  /*05b0*/  FFMA R16, R18, -0.5, R43.reuse ;  /* 0xbf00000012107823 */ /* 0x120fe2000000002b */
[----:B------:R-:W-:Y:S01]  /*05c0*/  FSETP.EQ.OR P1, PT, |R44|, +INF , !P0 ;  /* 0x7f8000002c00780b */ /* 0x000fe20004722600 */
[----:B------:R-:W0:Y:S01]  /*05d0*/  F2I.NTZ R5, R5 ;  /* 0x0000000500057305 */ /* 0x000e220000203100 */
[----:B------:R-:W-:Y:S01]  /*05e0*/  VIADD R2, R2, 0xffffff80 ;  /* 0xffffff8002027836 */ /* 0x000fe20000000000 */
[----:B------:R-:W-:Y:S01]  /*05f0*/  SHF.L.U32 R28, R36, 0x8, RZ ;  /* 0x00000008241c7819 */ /* 0x000fe200000006ff */
[----:B------:R-:W-:Y:S01]  /*0600*/  VIADD R3, R3, 0xffffff80 ;  /* 0xffffff8003037836 */ /* 0x000fe20000000000 */
[----:B------:R-:W-:Y:S01]  /*0610*/  LOP3.LUT R30, R30, 0x1f, RZ, 0xc0, !PT ;  /* 0x0000001f1e1e7812 */ /* 0x000fe200078ec0ff */
[C---:B------:R-:W-:Y:S01]  /*0620*/  FFMA R17, R13.reuse, -0.5, R42 ;  /* 0xbf0000000d117823 */ /* 0x040fe2000000002a */
[----:B------:R-:W-:Y:S01]  /*0630*/  SHF.R.U32.HI R26, RZ, 0x5, R2 ;  /* 0x00000005ff1a7819 */ /* 0x000fe20000011602 */
[----:B------:R-:W-:Y:S01]  /*0640*/  FFMA R18, R18, 0.5, R43 ;  /* 0x3f00000012127823 */ /* 0x000fe2000000002b */
[----:B-1----:R-:W-:Y:S01]  /*0650*/  I2FP.F32.S32 R41, R0 ;  /* 0x0000000000297245 */ /* 0x002fe20000201400 */
[----:B------:R-:W-:Y:S01]  /*0660*/  FFMA R13, R13, 0.5, R42 ;  /* 0x3f0000000d0d7823 */ /* 0x000fe2000000002a */
[----:B------:R-:W-:Y:S01]  /*0670*/  SEL R31, R0, RZ, !P0 ;  /* 0x000000ff001f7207 */ /* 0x000fe20004000000 */
[----:B------:R-:W-:Y:S01]  /*0680*/  IMAD R26, R26, -0x4, R1 ;  /* 0xfffffffc1a1a7824 */ /* 0x000fe200078e0201 */
[----:B------:R-:W-:Y:S01]  /*0690*/  SHF.R.U32.HI R0, RZ, 0x5, R3 ;  /* 0x00000005ff007819 */ /* 0x000fe20000011603 */
[----:B------:R-:W-:Y:S01]  /*06a0*/  FFMA R4, R41, -1.5707962512969970703, R44 ;  /* 0xbfc90fda29047823 */ /* 0x000fe2000000002c */
[----:B------:R-:W-:-:S02]  /*06b0*/  P2R R24, PR, RZ, 0x2 ;  /* 0x00000002ff187803 */ /* 0x000fc40000000000 */
[----:B0-----:R-:W-:Y:S01]  /*06c0*/  I2FP.F32.S32 R7, R5 ;  /* 0x0000000500077245 */ /* 0x001fe20000201400 */
[----:B------:R-:W-:Y:S01]  /*06d0*/  FFMA R4, R41, -7.5497894158615963534e-08, R4 ;  /* 0xb3a2216829047823 */ /* 0x000fe20000000004 */
[----:B------:R-:W-:Y:S01]  /*06e0*/  LOP3.LUT R32, R32, 0x1f, RZ, 0xc0, !PT ;  /* 0x0000001f20207812 */ /* 0x000fe200078ec0ff */
[----:B------:R-:W-:Y:S01]  /*06f0*/  IMAD R25, R0, -0x4, R1 ;  /* 0xfffffffc00197824 */ /* 0x000fe200078e0201 */
[----:B------:R-:W-:Y:S01]  /*0700*/  SEL R29, R5, RZ, !P0 ;  /* 0x000000ff051d7207 */ /* 0x000fe20004000000 */
[----:B------:R-:W-:Y:S01]  /*0710*/  FFMA R6, R7, -1.5707962512969970703, -R44 ;  /* 0xbfc90fda07067823 */ /* 0x000fe2000000082c */
[----:B------:R-:W-:Y:S01]  /*0720*/  FFMA R41, R41, -5.3903029534742383927e-15, R4 ;  /* 0xa7c234c529297823 */ /* 0x000fe20000000004 */
[----:B------:R-:W-:Y:S01]  /*0730*/  LOP3.LUT R28, R28, 0x80000000, RZ, 0xfc, !PT ;  /* 0x800000001c1c7812 */ /* 0x000fe200078efcff */
[----:B------:R-:W-:Y:S01]  /*0740*/  @P0 FMUL R41, RZ, R44 ;  /* 0x0000002cff290220 */ /* 0x000fe20000400000 */
[----:B------:R-:W-:Y:S01]  /*0750*/  FFMA R6, R7, -7.5497894158615963534e-08, R6 ;  /* 0xb3a2216807067823 */ /* 0x000fe20000000006 */
[----:B------:R-:W-:-:S03]  /*0760*/  IADD3 R27, PT, PT, -R30, 0x20, RZ ;  /* 0x000000201e1b7810 */ /* 0x000fc60007ffe1ff */
[----:B------:R-:W-:Y:S01]  /*0770*/  FFMA R40, R7, -5.3903029534742383927e-15, R6 ;  /* 0xa7c234c507287823 */ /* 0x000fe20000000006 */
[----:B------:R-:W-:-:S07]  /*0780*/  @P0 FMUL R40, RZ, -R44 ;  /* 0x8000002cff280220 */ /* 0x000fce0000400000 */
.L_x_141:
[----:B0-----:R-:W0:Y:S01]  /*0790*/  S2R R3, SR_CgaCtaId ;  /* 0x0000000000037919 */ /* 0x001e220000008800 */
[----:B------:R-:W-:Y:S01]  /*07a0*/  MOV R0, 0x400 ;  /* 0x0000040000007802 */ /* 0x000fe20000000f00 */
[----:B------:R-:W-:Y:S01]  /*07b0*/  IMAD.MOV.U32 R14, RZ, RZ, R16 ;  /* 0x000000ffff0e7224 */ /* 0x000fe200078e0010 */
[----:B------:R-:W-:Y:S01]  /*07c0*/  MOV R12, R18 ;  /* 0x00000012000c7202 */ /* 0x000fe20000000f00 */
[----:B------:R-:W-:Y:S01]  /*07d0*/  IMAD.MOV.U32 R15, RZ, RZ, R13 ;  /* 0x000000ffff0f7224 */ /* 0x000fe200078e000d */
[----:B------:R-:W-:Y:S01]  /*07e0*/  MOV R19, R17 ;  /* 0x0000001100137202 */ /* 0x000fe20000000f00 */
[----:B------:R-:W-:Y:S01]  /*07f0*/  BSSY.RECONVERGENT B1, `(.L_x_4) ;  /* 0x0000040000017945 */ /* 0x000fe20003800200 */
[----:B------:R-:W-:Y:S01]  /*0800*/  ISETP.NE.AND P0, PT, R24, RZ, PT ;  /* 0x000000ff1800720c */ /* 0x000fe20003f05270 */
[----:B------:R-:W-:Y:S01]  /*0810*/  IMAD.MOV.U32 R4, RZ, RZ, R31 ;  /* 0x000000ffff047224 */ /* 0x000fe200078e001f */
[----:B------:R-:W-:Y:S01]  /*0820*/  STL.128 [R1+0x30], R12 ;  /* 0x0000300c01007387 */ /* 0x000fe20000100c00 */
[----:B------:R-:W-:-:S02]  /*0830*/  IADD3 R2, PT, PT, -R32, 0x20, RZ ;  /* 0x0000002020027810 */ /* 0x000fc40007ffe1ff */
[----:B------:R-:W-:Y:S01]  /*0840*/  MOV R5, R41 ;  /* 0x0000002900057202 */ /* 0x000fe20000000f00 */
[----:B------:R-:W-:Y:S01]  /*0850*/  STL.128 [R1+0x20], R16 ;  /* 0x0000201001007387 */ /* 0x000fe20000100c00 */
[----:B0-----:R-:W-:Y:S01]  /*0860*/  LEA R0, R3, R0, 0x18 ;  /* 0x0000000003007211 */ /* 0x001fe200078ec0ff */
[----:B------:R-:W-:-:S04]  /*0870*/  IMAD.SHL.U32 R3, R44, 0x100, RZ ;  /* 0x000001002c037824 */ /* 0x000fc800078e00ff */
[----:B------:R-:W-:Y:S01]  /*0880*/  IMAD R0, R39, 0x1c, R0 ;  /* 0x0000001c27007824 */ /* 0x000fe200078e0200 */
[----:B------:R-:W-:-:S04]  /*0890*/  LOP3.LUT R3, R3, 0x80000000, RZ, 0xfc, !PT ;  /* 0x8000000003037812 */ /* 0x000fc800078efcff */
[----:B------:R-:W-:Y:S04]  /*08a0*/  LDS R62, [R0+0xc] ;  /* 0x00000c00003e7984 */ /* 0x000fe80000000800 */
[----:B------:R-:W0:Y:S04]  /*08b0*/  LDS R61, [R0+0x10] ;  /* 0x00001000003d7984 */ /* 0x000e280000000800 */
[----:B------:R-:W1:Y:S04]  /*08c0*/  LDS R59, [R0+0x18] ;  /* 0x00001800003b7984 */ /* 0x000e680000000800 */
[----:B--2---:R-:W2:Y:S04]  /*08d0*/  LDS R49, [R0] ;  /* 0x0000000000317984 */ /* 0x004ea80000000800 */
[----:B------:R0:W3:Y:S02]  /*08e0*/  LDS R60, [R0+0x4] ;  /* 0x00000400003c7984 */ /* 0x0000e40000000800 */
[----:B0-----:R-:W-:Y:S01]  /*08f0*/  FMUL R0, R62, R61 ;  /* 0x0000003d3e007220 */ /* 0x001fe20000400000 */
[----:B------:R-:W-:Y:S06]  /*0900*/  @P0 BRA `(.L_x_5) ;  /* 0x0000000000b80947 */ /* 0x000fec0003800000 */
[----:B------:R-:W-:Y:S01]  /*0910*/  IMAD.MOV.U32 R8, RZ, RZ, RZ ;  /* 0x000000ffff087224 */ /* 0x000fe200078e00ff */
[----:B------:R-:W0:Y:S01]  /*0920*/  LDCU.64 UR8, c[0x4][URZ] ;  /* 0x01000000ff0877ac */ /* 0x000e220008000a00 */
[----:B------:R-:W-:Y:S01]  /*0930*/  IMAD.MOV.U32 R4, RZ, RZ, R1 ;  /* 0x000000ffff047224 */ /* 0x000fe200078e0001 */
[----:B------:R-:W-:Y:S01]  /*0940*/  UMOV UR5, URZ ;  /* 0x000000ff00057c82 */ /* 0x000fe20008000000 */
[----:B------:R-:W-:-:S05]  /*0950*/  UMOV UR4, URZ ;  /* 0x000000ff00047c82 */ /* 0x000fca0008000000 */
.L_x_6:
[----:B0-----:R-:W-:Y:S01]  /*0960*/  MOV R10, UR8 ;  /* 0x00000008000a7c02 */ /* 0x001fe20008000f00 */
[----:B------:R-:W-:-:S05]  /*0970*/  IMAD.U32 R11, RZ, RZ, UR9 ;  /* 0x00000009ff0b7e24 */ /* 0x000fca000f8e00ff */
[----:B------:R-:W4:Y:S01]  /*0980*/  LDG.E.CONSTANT R6, desc[UR6][R10.64] ;  /* 0x000000060a067981 */ /* 0x000f22000c1e9900 */
[----:B------:R-:W-:Y:S02]  /*0990*/  UIADD3 UR8, UP0, UPT, UR8, 0x4, URZ ;  /* 0x0000000408087890 */ /* 0x000fe4000ff1e0ff */
[----:B------:R-:W-:Y:S02]  /*09a0*/  UIADD3 UR4, UPT, UPT, UR4, 0x1, URZ ;  /* 0x0000000104047890 */ /* 0x000fe4000fffe0ff */
[----:B------:R-:W-:Y:S02]  /*09b0*/  UIADD3.X UR9, UPT, UPT, URZ, UR9, URZ, UP0, !UPT ;  /* 0x00000009ff097290 */ /* 0x000fe400087fe4ff */
[----:B------:R-:W-:Y:S01]  /*09c0*/  UISETP.NE.AND UP0, UPT, UR4, 0x6, UPT ;  /* 0x000000060400788c */ /* 0x000fe2000bf05270 */
[----:B----4-:R-:W-:-:S03]  /*09d0*/  IMAD.WIDE.U32 R6, R6, R3, RZ ;  /* 0x0000000306067225 */ /* 0x010fc600078e00ff */
[----:B------:R-:W-:-:S04]  /*09e0*/  IADD3 R5, P0, PT, R6, R8, RZ ;  /* 0x0000000806057210 */ /* 0x000fc80007f1e0ff */
[----:B------:R-:W-:Y:S01]  /*09f0*/  IADD3.X R8, PT, PT, R7, UR5, RZ, P0, !PT ;  /* 0x0000000507087c10 */ /* 0x000fe200087fe4ff */
[----:B------:R0:W-:Y:S02]  /*0a00*/  STL [R4], R5 ;  /* 0x0000000504007387 */ /* 0x0001e40000100800 */
[----:B0-----:R-:W-:Y:S01]  /*0a10*/  VIADD R4, R4, 0x4 ;  /* 0x0000000404047836 */ /* 0x001fe20000000000 */
[----:B------:R-:W-:Y:S06]  /*0a20*/  BRA.U UP0, `(.L_x_6) ;  /* 0xfffffffd00cc7547 */ /* 0x000fec000b83ffff */
[----:B------:R-:W-:Y:S01]  /*0a30*/  ISETP.NE.AND P0, PT, R32, RZ, PT ;  /* 0x000000ff2000720c */ /* 0x000fe20003f05270 */
[----:B------:R0:W-:Y:S04]  /*0a40*/  STL [R1+0x18], R8 ;  /* 0x0000180801007387 */ /* 0x0001e80000100800 */
[----:B------:R-:W4:Y:S04]  /*0a50*/  LDL R7, [R26+0x14] ;  /* 0x000014001a077983 */ /* 0x000f280000100800 */
[----:B------:R-:W5:Y:S04]  /*0a60*/  LDL R5, [R26+0x18] ;  /* 0x000018001a057983 */ /* 0x000f680000100800 */
[----:B------:R-:W2:Y:S01]  /*0a70*/  @P0 LDL R11, [R26+0x10] ;  /* 0x000010001a0b0983 */ /* 0x000ea20000100800 */
[----:B------:R-:W-:Y:S01]  /*0a80*/  UMOV UR4, 0x54442d19 ;  /* 0x54442d1900047882 */ /* 0x000fe20000000000 */
[----:B------:R-:W-:Y:S01]  /*0a90*/  UMOV UR5, 0x3bf921fb ;  /* 0x3bf921fb00057882 */ /* 0x000fe20000000000 */
[----:B----4-:R-:W-:-:S02]  /*0aa0*/  @P0 SHF.L.U32 R6, R7, R32, RZ ;  /* 0x0000002007060219 */ /* 0x010fc400000006ff */
[----:B------:R-:W-:Y:S02]  /*0ab0*/  @P0 SHF.R.U32.HI R9, RZ, R2, R7 ;  /* 0x00000002ff090219 */ /* 0x000fe40000011607 */
[----:B-----5:R-:W-:Y:S02]  /*0ac0*/  @P0 SHF.L.U32 R4, R5, R32, RZ ;  /* 0x0000002005040219 */ /* 0x020fe400000006ff */
[----:B--2---:R-:W-:Y:S02]  /*0ad0*/  @P0 SHF.R.U32.HI R11, RZ, R2, R11 ;  /* 0x00000002ff0b0219 */ /* 0x004fe4000001160b */
[----:B------:R-:W-:-:S03]  /*0ae0*/  @P0 IADD3 R5, PT, PT, R4, R9, RZ ;  /* 0x0000000904050210 */ /* 0x000fc60007ffe0ff */
[----:B------:R-:W-:-:S05]  /*0af0*/  @P0 IMAD.IADD R7, R6, 0x1, R11 ;  /* 0x0000000106070824 */ /* 0x000fca00078e020b */
[C---:B------:R-:W-:Y:S01]  /*0b00*/  SHF.L.W.U32.HI R9, R7.reuse, 0x2, R5 ;  /* 0x0000000207097819 */ /* 0x040fe20000010e05 */
[----:B------:R-:W-:-:S03]  /*0b10*/  IMAD.SHL.U32 R7, R7, 0x4, RZ ;  /* 0x0000000407077824 */ /* 0x000fc600078e00ff */
[----:B------:R-:W-:-:S04]  /*0b20*/  SHF.R.S32.HI R4, RZ, 0x1f, R9 ;  /* 0x0000001fff047819 */ /* 0x000fc80000011409 */
[C---:B------:R-:W-:Y:S02]  /*0b30*/  LOP3.LUT R10, R4.reuse, R7, RZ, 0x3c, !PT ;  /* 0x00000007040a7212 */ /* 0x040fe400078e3cff */
[----:B------:R-:W-:-:S04]  /*0b40*/  LOP3.LUT R11, R4, R9, RZ, 0x3c, !PT ;  /* 0x00000009040b7212 */ /* 0x000fc800078e3cff */
[----:B------:R-:W2:Y:S01]  /*0b50*/  I2F.F64.S64 R6, R10 ;  /* 0x0000000a00067312 */ /* 0x000ea20000301c00 */
[----:B------:R-:W-:Y:S01]  /*0b60*/  ISETP.GE.AND P0, PT, R44, RZ, PT ;  /* 0x000000ff2c00720c */ /* 0x000fe20003f06270 */
[----:B--2---:R-:W-:Y:S01]  /*0b70*/  DMUL R6, R6, UR4 ;  /* 0x0000000406067c28 */ /* 0x004fe20008000000 */
[----:B0-----:R-:W-:Y:S02]  /*0b80*/  LOP3.LUT R8, R9, R44, RZ, 0x3c, !PT ;  /* 0x0000002c09087212 */ /* 0x001fe400078e3cff */
[----:B------:R-:W-:-:S07]  /*0b90*/  SHF.R.U32.HI R4, RZ, 0x1e, R5 ;  /* 0x0000001eff047819 */ /* 0x000fce0000011605 */
[----:B------:R-:W0:Y:S01]  /*0ba0*/  F2F.F32.F64 R6, R6 ;  /* 0x0000000600067310 */ /* 0x000e220000301000 */
[----:B------:R-:W-:Y:S02]  /*0bb0*/  ISETP.GE.AND P1, PT, R8, RZ, PT ;  /* 0x000000ff0800720c */ /* 0x000fe40003f26270 */
[----:B------:R-:W-:-:S04]  /*0bc0*/  LEA.HI R4, R9, R4, RZ, 0x1 ;  /* 0x0000000409047211 */ /* 0x000fc800078f08ff */
[----:B------:R-:W-:Y:S02]  /*0bd0*/  @!P0 IADD3 R4, PT, PT, -R4, RZ, RZ ;  /* 0x000000ff04048210 */ /* 0x000fe40007ffe1ff */
[----:B0-----:R-:W-:-:S07]  /*0be0*/  FSEL R5, -R6, R6, !P1 ;  /* 0x0000000606057208 */ /* 0x001fce0004800100 */
.L_x_5:
[----:B------:R-:W-:Y:S05]  /*0bf0*/  BSYNC.RECONVERGENT B1 ;  /* 0x0000000000017941 */ /* 0x000fea0003800200 */
.L_x_4:
[----:B------:R-:W-:Y:S02]  /*0c00*/  IMAD.MOV.U32 R10, RZ, RZ, 0x37cbac00 ;  /* 0x37cbac00ff0a7424 */ /* 0x000fe400078e00ff */
[----:B------:R-:W-:Y:S01]  /*0c10*/  FMUL R7, R5, R5 ;  /* 0x0000000505077220 */ /* 0x000fe20000400000 */
[C---:B------:R-:W-:Y:S01]  /*0c20*/  LOP3.LUT R8, R4.reuse, 0x1, RZ, 0xc0, !PT ;  /* 0x0000000104087812 */ /* 0x040fe200078ec0ff */
[----:B------:R-:W-:Y:S01]  /*0c30*/  IMAD.MOV.U32 R11, RZ, RZ, 0x3c0885e4 ;  /* 0x3c0885e4ff0b7424 */ /* 0x000fe200078e00ff */
[----:B------:R-:W-:Y:S01]  /*0c40*/  IADD3 R4, PT, PT, R4, 0x1, RZ ;  /* 0x0000000104047810 */ /* 0x000fe20007ffe0ff */
[----:B------:R-:W-:Y:S01]  /*0c50*/  FFMA R6, R7, R10, -0.0013887860113754868507 ;  /* 0xbab607ed07067423 */ /* 0x000fe2000000000a */
[----:B------:R-:W-:Y:S01]  /*0c60*/  ISETP.NE.U32.AND P0, PT, R8, 0x1, PT ;  /* 0x000000010800780c */ /* 0x000fe20003f05070 */
[----:B------:R-:W-:Y:S01]  /*0c70*/  IMAD.MOV.U32 R12, RZ, RZ, 0x3e2aaaa8 ;  /* 0x3e2aaaa8ff0c7424 */ /* 0x000fe200078e00ff */
[----:B------:R-:W-:Y:S01]  /*0c80*/  ISETP.NE.AND P2, PT, R24, RZ, PT ;  /* 0x000000ff1800720c */ /* 0x000fe20003f45270 */
[----:B------:R-:W-:Y:S01]  /*0c90*/  BSSY.RECONVERGENT B1, `(.L_x_7) ;  /* 0x0000037000017945 */ /* 0x000fe20003800200 */
[----:B------:R-:W-:-:S02]  /*0ca0*/  FSEL R6, R6, -0.00019574658654164522886, P0 ;  /* 0xb94d415306067808 */ /* 0x000fc40000000000 */
[----:B------:R-:W-:Y:S02]  /*0cb0*/  FSEL R8, R11, 0.041666727513074874878, !P0 ;  /* 0x3d2aaabb0b087808 */ /* 0x000fe40004000000 */
[----:B------:R-:W-:Y:S02]  /*0cc0*/  LOP3.LUT P1, RZ, R4, 0x2, RZ, 0xc0, !PT ;  /* 0x0000000204ff7812 */ /* 0x000fe4000782c0ff */
[----:B------:R-:W-:Y:S01]  /*0cd0*/  FSEL R4, R5, 1, !P0 ;  /* 0x3f80000005047808 */ /* 0x000fe20004000000 */
[----:B------:R-:W-:Y:S01]  /*0ce0*/  FFMA R6, R7, R6, R8 ;  /* 0x0000000607067223 */ /* 0x000fe20000000008 */
[----:B------:R-:W-:-:S03]  /*0cf0*/  FSEL R9, -R12, -0.4999999701976776123, !P0 ;  /* 0xbeffffff0c097808 */ /* 0x000fc60004000100 */
[C---:B------:R-:W-:Y:S02]  /*0d00*/  FFMA R5, R7.reuse, R4, RZ ;  /* 0x0000000407057223 */ /* 0x040fe400000000ff */
[----:B------:R-:W-:Y:S01]  /*0d10*/  FFMA R6, R7, R6, R9 ;  /* 0x0000000607067223 */ /* 0x000fe20000000009 */
[----:B------:R-:W-:-:S03]  /*0d20*/  IMAD.MOV.U32 R7, RZ, RZ, R31 ;  /* 0x000000ffff077224 */ /* 0x000fc600078e001f */
[----:B------:R-:W-:Y:S01]  /*0d30*/  FFMA R14, R5, R6, R4 ;  /* 0x00000006050e7223 */ /* 0x000fe20000000004 */
[----:B------:R-:W-:-:S03]  /*0d40*/  MOV R6, R41 ;  /* 0x0000002900067202 */ /* 0x000fc60000000f00 */
[----:B------:R-:W-:Y:S01]  /*0d50*/  @P1 FADD R14, RZ, -R14 ;  /* 0x8000000eff0e1221 */ /* 0x000fe20000000000 */
[----:B------:R-:W-:Y:S06]  /*0d60*/  @P2 BRA `(.L_x_8) ;  /* 0x0000000000a42947 */ /* 0x000fec0003800000 */
[----:B------:R-:W-:Y:S01]  /*0d70*/  CS2R R6, SRZ ;  /* 0x0000000000067805 */ /* 0x000fe2000001ff00 */
[----:B------:R-:W-:-:S06]  /*0d80*/  UMOV UR4, URZ ;  /* 0x000000ff00047c82 */ /* 0x000fcc0008000000 */
.L_x_9:
[----:B0-----:R-:W0:Y:S02]  /*0d90*/  LDC.64 R4, c[0x4][RZ] ;  /* 0x01000000ff047b82 */ /* 0x001e240000000a00 */
[----:B0-----:R-:W-:-:S06]  /*0da0*/  IMAD.WIDE.U32 R4, R7, 0x4, R4 ;  /* 0x0000000407047825 */ /* 0x001fcc00078e0004 */
[----:B------:R-:W4:Y:S01]  /*0db0*/  LDG.E.CONSTANT R4, desc[UR6][R4.64] ;  /* 0x0000000604047981 */ /* 0x000f22000c1e9900 */
[C---:B------:R-:W-:Y:S01]  /*0dc0*/  LEA R15, R7.reuse, UR10, 0x2 ;  /* 0x0000000a070f7c11 */ /* 0x040fe2000f8e10ff */
[----:B------:R-:W-:-:S05]  /*0dd0*/  VIADD R7, R7, 0x1 ;  /* 0x0000000107077836 */ /* 0x000fca0000000000 */
[----:B------:R-:W-:Y:S01]  /*0de0*/  ISETP.NE.AND P0, PT, R7, 0x6, PT ;  /* 0x000000060700780c */ /* 0x000fe20003f05270 */
[----:B----4-:R-:W-:-:S03]  /*0df0*/  IMAD.WIDE.U32 R8, R4, R3, RZ ;  /* 0x0000000304087225 */ /* 0x010fc600078e00ff */
[----:B------:R-:W-:-:S04]  /*0e00*/  IADD3 R8, P1, PT, R8, R6, RZ ;  /* 0x0000000608087210 */ /* 0x000fc80007f3e0ff */
[----:B------:R-:W-:Y:S01]  /*0e10*/  IADD3.X R6, PT, PT, R9, UR4, RZ, P1, !PT ;  /* 0x0000000409067c10 */ /* 0x000fe20008ffe4ff */
[----:B------:R0:W-:Y:S04]  /*0e20*/  STL [R15], R8 ;  /* 0x000000080f007387 */ /* 0x0001e80000100800 */
[----:B------:R-:W-:Y:S05]  /*0e30*/  @P0 BRA `(.L_x_9) ;  /* 0xfffffffc00d40947 */ /* 0x000fea000383ffff */
[----:B------:R-:W-:Y:S01]  /*0e40*/  ISETP.NE.AND P0, PT, R32, RZ, PT ;  /* 0x000000ff2000720c */ /* 0x000fe20003f05270 */
[----:B------:R4:W-:Y:S04]  /*0e50*/  STL [R1+0x18], R6 ;  /* 0x0000180601007387 */ /* 0x0009e80000100800 */
[----:B------:R-:W5:Y:S04]  /*0e60*/  LDL R3, [R26+0x18] ;  /* 0x000018001a037983 */ /* 0x000f680000100800 */
[----:B------:R-:W2:Y:S04]  /*0e70*/  LDL R5, [R26+0x14] ;  /* 0x000014001a057983 */ /* 0x000ea80000100800 */
[----:B------:R-:W3:Y:S01]  /*0e80*/  @P0 LDL R7, [R26+0x10] ;  /* 0x000010001a070983 */ /* 0x000ee20000100800 */
[----:B------:R-:W-:Y:S01]  /*0e90*/  UMOV UR4, 0x54442d19 ;  /* 0x54442d1900047882 */ /* 0x000fe20000000000 */
[----:B------:R-:W-:Y:S01]  /*0ea0*/  UMOV UR5, 0x3bf921fb ;  /* 0x3bf921fb00057882 */ /* 0x000fe20000000000 */
[----:B------:R-:W-:-:S02]  /*0eb0*/  ISETP.GE.AND P1, PT, R44, RZ, PT ;  /* 0x000000ff2c00720c */ /* 0x000fc40003f26270 */
[----:B-----5:R-:W-:Y:S02]  /*0ec0*/  @P0 SHF.L.U32 R4, R3, R32, RZ ;  /* 0x0000002003040219 */ /* 0x020fe400000006ff */
[-C--:B---3--:R-:W-:Y:S02]  /*0ed0*/  @P0 SHF.R.U32.HI R9, RZ, R2.reuse, R7 ;  /* 0x00000002ff090219 */ /* 0x088fe40000011607 */
[----:B--2---:R-:W-:Y:S02]  /*0ee0*/  @P0 SHF.R.U32.HI R7, RZ, R2, R5 ;  /* 0x00000002ff070219 */ /* 0x004fe40000011605 */
[----:B------:R-:W-:-:S03]  /*0ef0*/  @P0 SHF.L.U32 R2, R5, R32, RZ ;  /* 0x0000002005020219 */ /* 0x000fc600000006ff */
[----:B------:R-:W-:Y:S01]  /*0f00*/  @P0 IMAD.IADD R3, R4, 0x1, R7 ;  /* 0x0000000104030824 */ /* 0x000fe200078e0207 */
[----:B------:R-:W-:-:S04]  /*0f10*/  @P0 IADD3 R5, PT, PT, R2, R9, RZ ;  /* 0x0000000902050210 */ /* 0x000fc80007ffe0ff */
[C---:B------:R-:W-:Y:S01]  /*0f20*/  SHF.L.W.U32.HI R7, R5.reuse, 0x2, R3 ;  /* 0x0000000205077819 */ /* 0x040fe20000010e03 */
[----:B------:R-:W-:-:S03]  /*0f30*/  IMAD.SHL.U32 R5, R5, 0x4, RZ ;  /* 0x0000000405057824 */ /* 0x000fc600078e00ff */
[----:B------:R-:W-:-:S04]  /*0f40*/  SHF.R.S32.HI R2, RZ, 0x1f, R7 ;  /* 0x0000001fff027819 */ /* 0x000fc80000011407 */
[C---:B0-----:R-:W-:Y:S02]  /*0f50*/  LOP3.LUT R8, R2.reuse, R5, RZ, 0x3c, !PT ;  /* 0x0000000502087212 */ /* 0x041fe400078e3cff */
[----:B------:R-:W-:-:S04]  /*0f60*/  LOP3.LUT R9, R2, R7, RZ, 0x3c, !PT ;  /* 0x0000000702097212 */ /* 0x000fc800078e3cff */
[----:B------:R-:W0:Y:S02]  /*0f70*/  I2F.F64.S64 R4, R8 ;  /* 0x0000000800047312 */ /* 0x000e240000301c00 */
[----:B0-----:R-:W-:Y:S01]  /*0f80*/  DMUL R4, R4, UR4 ;  /* 0x0000000404047c28 */ /* 0x001fe20008000000 */
[----:B------:R-:W-:Y:S02]  /*0f90*/  SHF.R.U32.HI R2, RZ, 0x1e, R3 ;  /* 0x0000001eff027819 */ /* 0x000fe40000011603 */
[----:B----4-:R-:W-:-:S07]  /*0fa0*/  LOP3.LUT R6, R7, R44, RZ, 0x3c, !PT ;  /* 0x0000002c07067212 */ /* 0x010fce00078e3cff */
[----:B------:R-:W0:Y:S01]  /*0fb0*/  F2F.F32.F64 R4, R4 ;  /* 0x0000000400047310 */ /* 0x000e220000301000 */
[----:B------:R-:W-:Y:S02]  /*0fc0*/  LEA.HI R7, R7, R2, RZ, 0x1 ;  /* 0x0000000207077211 */ /* 0x000fe400078f08ff */
[----:B------:R-:W-:-:S03]  /*0fd0*/  ISETP.GE.AND P0, PT, R6, RZ, PT ;  /* 0x000000ff0600720c */ /* 0x000fc60003f06270 */
[----:B------:R-:W-:Y:S01]  /*0fe0*/  @!P1 IMAD.MOV R7, RZ, RZ, -R7 ;  /* 0x000000ffff079224 */ /* 0x000fe200078e0a07 */
[----:B0-----:R-:W-:-:S09]  /*0ff0*/  FSEL R6, -R4, R4, !P0 ;  /* 0x0000000404067208 */ /* 0x001fd20004000100 */
.L_x_8:
[----:B------:R-:W-:Y:S05]  /*1000*/  BSYNC.RECONVERGENT B1 ;  /* 0x0000000000017941 */ /* 0x000fea0003800200 */
.L_x_7:
[----:B-1----:R-:W-:Y:S01]  /*1010*/  FMUL R5, R59, 0.63661974668502807617 ;  /* 0x3f22f9833b057820 */ /* 0x002fe20000400000 */
[----:B------:R-:W-:Y:S01]  /*1020*/  FMUL R3, R6, R6 ;  /* 0x0000000606037220 */ /* 0x000fe20000400000 */
[----:B------:R-:W-:Y:S01]  /*1030*/  LOP3.LUT R2, R7, 0x1, RZ, 0xc0, !PT ;  /* 0x0000000107027812 */ /* 0x000fe200078ec0ff */
[----:B------:R-:W-:Y:S01]  /*1040*/  BSSY.RECONVERGENT B1, `(.L_x_10) ;  /* 0x0000049000017945 */ /* 0x000fe20003800200 */
[----:B------:R-:W0:Y:S01]  /*1050*/  F2I.NTZ R19, R5 ;  /* 0x0000000500137305 */ /* 0x000e220000203100 */
[----:B------:R-:W-:Y:S01]  /*1060*/  FFMA R4, R3, R10, -0.0013887860113754868507 ;  /* 0xbab607ed03047423 */ /* 0x000fe2000000000a */
[----:B------:R-:W-:Y:S02]  /*1070*/  ISETP.NE.U32.AND P0, PT, R2, 0x1, PT ;  /* 0x000000010200780c */ /* 0x000fe40003f05070 */
[----:B------:R-:W-:Y:S02]  /*1080*/  LOP3.LUT P1, RZ, R7, 0x2, RZ, 0xc0, !PT ;  /* 0x0000000207ff7812 */ /* 0x000fe4000782c0ff */
[----:B------:R-:W-:-:S02]  /*1090*/  FSEL R4, R4, -0.00019574658654164522886, !P0 ;  /* 0xb94d415304047808 */ /* 0x000fc40004000000 */
[----:B------:R-:W-:Y:S02]  /*10a0*/  FSEL R2, R11, 0.041666727513074874878, P0 ;  /* 0x3d2aaabb0b027808 */ /* 0x000fe40000000000 */
[----:B------:R-:W-:-:S03]  /*10b0*/  FSEL R8, -R12, -0.4999999701976776123, P0 ;  /* 0xbeffffff0c087808 */ /* 0x000fc60000000100 */
[C---:B------:R-:W-:Y:S01]  /*10c0*/  FFMA R4, R3.reuse, R4, R2 ;  /* 0x0000000403047223 */ /* 0x040fe20000000002 */
[----:B------:R-:W-:Y:S02]  /*10d0*/  FSEL R2, R6, 1, P0 ;  /* 0x3f80000006027808 */ /* 0x000fe40000000000 */
[----:B0-----:R-:W-:Y:S01]  /*10e0*/  I2FP.F32.S32 R20, R19 ;  /* 0x0000001300147245 */ /* 0x001fe20000201400 */
[----:B------:R-:W-:Y:S01]  /*10f0*/  FFMA R4, R3, R4, R8 ;  /* 0x0000000403047223 */ /* 0x000fe20000000008 */
[----:B------:R-:W-:Y:S01]  /*1100*/  FSETP.GE.AND P0, PT, |R59|, 105615, PT ;  /* 0x47ce47803b00780b */ /* 0x000fe20003f06200 */
[----:B------:R-:W-:Y:S02]  /*1110*/  FFMA R3, R3, R2, RZ ;  /* 0x0000000203037223 */ /* 0x000fe400000000ff */
[----:B------:R-:W-:Y:S02]  /*1120*/  FFMA R5, R20, -1.5707962512969970703, R59 ;  /* 0xbfc90fda14057823 */ /* 0x000fe4000000003b */
[----:B------:R-:W-:-:S02]  /*1130*/  FFMA R7, R3, R4, R2 ;  /* 0x0000000403077223 */ /* 0x000fc40000000002 */
[C---:B------:R-:W-:Y:S02]  /*1140*/  FFMA R5, R20.reuse, -7.5497894158615963534e-08, R5 ;  /* 0xb3a2216814057823 */ /* 0x040fe40000000005 */
[----:B------:R-:W-:Y:S02]  /*1150*/  @P1 FADD R7, RZ, -R7 ;  /* 0x80000007ff071221 */ /* 0x000fe40000000000 */
[----:B------:R-:W-:Y:S01]  /*1160*/  FFMA R15, R20, -5.3903029534742383927e-15, R5 ;  /* 0xa7c234c5140f7823 */ /* 0x000fe20000000005 */
[----:B------:R-:W-:-:S03]  /*1170*/  MOV R20, R19 ;  /* 0x0000001300147202 */ /* 0x000fc60000000f00 */
[----:B------:R-:W-:Y:S01]  /*1180*/  IMAD.MOV.U32 R2, RZ, RZ, R15 ;  /* 0x000000ffff027224 */ /* 0x000fe200078e000f */
[----:B------:R-:W-:Y:S06]  /*1190*/  @!P0 BRA `(.L_x_11) ;  /* 0x0000000000cc8947 */ /* 0x000fec0003800000 */
[----:B------:R-:W-:-:S13]  /*11a0*/  FSETP.NEU.AND P1, PT, |R59|, +INF , PT ;  /* 0x7f8000003b00780b */ /* 0x000fda0003f2d200 */
[----:B------:R-:W-:Y:S01]  /*11b0*/  @!P1 FMUL R2, RZ, R59 ;  /* 0x0000003bff029220 */ /* 0x000fe20000400000 */
[----:B------:R-:W-:Y:S01]  /*11c0*/  @!P1 IMAD.MOV.U32 R19, RZ, RZ, RZ ;  /* 0x000000ffff139224 */ /* 0x000fe200078e00ff */
[----:B------:R-:W-:Y:S06]  /*11d0*/  @!P1 BRA `(.L_x_11) ;  /* 0x0000000000bc9947 */ /* 0x000fec0003800000 */
[----:B------:R-:W-:Y:S01]  /*11e0*/  SHF.L.U32 R2, R59, 0x8, RZ ;  /* 0x000000083b027819 */ /* 0x000fe200000006ff */
[----:B------:R-:W-:Y:S02]  /*11f0*/  HFMA2 R9, -RZ, RZ, 0, 0 ;  /* 0x00000000ff097431 */ /* 0x000fe400000001ff */
[----:B------:R-:W-:Y:S01]  /*1200*/  IMAD.MOV.U32 R6, RZ, RZ, RZ ;  /* 0x000000ffff067224 */ /* 0x000fe200078e00ff */
[----:B------:R-:W-:Y:S01]  /*1210*/  UMOV UR4, URZ ;  /* 0x000000ff00047c82 */ /* 0x000fe20008000000 */
[----:B------:R-:W-:-:S07]  /*1220*/  LOP3.LUT R21, R2, 0x80000000, RZ, 0xfc, !PT ;  /* 0x8000000002157812 */ /* 0x000fce00078efcff */
.L_x_12:
[----:B0-----:R-:W0:Y:S02]  /*1230*/  LDC.64 R4, c[0x4][RZ] ;  /* 0x01000000ff047b82 */ /* 0x001e240000000a00 */
[----:B0-----:R-:W-:-:S05]  /*1240*/  IMAD.WIDE.U32 R4, R9, 0x4, R4 ;  /* 0x0000000409047825 */ /* 0x001fca00078e0004 */
        /* <DEDUP_REMOVED lines=9> */
[----:B------:R-:W-:Y:S01]  /*12e0*/  SHF.R.U32.HI R5, RZ, 0x17, R59 ;  /* 0x00000017ff057819 */ /* 0x000fe2000001163b */
[----:B------:R1:W-:Y:S03]  /*12f0*/  STL [R1+0x18], R6 ;  /* 0x0000180601007387 */ /* 0x0003e60000100800 */
[C---:B------:R-:W-:Y:S02]  /*1300*/  LOP3.LUT R2, R5.reuse, 0xe0, RZ, 0xc0, !PT ;  /* 0x000000e005027812 */ /* 0x040fe400078ec0ff */
[----:B------:R-:W-:Y:S02]  /*1310*/  LOP3.LUT P1, RZ, R5, 0x1f, RZ, 0xc0, !PT ;  /* 0x0000001f05ff7812 */ /* 0x000fe4000782c0ff */
[----:B------:R-:W-:-:S04]  /*1320*/  IADD3 R2, PT, PT, R2, -0x80, RZ ;  /* 0xffffff8002027810 */ /* 0x000fc80007ffe0ff */
[----:B------:R-:W-:-:S05]  /*1330*/  SHF.R.U32.HI R2, RZ, 0x5, R2 ;  /* 0x00000005ff027819 */ /* 0x000fca0000011602 */
[----:B0-----:R-:W-:-:S05]  /*1340*/  IMAD R19, R2, -0x4, R1 ;  /* 0xfffffffc02137824 */ /* 0x001fca00078e0201 */
[----:B------:R-:W4:Y:S04]  /*1350*/  LDL R2, [R19+0x18] ;  /* 0x0000180013027983 */ /* 0x000f280000100800 */
[----:B------:R-:W4:Y:S04]  /*1360*/  LDL R3, [R19+0x14] ;  /* 0x0000140013037983 */ /* 0x000f280000100800 */
[----:B------:R-:W5:Y:S01]  /*1370*/  @P1 LDL R4, [R19+0x10] ;  /* 0x0000100013041983 */ /* 0x000f620000100800 */
[----:B------:R-:W-:Y:S01]  /*1380*/  LOP3.LUT R5, R5, 0x1f, RZ, 0xc0, !PT ;  /* 0x0000001f05057812 */ /* 0x000fe200078ec0ff */
[----:B------:R-:W-:Y:S01]  /*1390*/  UMOV UR4, 0x54442d19 ;  /* 0x54442d1900047882 */ /* 0x000fe20000000000 */
[----:B------:R-:W-:-:S02]  /*13a0*/  UMOV UR5, 0x3bf921fb ;  /* 0x3bf921fb00057882 */ /* 0x000fc40000000000 */
[-C--:B----4-:R-:W-:Y:S02]  /*13b0*/  @P1 SHF.L.W.U32.HI R2, R3, R5.reuse, R2 ;  /* 0x0000000503021219 */ /* 0x090fe40000010e02 */
[----:B-----5:R-:W-:Y:S02]  /*13c0*/  @P1 SHF.L.W.U32.HI R3, R4, R5, R3 ;  /* 0x0000000504031219 */ /* 0x020fe40000010e03 */
[----:B------:R-:W-:Y:S02]  /*13d0*/  ISETP.GE.AND P1, PT, R59, RZ, PT ;  /* 0x000000ff3b00720c */ /* 0x000fe40003f26270 */
[C-C-:B------:R-:W-:Y:S01]  /*13e0*/  SHF.L.W.U32.HI R4, R3.reuse, 0x2, R2.reuse ;  /* 0x0000000203047819 */ /* 0x140fe20000010e02 */
[----:B------:R-:W-:Y:S01]  /*13f0*/  IMAD.SHL.U32 R3, R3, 0x4, RZ ;  /* 0x0000000403037824 */ /* 0x000fe200078e00ff */
[----:B------:R-:W-:Y:S02]  /*1400*/  SHF.R.U32.HI R19, RZ, 0x1e, R2 ;  /* 0x0000001eff137819 */ /* 0x000fe40000011602 */
[----:B------:R-:W-:-:S02]  /*1410*/  SHF.R.S32.HI R5, RZ, 0x1f, R4 ;  /* 0x0000001fff057819 */ /* 0x000fc40000011404 */
[C---:B------:R-:W-:Y:S02]  /*1420*/  LOP3.LUT R2, R4.reuse, R59, RZ, 0x3c, !PT ;  /* 0x0000003b04027212 */ /* 0x040fe400078e3cff */
[C---:B------:R-:W-:Y:S02]  /*1430*/  LOP3.LUT R8, R5.reuse, R3, RZ, 0x3c, !PT ;  /* 0x0000000305087212 */ /* 0x040fe400078e3cff */
[----:B------:R-:W-:Y:S02]  /*1440*/  LOP3.LUT R9, R5, R4, RZ, 0x3c, !PT ;  /* 0x0000000405097212 */ /* 0x000fe400078e3cff */
[----:B------:R-:W-:Y:S02]  /*1450*/  LEA.HI R19, R4, R19, RZ, 0x1 ;  /* 0x0000001304137211 */ /* 0x000fe400078f08ff */
[----:B------:R-:W-:Y:S02]  /*1460*/  ISETP.GE.AND P2, PT, R2, RZ, PT ;  /* 0x000000ff0200720c */ /* 0x000fe40003f46270 */
[----:B------:R-:W0:Y:S01]  /*1470*/  I2F.F64.S64 R8, R8 ;  /* 0x0000000800087312 */ /* 0x000e220000301c00 */
[----:B------:R-:W-:-:S05]  /*1480*/  IADD3 R2, PT, PT, -R19, RZ, RZ ;  /* 0x000000ff13027210 */ /* 0x000fca0007ffe1ff */
[----:B------:R-:W-:Y:S01]  /*1490*/  @!P1 IMAD.MOV.U32 R19, RZ, RZ, R2 ;  /* 0x000000ffff139224 */ /* 0x000fe200078e0002 */
[----:B0-----:R-:W-:-:S10]  /*14a0*/  DMUL R22, R8, UR4 ;  /* 0x0000000408167c28 */ /* 0x001fd40008000000 */
[----:B------:R-:W0:Y:S02]  /*14b0*/  F2F.F32.F64 R22, R22 ;  /* 0x0000001600167310 */ /* 0x000e240000301000 */
[----:B01----:R-:W-:-:S07]  /*14c0*/  FSEL R2, -R22, R22, !P2 ;  /* 0x0000001616027208 */ /* 0x003fce0005000100 */
.L_x_11:
[----:B------:R-:W-:Y:S05]  /*14d0*/  BSYNC.RECONVERGENT B1 ;  /* 0x0000000000017941 */ /* 0x000fea0003800200 */
.L_x_10:
[----:B------:R-:W-:Y:S01]  /*14e0*/  FMUL R3, R2, R2 ;  /* 0x0000000202037220 */ /* 0x000fe20000400000 */
[----:B------:R-:W-:Y:S01]  /*14f0*/  LOP3.LUT R5, R19, 0x1, RZ, 0xc0, !PT ;  /* 0x0000000113057812 */ /* 0x000fe200078ec0ff */
[----:B------:R-:W-:Y:S02]  /*1500*/  BSSY.RECONVERGENT B1, `(.L_x_13) ;  /* 0x0000042000017945 */ /* 0x000fe40003800200 */
[----:B------:R-:W-:Y:S01]  /*1510*/  FFMA R4, R3, R10, -0.0013887860113754868507 ;  /* 0xbab607ed03047423 */ /* 0x000fe2000000000a */
[----:B------:R-:W-:Y:S02]  /*1520*/  ISETP.NE.U32.AND P1, PT, R5, 0x1, PT ;  /* 0x000000010500780c */ /* 0x000fe40003f25070 */
[----:B------:R-:W-:Y:S02]  /*1530*/  IADD3 R5, PT, PT, R19, 0x1, RZ ;  /* 0x0000000113057810 */ /* 0x000fe40007ffe0ff */
[----:B------:R-:W-:Y:S02]  /*1540*/  FSEL R4, R4, -0.00019574658654164522886, P1 ;  /* 0xb94d415304047808 */ /* 0x000fe40000800000 */
[----:B------:R-:W-:-:S02]  /*1550*/  FSEL R6, R11, 0.041666727513074874878, !P1 ;  /* 0x3d2aaabb0b067808 */ /* 0x000fc40004800000 */
[----:B------:R-:W-:Y:S02]  /*1560*/  LOP3.LUT P2, RZ, R5, 0x2, RZ, 0xc0, !PT ;  /* 0x0000000205ff7812 */ /* 0x000fe4000784c0ff */
[----:B------:R-:W-:Y:S01]  /*1570*/  FSEL R2, R2, 1, !P1 ;  /* 0x3f80000002027808 */ /* 0x000fe20004800000 */
[----:B------:R-:W-:Y:S01]  /*1580*/  FFMA R4, R3, R4, R6 ;  /* 0x0000000403047223 */ /* 0x000fe20000000006 */
[----:B------:R-:W-:-:S03]  /*1590*/  FSEL R5, -R12, -0.4999999701976776123, !P1 ;  /* 0xbeffffff0c057808 */ /* 0x000fc60004800100 */
[C---:B------:R-:W-:Y:S02]  /*15a0*/  FFMA R19, R3.reuse, R2, RZ ;  /* 0x0000000203137223 */ /* 0x040fe400000000ff */
[----:B------:R-:W-:-:S04]  /*15b0*/  FFMA R4, R3, R4, R5 ;  /* 0x0000000403047223 */ /* 0x000fc80000000005 */
[----:B------:R-:W-:-:S04]  /*15c0*/  FFMA R19, R19, R4, R2 ;  /* 0x0000000413137223 */ /* 0x000fc80000000002 */
[----:B------:R-:W-:Y:S01]  /*15d0*/  @P2 FADD R19, RZ, -R19 ;  /* 0x80000013ff132221 */ /* 0x000fe20000000000 */
[----:B------:R-:W-:Y:S06]  /*15e0*/  @!P0 BRA `(.L_x_14) ;  /* 0x0000000000cc8947 */ /* 0x000fec0003800000 */
[----:B------:R-:W-:-:S13]  /*15f0*/  FSETP.NEU.AND P0, PT, |R59|, +INF , PT ;  /* 0x7f8000003b00780b */ /* 0x000fda0003f0d200 */
[----:B------:R-:W-:Y:S01]  /*1600*/  @!P0 FMUL R15, RZ, R59 ;  /* 0x0000003bff0f8220 */ /* 0x000fe20000400000 */
[----:B------:R-:W-:Y:S01]  /*1610*/  @!P0 IMAD.MOV.U32 R20, RZ, RZ, RZ ;  /* 0x000000ffff148224 */ /* 0x000fe200078e00ff */
[----:B------:R-:W-:Y:S06]  /*1620*/  @!P0 BRA `(.L_x_14) ;  /* 0x0000000000bc8947 */ /* 0x000fec0003800000 */
[----:B------:R-:W-:Y:S01]  /*1630*/  SHF.L.U32 R2, R59, 0x8, RZ ;  /* 0x000000083b027819 */ /* 0x000fe200000006ff */
[----:B------:R-:W-:Y:S01]  /*1640*/  IMAD.MOV.U32 R6, RZ, RZ, RZ ;  /* 0x000000ffff067224 */ /* 0x000fe200078e00ff */
[----:B------:R-:W-:Y:S01]  /*1650*/  MOV R9, RZ ;  /* 0x000000ff00097202 */ /* 0x000fe20000000f00 */
[----:B------:R-:W-:Y:S01]  /*1660*/  UMOV UR4, URZ ;  /* 0x000000ff00047c82 */ /* 0x000fe20008000000 */
[----:B------:R-:W-:-:S07]  /*1670*/  LOP3.LUT R21, R2, 0x80000000, RZ, 0xfc, !PT ;  /* 0x8000000002157812 */ /* 0x000fce00078efcff */
.L_x_15:
        /* <DEDUP_REMOVED lines=23> */
[----:B------:R-:W-:Y:S01]  /*17f0*/  UMOV UR5, 0x3bf921fb ;  /* 0x3bf921fb00057882 */ /* 0x000fe20000000000 */
[----:B------:R-:W-:-:S02]  /*1800*/  ISETP.GE.AND P1, PT, R59, RZ, PT ;  /* 0x000000ff3b00720c */ /* 0x000fc40003f26270 */
[-C--:B----4-:R-:W-:Y:S02]  /*1810*/  @P0 SHF.L.W.U32.HI R2, R3, R5.reuse, R2 ;  /* 0x0000000503020219 */ /* 0x090fe40000010e02 */
[----:B-----5:R-:W-:-:S04]  /*1820*/  @P0 SHF.L.W.U32.HI R3, R4, R5, R3 ;  /* 0x0000000504030219 */ /* 0x020fc80000010e03 */
[C---:B------:R-:W-:Y:S01]  /*1830*/  SHF.L.W.U32.HI R4, R3.reuse, 0x2, R2 ;  /* 0x0000000203047819 */ /* 0x040fe20000010e02 */
[----:B------:R-:W-:-:S03]  /*1840*/  IMAD.SHL.U32 R3, R3, 0x4, RZ ;  /* 0x0000000403037824 */ /* 0x000fc600078e00ff */
[----:B------:R-:W-:-:S04]  /*1850*/  SHF.R.S32.HI R5, RZ, 0x1f, R4 ;  /* 0x0000001fff057819 */ /* 0x000fc80000011404 */
[C---:B------:R-:W-:Y:S02]  /*1860*/  LOP3.LUT R8, R5.reuse, R3, RZ, 0x3c, !PT ;  /* 0x0000000305087212 */ /* 0x040fe400078e3cff */
[----:B------:R-:W-:Y:S02]  /*1870*/  LOP3.LUT R9, R5, R4, RZ, 0x3c, !PT ;  /* 0x0000000405097212 */ /* 0x000fe400078e3cff */
[----:B------:R-:W-:Y:S02]  /*1880*/  SHF.R.U32.HI R3, RZ, 0x1e, R2 ;  /* 0x0000001eff037819 */ /* 0x000fe40000011602 */
[C---:B------:R-:W-:Y:S02]  /*1890*/  LOP3.LUT R2, R4.reuse, R59, RZ, 0x3c, !PT ;  /* 0x0000003b04027212 */ /* 0x040fe400078e3cff */
[----:B------:R-:W0:Y:S01]  /*18a0*/  I2F.F64.S64 R8, R8 ;  /* 0x0000000800087312 */ /* 0x000e220000301c00 */
[----:B------:R-:W-:Y:S02]  /*18b0*/  LEA.HI R20, R4, R3, RZ, 0x1 ;  /* 0x0000000304147211 */ /* 0x000fe400078f08ff */
[----:B------:R-:W-:-:S02]  /*18c0*/  ISETP.GE.AND P0, PT, R2, RZ, PT ;  /* 0x000000ff0200720c */ /* 0x000fc40003f06270 */
[----:B------:R-:W-:-:S05]  /*18d0*/  IADD3 R2, PT, PT, -R20, RZ, RZ ;  /* 0x000000ff14027210 */ /* 0x000fca0007ffe1ff */
[----:B------:R-:W-:Y:S01]  /*18e0*/  @!P1 IMAD.MOV.U32 R20, RZ, RZ, R2 ;  /* 0x000000ffff149224 */ /* 0x000fe200078e0002 */
[----:B0-----:R-:W-:-:S10]  /*18f0*/  DMUL R22, R8, UR4 ;  /* 0x0000000408167c28 */ /* 0x001fd40008000000 */
[----:B------:R-:W0:Y:S02]  /*1900*/  F2F.F32.F64 R22, R22 ;  /* 0x0000001600167310 */ /* 0x000e240000301000 */
[----:B01----:R-:W-:-:S07]  /*1910*/  FSEL R15, -R22, R22, !P0 ;  /* 0x00000016160f7208 */ /* 0x003fce0004000100 */
.L_x_14:
[----:B------:R-:W-:Y:S05]  /*1920*/  BSYNC.RECONVERGENT B1 ;  /* 0x0000000000017941 */ /* 0x000fea0003800200 */
.L_x_13:
[----:B------:R-:W-:Y:S01]  /*1930*/  FMUL R3, R15, R15 ;  /* 0x0000000f0f037220 */ /* 0x000fe20000400000 */
[----:B------:R-:W-:Y:S01]  /*1940*/  LOP3.LUT R2, R20, 0x1, RZ, 0xc0, !PT ;  /* 0x0000000114027812 */ /* 0x000fe200078ec0ff */
[----:B------:R-:W-:Y:S01]  /*1950*/  FADD R5, -R42, R17 ;  /* 0x000000112a057221 */ /* 0x000fe20000000100 */
[----:B------:R-:W-:Y:S01]  /*1960*/  LOP3.LUT P1, RZ, R20, 0x2, RZ, 0xc0, !PT ;  /* 0x0000000214ff7812 */ /* 0x000fe2000782c0ff */
[----:B------:R-:W-:Y:S01]  /*1970*/  FFMA R10, R3, R10, -0.0013887860113754868507 ;  /* 0xbab607ed030a7423 */ /* 0x000fe2000000000a */
[----:B------:R-:W-:Y:S01]  /*1980*/  ISETP.NE.U32.AND P0, PT, R2, 0x1, PT ;  /* 0x000000010200780c */ /* 0x000fe20003f05070 */
[-C--:B------:R-:W-:Y:S01]  /*1990*/  FMUL R9, R7, R5.reuse ;  /* 0x0000000507097220 */ /* 0x080fe20000400000 */
[----:B------:R-:W-:Y:S01]  /*19a0*/  FMUL R8, R14, R5 ;  /* 0x000000050e087220 */ /* 0x000fe20000400000 */
[----:B------:R-:W-:Y:S01]  /*19b0*/  FADD R4, -R43, R16 ;  /* 0x000000102b047221 */ /* 0x000fe20000000100 */
[----:B------:R-:W-:Y:S01]  /*19c0*/  FSEL R2, R11, 0.041666727513074874878, P0 ;  /* 0x3d2aaabb0b027808 */ /* 0x000fe20000000000 */
[----:B------:R-:W-:Y:S01]  /*19d0*/  FADD R11, -R43, R18 ;  /* 0x000000122b0b7221 */ /* 0x000fe20000000100 */
[----:B------:R-:W-:Y:S01]  /*19e0*/  FSEL R10, R10, -0.00019574658654164522886, !P0 ;  /* 0xb94d41530a0a7808 */ /* 0x000fe20004000000 */
[--C-:B------:R-:W-:Y:S01]  /*19f0*/  FFMA R6, R14, R4, -R9.reuse ;  /* 0x000000040e067223 */ /* 0x100fe20000000809 */
[----:B------:R-:W-:Y:S01]  /*1a00*/  FSEL R12, -R12, -0.4999999701976776123, P0 ;  /* 0xbeffffff0c0c7808 */ /* 0x000fe20000000100 */
[-C--:B------:R-:W-:Y:S01]  /*1a10*/  FFMA R20, R14, R11.reuse, -R9 ;  /* 0x0000000b0e147223 */ /* 0x080fe20000000809 */
[----:B------:R-:W-:Y:S01]  /*1a20*/  FFMA R9, R7, R11, R8 ;  /* 0x0000000b07097223 */ /* 0x000fe20000000008 */
[----:B------:R-:W-:Y:S01]  /*1a30*/  FFMA R10, R3, R10, R2 ;  /* 0x0000000a030a7223 */ /* 0x000fe20000000002 */
[----:B------:R-:W-:Y:S01]  /*1a40*/  FADD R2, -R42, R13 ;  /* 0x0000000d2a027221 */ /* 0x000fe20000000100 */
[----:B------:R-:W-:-:S02]  /*1a50*/  CS2R R64, SRZ ;  /* 0x0000000000407805 */ /* 0x000fc4000001ff00 */
[----:B------:R-:W-:Y:S01]  /*1a60*/  MOV R63, RZ ;  /* 0x000000ff003f7202 */ /* 0x000fe20000000f00 */
[----:B------:R-:W-:Y:S01]  /*1a70*/  FFMA R10, R3, R10, R12 ;  /* 0x0000000a030a7223 */ /* 0x000fe2000000000c */
[-C--:B------:R-:W-:Y:S01]  /*1a80*/  FMUL R5, R7, R2.reuse ;  /* 0x0000000207057220 */ /* 0x080fe20000400000 */
[C---:B------:R-:W-:Y:S01]  /*1a90*/  FMUL R21, R14.reuse, R2 ;  /* 0x000000020e157220 */ /* 0x040fe20000400000 */
[----:B------:R-:W-:Y:S01]  /*1aa0*/  FSEL R2, R15, 1, P0 ;  /* 0x3f8000000f027808 */ /* 0x000fe20000000000 */
[----:B------:R-:W-:Y:S02]  /*1ab0*/  IMAD.MOV.U32 R66, RZ, RZ, RZ ;  /* 0x000000ffff427224 */ /* 0x000fe400078e00ff */
[CCC-:B------:R-:W-:Y:S01]  /*1ac0*/  FFMA R22, R14.reuse, R11.reuse, -R5.reuse ;  /* 0x0000000b0e167223 */ /* 0x1c0fe20000000805 */
[----:B------:R-:W-:Y:S01]  /*1ad0*/  FFMA R14, R14, R4, -R5 ;  /* 0x000000040e0e7223 */ /* 0x000fe20000000805 */
[--C-:B------:R-:W-:Y:S01]  /*1ae0*/  FFMA R11, R7, R11, R21.reuse ;  /* 0x0000000b070b7223 */ /* 0x100fe20000000015 */
[----:B------:R-:W-:Y:S01]  /*1af0*/  FFMA R3, R3, R2, RZ ;  /* 0x0000000203037223 */ /* 0x000fe200000000ff */
[CC--:B------:R-:W-:Y:S01]  /*1b00*/  FFMA R5, R7.reuse, R4.reuse, R8 ;  /* 0x0000000407057223 */ /* 0x0c0fe20000000008 */
[----:B------:R-:W-:Y:S01]  /*1b10*/  FFMA R21, R7, R4, R21 ;  /* 0x0000000407157223 */ /* 0x000fe20000000015 */
[----:B---3--:R-:W-:Y:S01]  /*1b20*/  FFMA R7, R61, 0.5, R60 ;  /* 0x3f0000003d077823 */ /* 0x008fe2000000003c */
[----:B------:R-:W-:Y:S01]  /*1b30*/  FFMA R2, R3, R10, R2 ;  /* 0x0000000a03027223 */ /* 0x000fe20000000002 */
[----:B------:R-:W-:Y:S01]  /*1b40*/  FFMA R3, R61, -0.5, R60 ;  /* 0xbf0000003d037823 */ /* 0x000fe2000000003c */
[C-C-:B--2---:R-:W-:Y:S01]  /*1b50*/  FFMA R4, R62.reuse, -0.5, R49.reuse ;  /* 0xbf0000003e047823 */ /* 0x144fe20000000031 */
[----:B------:R-:W-:Y:S01]  /*1b60*/  FFMA R8, R62, 0.5, R49 ;  /* 0x3f0000003e087823 */ /* 0x000fe20000000031 */
[C---:B------:R-:W-:Y:S01]  /*1b70*/  FADD R12, -R60.reuse, R7 ;  /* 0x000000073c0c7221 */ /* 0x040fe20000000100 */
[----:B------:R-:W-:Y:S01]  /*1b80*/  FADD R3, -R60, R3 ;  /* 0x000000033c037221 */ /* 0x000fe20000000100 */
[----:B------:R-:W-:Y:S01]  /*1b90*/  @P1 FADD R2, RZ, -R2 ;  /* 0x80000002ff021221 */ /* 0x000fe20000000000 */
[C---:B------:R-:W-:Y:S01]  /*1ba0*/  FADD R4, -R49.reuse, R4 ;  /* 0x0000000431047221 */ /* 0x040fe20000000100 */
[----:B------:R-:W-:Y:S01]  /*1bb0*/  FADD R10, -R49, R8 ;  /* 0x00000008310a7221 */ /* 0x000fe20000000100 */
[CC--:B------:R-:W-:Y:S01]  /*1bc0*/  FMUL R7, R19.reuse, R3.reuse ;  /* 0x0000000313077220 */ /* 0x0c0fe20000400000 */
[CC--:B------:R-:W-:Y:S01]  /*1bd0*/  FMUL R15, R19.reuse, R12.reuse ;  /* 0x0000000c130f7220 */ /* 0x0c0fe20000400000 */
[C---:B------:R-:W-:Y:S01]  /*1be0*/  FMUL R8, R2.reuse, R3 ;  /* 0x0000000302087220 */ /* 0x040fe20000400000 */
[C---:B------:R-:W-:Y:S01]  /*1bf0*/  FMUL R12, R2.reuse, R12 ;  /* 0x0000000c020c7220 */ /* 0x040fe20000400000 */
[C-C-:B------:R-:W-:Y:S01]  /*1c00*/  FFMA R3, R2.reuse, R4, R7.reuse ;  /* 0x0000000402037223 */ /* 0x140fe20000000007 */
[CC--:B------:R-:W-:Y:S01]  /*1c10*/  FFMA R55, R2.reuse, R10.reuse, R7 ;  /* 0x0000000a02377223 */ /* 0x0c0fe20000000007 */
[C-C-:B------:R-:W-:Y:S01]  /*1c20*/  FFMA R53, R2.reuse, R10, R15.reuse ;  /* 0x0000000a02357223 */ /* 0x140fe2000000000f */
[-C--:B------:R-:W-:Y:S01]  /*1c30*/  FFMA R51, R2, R4.reuse, R15 ;  /* 0x0000000402337223 */ /* 0x080fe2000000000f */
[CC--:B------:R-:W-:Y:S01]  /*1c40*/  FFMA R2, R19.reuse, R4.reuse, -R8 ;  /* 0x0000000413027223 */ /* 0x0c0fe20000000808 */
[C---:B------:R-:W-:Y:S01]  /*1c50*/  FFMA R50, R19.reuse, R4, -R12 ;  /* 0x0000000413327223 */ /* 0x040fe2000000080c */
[C---:B------:R-:W-:Y:S01]  /*1c60*/  FADD R7, R42.reuse, R9 ;  /* 0x000000092a077221 */ /* 0x040fe20000000000 */
[CC--:B------:R-:W-:Y:S01]  /*1c70*/  FFMA R54, R19.reuse, R10.reuse, -R8 ;  /* 0x0000000a13367223 */ /* 0x0c0fe20000000808 */
[----:B------:R-:W-:Y:S01]  /*1c80*/  FFMA R52, R19, R10, -R12 ;  /* 0x0000000a13347223 */ /* 0x000fe2000000080c */
[C---:B------:R-:W-:Y:S01]  /*1c90*/  FADD R4, R43.reuse, R6 ;  /* 0x000000062b047221 */ /* 0x040fe20000000000 */
[C---:B------:R-:W-:Y:S01]  /*1ca0*/  FADD R9, R42.reuse, R11 ;  /* 0x0000000b2a097221 */ /* 0x040fe20000000000 */
[C---:B------:R-:W-:Y:S01]  /*1cb0*/  FADD R5, R42.reuse, R5 ;  /* 0x000000052a057221 */ /* 0x040fe20000000000 */
[C---:B------:R-:W-:Y:S01]  /*1cc0*/  FADD R6, R43.reuse, R20 ;  /* 0x000000142b067221 */ /* 0x040fe20000000000 */
[C---:B------:R-:W-:Y:S01]  /*1cd0*/  FADD R8, R43.reuse, R22 ;  /* 0x000000162b087221 */ /* 0x040fe20000000000 */
[----:B------:R-:W-:Y:S01]  /*1ce0*/  FADD R10, R43, R14 ;  /* 0x0000000e2b0a7221 */ /* 0x000fe20000000000 */
[----:B------:R-:W-:Y:S01]  /*1cf0*/  FADD R11, R42, R21 ;  /* 0x000000152a0b7221 */ /* 0x000fe20000000000 */
[----:B------:R0:W-:Y:S01]  /*1d00*/  STL.64 [R1+0x40], R4 ;  /* 0x0000400401007387 */ /* 0x0001e20000100a00 */
[C---:B------:R-:W-:Y:S01]  /*1d10*/  FADD R3, R60.reuse, R3 ;  /* 0x000000033c037221 */ /* 0x040fe20000000000 */
[C---:B------:R-:W-:Y:S01]  /*1d20*/  FADD R55, R60.reuse, R55 ;  /* 0x000000373c377221 */ /* 0x040fe20000000000 */
[C---:B------:R-:W-:Y:S01]  /*1d30*/  FADD R53, R60.reuse, R53 ;  /* 0x000000353c357221 */ /* 0x040fe20000000000 */
[----:B------:R0:W-:Y:S01]  /*1d40*/  STL.128 [R1+0x20], R4 ;  /* 0x0000200401007387 */ /* 0x0001e20000100c00 */
[----:B------:R-:W-:Y:S01]  /*1d50*/  FADD R51, R60, R51 ;  /* 0x000000333c337221 */ /* 0x000fe20000000000 */
[C---:B------:R-:W-:Y:S01]  /*1d60*/  FADD R2, R49.reuse, R2 ;  /* 0x0000000231027221 */ /* 0x040fe20000000000 */
[C---:B------:R-:W-:Y:S01]  /*1d70*/  FADD R54, R49.reuse, R54 ;  /* 0x0000003631367221 */ /* 0x040fe20000000000 */
[----:B------:R0:W-:Y:S01]  /*1d80*/  STL.128 [R1+0x30], R8 ;  /* 0x0000300801007387 */ /* 0x0001e20000100c00 */
[C---:B------:R-:W-:Y:S01]  /*1d90*/  FADD R52, R49.reuse, R52 ;  /* 0x0000003431347221 */ /* 0x040fe20000000000 */
[----:B------:R-:W-:Y:S01]  /*1da0*/  FADD R50, R49, R50 ;  /* 0x0000003231327221 */ /* 0x000fe20000000000 */
[----:B------:R-:W-:-:S02]  /*1db0*/  MOV R15, R4 ;  /* 0x00000004000f7202 */ /* 0x000fc40000000f00 */
[CC--:B------:R-:W-:Y:S02]  /*1dc0*/  FMNMX R12, R3.reuse, R55.reuse, !PT ;  /* 0x00000037030c7209 */ /* 0x0c0fe40007800000 */
[----:B------:R-:W-:Y:S02]  /*1dd0*/  FMNMX R14, R3, R55, PT ;  /* 0x00000037030e7209 */ /* 0x000fe40003800000 */
[CC--:B------:R-:W-:Y:S02]  /*1de0*/  FMNMX R19, R55.reuse, R53.reuse, !PT ;  /* 0x0000003537137209 */ /* 0x0c0fe40007800000 */
[----:B------:R-:W-:Y:S02]  /*1df0*/  FMNMX R20, R55, R53, PT ;  /* 0x0000003537147209 */ /* 0x000fe40003800000 */
[CC--:B------:R-:W-:Y:S02]  /*1e00*/  FMNMX R21, R53.reuse, R51.reuse, !PT ;  /* 0x0000003335157209 */ /* 0x0c0fe40007800000 */
[----:B------:R-:W-:-:S02]  /*1e10*/  FMNMX R22, R53, R51, PT ;  /* 0x0000003335167209 */ /* 0x000fc40003800000 */
[CC--:B------:R-:W-:Y:S02]  /*1e20*/  FMNMX R67, R3.reuse, R51.reuse, !PT ;  /* 0x0000003303437209 */ /* 0x0c0fe40007800000 */
[----:B------:R-:W-:Y:S02]  /*1e30*/  FMNMX R68, R3, R51, PT ;  /* 0x0000003303447209 */ /* 0x000fe40003800000 */
[CC--:B------:R-:W-:Y:S02]  /*1e40*/  FMNMX R69, R2.reuse, R54.reuse, !PT ;  /* 0x0000003602457209 */ /* 0x0c0fe40007800000 */
[----:B------:R-:W-:Y:S02]  /*1e50*/  FMNMX R70, R2, R54, PT ;  /* 0x0000003602467209 */ /* 0x000fe40003800000 */
[CC--:B------:R-:W-:Y:S02]  /*1e60*/  FMNMX R71, R54.reuse, R52.reuse, !PT ;  /* 0x0000003436477209 */ /* 0x0c0fe40007800000 */
[----:B------:R-:W-:-:S02]  /*1e70*/  FMNMX R72, R54, R52, PT ;  /* 0x0000003436487209 */ /* 0x000fc40003800000 */
[CC--:B------:R-:W-:Y:S02]  /*1e80*/  FMNMX R73, R52.reuse, R50.reuse, !PT ;  /* 0x0000003234497209 */ /* 0x0c0fe40007800000 */
[-C--:B------:R-:W-:Y:S02]  /*1e90*/  FMNMX R74, R52, R50.reuse, PT ;  /* 0x00000032344a7209 */ /* 0x080fe40003800000 */
[CC--:B------:R-:W-:Y:S02]  /*1ea0*/  FMNMX R75, R2.reuse, R50.reuse, !PT ;  /* 0x00000032024b7209 */ /* 0x0c0fe40007800000 */
[----:B0-----:R-:W-:-:S07]  /*1eb0*/  FMNMX R76, R2, R50, PT ;  /* 0x00000032024c7209 */ /* 0x001fce0003800000 */
.L_x_68:
[----:B------:R-:W-:-:S05]  /*1ec0*/  IMAD R77, R63, 0x8, R38 ;  /* 0x000000083f4d7824 */ /* 0x000fca00078e0226 */
[----:B0123--:R-:W2:Y:S01]  /*1ed0*/  LDL.64 R56, [R77+0x8] ;  /* 0x000008004d387983 */ /* 0x00fea20000100a00 */
[----:B------:R-:W-:Y:S01]  /*1ee0*/  IADD3 R63, PT, PT, R63, 0x1, RZ ;  /* 0x000000013f3f7810 */ /* 0x000fe20007ffe0ff */
[----:B------:R-:W-:Y:S01]  /*1ef0*/  BSSY.RECONVERGENT B3, `(.L_x_16) ;  /* 0x000007d000037945 */ /* 0x000fe20003800200 */
[----:B------:R-:W-:Y:S02]  /*1f00*/  IMAD.MOV.U32 R81, RZ, RZ, R15 ;  /* 0x000000ffff517224 */ /* 0x000fe400078e000f */
[----:B------:R-:W-:Y:S02]  /*1f10*/  ISETP.NE.AND P1, PT, R63, 0x4, PT ;  /* 0x000000043f00780c */ /* 0x000fe40003f25270 */
[CC--:B--2---:R-:W-:Y:S02]  /*1f20*/  FMNMX R79, R56.reuse, R15.reuse, !PT ;  /* 0x0000000f384f7209 */ /* 0x0c4fe40007800000 */
[----:B------:R-:W-:Y:S02]  /*1f30*/  FMNMX R78, R56, R15, PT ;  /* 0x0000000f384e7209 */ /* 0x000fe40003800000 */
[----:B------:R-:W-:-:S02]  /*1f40*/  FSETP.GTU.AND P0, PT, R70, R79, PT ;  /* 0x0000004f4600720b */ /* 0x000fc40003f0c000 */
[----:B------:R-:W-:Y:S02]  /*1f50*/  MOV R15, R56 ;  /* 0x00000038000f7202 */ /* 0x000fe40000000f00 */
[----:B------:R-:W-:-:S13]  /*1f60*/  FSETP.GTU.OR P0, PT, R78, R69, P0 ;  /* 0x000000454e00720b */ /* 0x000fda000070c400 */
[----:B------:R-:W-:Y:S05]  /*1f70*/  @P0 BRA `(.L_x_17) ;  /* 0x0000000400d00947 */ /* 0x000fea0003800000 */
[----:B------:R-:W2:Y:S02]  /*1f80*/  LDL R80, [R77+0x4] ;  /* 0x000004004d507983 */ /* 0x000ea40000100800 */
[CC--:B--2---:R-:W-:Y:S02]  /*1f90*/  FMNMX R83, R80.reuse, R57.reuse, !PT ;  /* 0x0000003950537209 */ /* 0x0c4fe40007800000 */
[----:B------:R-:W-:Y:S02]  /*1fa0*/  FMNMX R23, R80, R57, PT ;  /* 0x0000003950177209 */ /* 0x000fe40003800000 */
[----:B------:R-:W-:-:S04]  /*1fb0*/  FSETP.GTU.AND P0, PT, R14, R83, PT ;  /* 0x000000530e00720b */ /* 0x000fc80003f0c000 */
[----:B------:R-:W-:-:S13]  /*1fc0*/  FSETP.GTU.OR P0, PT, R23, R12, P0 ;  /* 0x0000000c1700720b */ /* 0x000fda000070c400 */
[----:B------:R-:W-:Y:S05]  /*1fd0*/  @P0 BRA `(.L_x_17) ;  /* 0x0000000400b80947 */ /* 0x000fea0003800000 */
[C---:B------:R-:W-:Y:S01]  /*1fe0*/  FADD R83, -R3.reuse, R80 ;  /* 0x0000005003537221 */ /* 0x040fe20000000100 */
[C---:B------:R-:W-:Y:S01]  /*1ff0*/  FADD R82, -R2.reuse, R54 ;  /* 0x0000003602527221 */ /* 0x040fe20000000100 */
[----:B------:R-:W-:Y:S01]  /*2000*/  FADD R56, -R3, R55 ;  /* 0x0000003703387221 */ /* 0x000fe20000000100 */
[C---:B------:R-:W-:Y:S01]  /*2010*/  FADD R85, -R2.reuse, R15 ;  /* 0x0000000f02557221 */ /* 0x040fe20000000100 */
[----:B------:R-:W-:Y:S01]  /*2020*/  FADD R23, -R2, R81 ;  /* 0x0000005102177221 */ /* 0x000fe20000000100 */
[----:B------:R-:W-:Y:S01]  /*2030*/  FMUL R84, R83, R82 ;  /* 0x0000005253547220 */ /* 0x000fe20000400000 */
[----:B------:R-:W-:Y:S01]  /*2040*/  FADD R83, -R3, R57 ;  /* 0x0000003903537221 */ /* 0x000fe20000000100 */
[----:B------:R-:W-:Y:S01]  /*2050*/  FMUL R85, R56, R85 ;  /* 0x0000005538557220 */ /* 0x000fe20000400000 */
[--C-:B------:R-:W-:Y:S01]  /*2060*/  FADD R89, R2, -R81.reuse ;  /* 0x8000005102597221 */ /* 0x100fe20000000000 */
[----:B------:R-:W-:Y:S01]  /*2070*/  FFMA R84, R23, R56, -R84 ;  /* 0x0000003817547223 */ /* 0x000fe20000000854 */
[----:B------:R-:W-:Y:S01]  /*2080*/  FADD R23, R15, -R81 ;  /* 0x800000510f177221 */ /* 0x000fe20000000000 */
[----:B------:R-:W-:Y:S01]  /*2090*/  FFMA R83, R82, R83, -R85 ;  /* 0x0000005352537223 */ /* 0x000fe20000000855 */
[----:B------:R-:W-:-:S03]  /*20a0*/  FADD R56, R3, -R80 ;  /* 0x8000005003387221 */ /* 0x000fc60000000000 */
[----:B------:R-:W-:Y:S01]  /*20b0*/  FMUL R85, R84, R83 ;  /* 0x0000005354557220 */ /* 0x000fe20000400000 */
[----:B------:R-:W-:Y:S01]  /*20c0*/  FMUL R84, R23, R56 ;  /* 0x0000003817547220 */ /* 0x000fe20000400000 */
[----:B------:R-:W-:Y:S01]  /*20d0*/  FADD R56, -R80, R57 ;  /* 0x0000003950387221 */ /* 0x000fe20000000100 */
[----:B------:R-:W-:Y:S02]  /*20e0*/  FADD R83, R54, -R81 ;  /* 0x8000005136537221 */ /* 0x000fe40000000000 */
[----:B------:R-:W-:Y:S01]  /*20f0*/  FSETP.GT.AND P0, PT, R85, RZ, PT ;  /* 0x000000ff5500720b */ /* 0x000fe20003f04000 */
[----:B------:R-:W-:Y:S01]  /*2100*/  FFMA R89, R89, R56, -R84 ;  /* 0x0000003859597223 */ /* 0x000fe20000000854 */
[----:B------:R-:W-:Y:S01]  /*2110*/  FADD R84, R55, -R80 ;  /* 0x8000005037547221 */ /* 0x000fe20000000000 */
[----:B------:R-:W-:-:S03]  /*2120*/  FMUL R83, R56, R83 ;  /* 0x0000005338537220 */ /* 0x000fc60000400000 */
[----:B------:R-:W-:-:S04]  /*2130*/  FMUL R84, R23, R84 ;  /* 0x0000005417547220 */ /* 0x000fc80000400000 */
[----:B------:R-:W-:-:S04]  /*2140*/  FADD R56, R84, -R83 ;  /* 0x8000005354387221 */ /* 0x000fc80000000000 */
[----:B------:R-:W-:-:S05]  /*2150*/  FMUL R56, R89, R56 ;  /* 0x0000003859387220 */ /* 0x000fca0000400000 */
[----:B------:R-:W-:-:S13]  /*2160*/  FSETP.LEU.OR P0, PT, R56, RZ, !P0 ;  /* 0x000000ff3800720b */ /* 0x000fda000470b400 */
[----:B------:R-:W-:Y:S05]  /*2170*/  @P0 BRA `(.L_x_17) ;  /* 0x0000000400500947 */ /* 0x000fea0003800000 */
[----:B------:R-:W-:Y:S01]  /*2180*/  FADD R56, -R84, R83 ;  /* 0x0000005354387221 */ /* 0x000fe20000000100 */
[----:B------:R-:W-:Y:S03]  /*2190*/  BSSY.RECONVERGENT B4, `(.L_x_18) ;  /* 0x000004d000047945 */ /* 0x000fe60003800200 */
[----:B------:R-:W-:-:S05]  /*21a0*/  FADD R87, -R89, R56 ;  /* 0x0000003859577221 */ /* 0x000fca0000000100 */
[----:B------:R-:W-:-:S13]  /*21b0*/  FSETP.GT.AND P0, PT, |R87|, 9.9999999392252902908e-09, PT ;  /* 0x322bcc775700780b */ /* 0x000fda0003f04200 */
[----:B------:R-:W-:Y:S05]  /*21c0*/  @!P0 BRA `(.L_x_19) ;  /* 0x0000000000848947 */ /* 0x000fea0003800000 */
[----:B------:R-:W0:Y:S01]  /*21d0*/  MUFU.RCP R80, R87 ;  /* 0x0000005700507308 */ /* 0x000e220000001000 */
[----:B------:R-:W-:Y:S01]  /*21e0*/  FMUL R23, R54, R89 ;  /* 0x0000005936177220 */ /* 0x000fe20000400000 */
[----:B------:R-:W-:Y:S03]  /*21f0*/  BSSY.RECONVERGENT B5, `(.L_x_20) ;  /* 0x000000c000057945 */ /* 0x000fe60003800200 */
[----:B------:R-:W-:-:S04]  /*2200*/  FFMA R23, R2, R56, -R23 ;  /* 0x0000003802177223 */ /* 0x000fc80000000817 */
[----:B------:R-:W1:Y:S01]  /*2210*/  FCHK P0, R23, R87 ;  /* 0x0000005717007302 */ /* 0x000e620000000000 */
[----:B0-----:R-:W-:-:S04]  /*2220*/  FFMA R57, -R87, R80, 1 ;  /* 0x3f80000057397423 */ /* 0x001fc80000000150 */
[----:B------:R-:W-:-:S04]  /*2230*/  FFMA R80, R80, R57, R80 ;  /* 0x0000003950507223 */ /* 0x000fc80000000050 */
[----:B------:R-:W-:-:S04]  /*2240*/  FFMA R57, R23, R80, RZ ;  /* 0x0000005017397223 */ /* 0x000fc800000000ff */
[----:B------:R-:W-:-:S04]  /*2250*/  FFMA R82, -R87, R57, R23 ;  /* 0x0000003957527223 */ /* 0x000fc80000000117 */
[----:B------:R-:W-:Y:S01]  /*2260*/  FFMA R57, R80, R82, R57 ;  /* 0x0000005250397223 */ /* 0x000fe20000000039 */
[----:B-1----:R-:W-:Y:S06]  /*2270*/  @!P0 BRA `(.L_x_21) ;  /* 0x00000000000c8947 */ /* 0x002fec0003800000 */
[----:B------:R-:W-:-:S07]  /*2280*/  MOV R80, 0x22a0 ;  /* 0x000022a000507802 */ /* 0x000fce0000000f00 */
[----:B------:R-:W-:Y:S05]  /*2290*/  CALL.REL.NOINC `($__internal_0_$__cuda_sm3x_div_rn_noftz_f32_slowpath) ;  /* 0x0000007400947944 */ /* 0x000fea0003c00000 */
[----:B------:R-:W-:-:S07]  /*22a0*/  IMAD.MOV.U32 R57, RZ, RZ, R23 ;  /* 0x000000ffff397224 */ /* 0x000fce00078e0017 */
.L_x_21:
[----:B------:R-:W-:Y:S05]  /*22b0*/  BSYNC.RECONVERGENT B5 ;  /* 0x0000000000057941 */ /* 0x000fea0003800200 */
.L_x_20:
[----:B------:R-:W0:Y:S01]  /*22c0*/  MUFU.RCP R84, R87 ;  /* 0x0000005700547308 */ /* 0x000e220000001000 */
[----:B------:R-:W-:Y:S01]  /*22d0*/  FMUL R80, R55, R89 ;  /* 0x0000005937507220 */ /* 0x000fe20000400000 */
[----:B------:R-:W-:Y:S03]  /*22e0*/  BSSY.RECONVERGENT B5, `(.L_x_22) ;  /* 0x000000d000057945 */ /* 0x000fe60003800200 */
[----:B------:R-:W-:Y:S01]  /*22f0*/  FFMA R82, R3, R56, -R80 ;  /* 0x0000003803527223 */ /* 0x000fe20000000850 */
[----:B------:R-:W-:-:S03]  /*2300*/  MOV R56, R57 ;  /* 0x0000003900387202 */ /* 0x000fc60000000f00 */
[----:B------:R-:W1:Y:S01]  /*2310*/  FCHK P0, R82, R87 ;  /* 0x0000005752007302 */ /* 0x000e620000000000 */
[----:B0-----:R-:W-:-:S04]  /*2320*/  FFMA R23, -R87, R84, 1 ;  /* 0x3f80000057177423 */ /* 0x001fc80000000154 */
[----:B------:R-:W-:-:S04]  /*2330*/  FFMA R23, R84, R23, R84 ;  /* 0x0000001754177223 */ /* 0x000fc80000000054 */
[----:B------:R-:W-:-:S04]  /*2340*/  FFMA R80, R23, R82, RZ ;  /* 0x0000005217507223 */ /* 0x000fc800000000ff */
[----:B------:R-:W-:-:S04]  /*2350*/  FFMA R83, -R87, R80, R82 ;  /* 0x0000005057537223 */ /* 0x000fc80000000152 */
[----:B------:R-:W-:Y:S01]  /*2360*/  FFMA R23, R23, R83, R80 ;  /* 0x0000005317177223 */ /* 0x000fe20000000050 */
[----:B-1----:R-:W-:Y:S06]  /*2370*/  @!P0 BRA `(.L_x_23) ;  /* 0x00000000000c8947 */ /* 0x002fec0003800000 */
[----:B------:R-:W-:Y:S01]  /*2380*/  IMAD.MOV.U32 R23, RZ, RZ, R82 ;  /* 0x000000ffff177224 */ /* 0x000fe200078e0052 */
[----:B------:R-:W-:-:S07]  /*2390*/  MOV R80, 0x23b0 ;  /* 0x000023b000507802 */ /* 0x000fce0000000f00 */
[----:B------:R-:W-:Y:S05]  /*23a0*/  CALL.REL.NOINC `($__internal_0_$__cuda_sm3x_div_rn_noftz_f32_slowpath) ;  /* 0x0000007400507944 */ /* 0x000fea0003c00000 */
.L_x_23:
[----:B------:R-:W-:Y:S05]  /*23b0*/  BSYNC.RECONVERGENT B5 ;  /* 0x0000000000057941 */ /* 0x000fea0003800200 */
.L_x_22:
[----:B------:R-:W-:Y:S01]  /*23c0*/  MOV R57, R23 ;  /* 0x0000001700397202 */ /* 0x000fe20000000f00 */
[----:B------:R-:W-:Y:S06]  /*23d0*/  BRA `(.L_x_24) ;  /* 0x0000000000a07947 */ /* 0x000fec0003800000 */
.L_x_19:
[----:B------:R-:W-:Y:S01]  /*23e0*/  FADD R56, R3, -R55 ;  /* 0x8000003703387221 */ /* 0x000fe20000000000 */
[----:B------:R-:W-:Y:S01]  /*23f0*/  FADD R89, R80, -R57 ;  /* 0x8000003950597221 */ /* 0x000fe20000000000 */
[----:B------:R-:W-:Y:S01]  /*2400*/  FMUL R80, R15, R80 ;  /* 0x000000500f507220 */ /* 0x000fe20000400000 */
[----:B------:R-:W-:Y:S01]  /*2410*/  BSSY.RECONVERGENT B5, `(.L_x_25) ;  /* 0x0000013000057945 */ /* 0x000fe20003800200 */
[----:B------:R-:W-:Y:S02]  /*2420*/  FMUL R87, R23, R56 ;  /* 0x0000003817577220 */ /* 0x000fe40000400000 */
[----:B------:R-:W-:Y:S01]  /*2430*/  FFMA R91, R57, R81, -R80 ;  /* 0x00000051395b7223 */ /* 0x000fe20000000850 */
[----:B------:R-:W-:Y:S01]  /*2440*/  FMUL R57, R3, R54 ;  /* 0x0000003603397220 */ /* 0x000fe20000400000 */
[C---:B------:R-:W-:Y:S02]  /*2450*/  FFMA R87, R82.reuse, R89, -R87 ;  /* 0x0000005952577223 */ /* 0x040fe40000000857 */
[----:B------:R-:W-:Y:S01]  /*2460*/  FMUL R82, R82, R91 ;  /* 0x0000005b52527220 */ /* 0x000fe20000400000 */
[----:B------:R-:W-:Y:S01]  /*2470*/  FFMA R90, R2, R55, -R57 ;  /* 0x00000037025a7223 */ /* 0x000fe20000000839 */
[----:B------:R-:W0:Y:S03]  /*2480*/  MUFU.RCP R84, R87 ;  /* 0x0000005700547308 */ /* 0x000e260000001000 */
[----:B------:R-:W-:-:S05]  /*2490*/  FFMA R23, R23, R90, -R82 ;  /* 0x0000005a17177223 */ /* 0x000fca0000000852 */
        /* <DEDUP_REMOVED lines=10> */
.L_x_26:
[----:B------:R-:W-:Y:S05]  /*2540*/  BSYNC.RECONVERGENT B5 ;  /* 0x0000000000057941 */ /* 0x000fea0003800200 */
.L_x_25:
        /* <DEDUP_REMOVED lines=15> */
.L_x_28:
[----:B------:R-:W-:Y:S05]  /*2640*/  BSYNC.RECONVERGENT B5 ;  /* 0x0000000000057941 */ /* 0x000fea0003800200 */
.L_x_27:
[----:B------:R-:W-:-:S07]  /*2650*/  MOV R57, R23 ;  /* 0x0000001700397202 */ /* 0x000fce0000000f00 */
.L_x_24:
[----:B------:R-:W-:Y:S05]  /*2660*/  BSYNC.RECONVERGENT B4 ;  /* 0x0000000000047941 */ /* 0x000fea0003800200 */
.L_x_18:
[----:B------:R-:W-:Y:S02]  /*2670*/  IMAD R23, R66, 0x8, R37 ;  /* 0x0000000842177824 */ /* 0x000fe400078e0225 */
[----:B------:R-:W-:Y:S01]  /*2680*/  FADD R65, R65, R56 ;  /* 0x0000003841417221 */ /* 0x000fe20000000000 */
[----:B------:R-:W-:Y:S01]  /*2690*/  FADD R64, R64, R57 ;  /* 0x0000003940407221 */ /* 0x000fe20000000000 */
[----:B------:R-:W-:Y:S01]  /*26a0*/  IADD3 R66, PT, PT, R66, 0x1, RZ ;  /* 0x0000000142427810 */ /* 0x000fe20007ffe0ff */
[----:B------:R0:W-:Y:S06]  /*26b0*/  STL.64 [R23], R56 ;  /* 0x0000003817007387 */ /* 0x0001ec0000100a00 */
.L_x_17:
[----:B------:R-:W-:Y:S05]  /*26c0*/  BSYNC.RECONVERGENT B3 ;  /* 0x0000000000037941 */ /* 0x000fea0003800200 */
.L_x_16:
[----:B------:R-:W-:Y:S01]  /*26d0*/  FSETP.GTU.AND P0, PT, R72, R79, PT ;  /* 0x0000004f4800720b */ /* 0x000fe20003f0c000 */
[----:B------:R-:W-:Y:S03]  /*26e0*/  BSSY.RECONVERGENT B3, `(.L_x_29) ;  /* 0x0000078000037945 */ /* 0x000fe60003800200 */
[----:B------:R-:W-:-:S13]  /*26f0*/  FSETP.GTU.OR P0, PT, R78, R71, P0 ;  /* 0x000000474e00720b */ /* 0x000fda000070c400 */
[----:B------:R-:W-:Y:S05]  /*2700*/  @P0 BRA `(.L_x_30) ;  /* 0x0000000400d40947 */ /* 0x000fea0003800000 */
[----:B------:R-:W2:Y:S04]  /*2710*/  LDL R80, [R77+0x4] ;  /* 0x000004004d507983 */ /* 0x000ea80000100800 */
[----:B0-----:R-:W2:Y:S02]  /*2720*/  LDL R23, [R77+0xc] ;  /* 0x00000c004d177983 */ /* 0x001ea40000100800 */
[CC--:B--2---:R-:W-:Y:S02]  /*2730*/  FMNMX R57, R80.reuse, R23.reuse, !PT ;  /* 0x0000001750397209 */ /* 0x0c4fe40007800000 */
[----:B------:R-:W-:Y:S02]  /*2740*/  FMNMX R56, R80, R23, PT ;  /* 0x0000001750387209 */ /* 0x000fe40003800000 */
[----:B------:R-:W-:-:S04]  /*2750*/  FSETP.GTU.AND P0, PT, R20, R57, PT ;  /* 0x000000391400720b */ /* 0x000fc80003f0c000 */
[----:B------:R-:W-:-:S13]  /*2760*/  FSETP.GTU.OR P0, PT, R56, R19, P0 ;  /* 0x000000133800720b */ /* 0x000fda000070c400 */
[----:B------:R-:W-:Y:S05]  /*2770*/  @P0 BRA `(.L_x_30) ;  /* 0x0000000400b80947 */ /* 0x000fea0003800000 */
[C---:B------:R-:W-:Y:S01]  /*2780*/  FADD R82, -R55.reuse, R80 ;  /* 0x0000005037527221 */ /* 0x040fe20000000100 */
[C---:B------:R-:W-:Y:S01]  /*2790*/  FADD R57, -R54.reuse, R52 ;  /* 0x0000003436397221 */ /* 0x040fe20000000100 */
[C---:B------:R-:W-:Y:S01]  /*27a0*/  FADD R83, -R55.reuse, R53 ;  /* 0x0000003537537221 */ /* 0x040fe20000000100 */
[C---:B------:R-:W-:Y:S01]  /*27b0*/  FADD R84, -R54.reuse, R15 ;  /* 0x0000000f36547221 */ /* 0x040fe20000000100 */
[----:B------:R-:W-:Y:S01]  /*27c0*/  FADD R56, -R54, R81 ;  /* 0x0000005136387221 */ /* 0x000fe20000000100 */
[----:B------:R-:W-:Y:S01]  /*27d0*/  FMUL R85, R82, R57 ;  /* 0x0000003952557220 */ /* 0x000fe20000400000 */
[----:B------:R-:W-:Y:S01]  /*27e0*/  FADD R82, -R55, R23 ;  /* 0x0000001737527221 */ /* 0x000fe20000000100 */
[----:B------:R-:W-:Y:S01]  /*27f0*/  FMUL R84, R83, R84 ;  /* 0x0000005453547220 */ /* 0x000fe20000400000 */
[----:B------:R-:W-:Y:S01]  /*2800*/  FADD R86, R54, -R81 ;  /* 0x8000005136567221 */ /* 0x000fe20000000000 */
        /* <DEDUP_REMOVED lines=21> */
[----:B------:R-:W-:Y:S05]  /*2960*/  @P0 BRA `(.L_x_32) ;  /* 0x0000000000a40947 */ /* 0x000fea0003800000 */
[----:B------:R-:W-:Y:S01]  /*2970*/  FADD R89, R55, -R53 ;  /* 0x8000003537597221 */ /* 0x000fe20000000000 */
[----:B------:R-:W-:Y:S01]  /*2980*/  FADD R91, R80, -R23 ;  /* 0x80000017505b7221 */ /* 0x000fe20000000000 */
[----:B------:R-:W-:Y:S01]  /*2990*/  FMUL R90, R15, R80 ;  /* 0x000000500f5a7220 */ /* 0x000fe20000400000 */
[----:B------:R-:W-:Y:S01]  /*29a0*/  BSSY.RECONVERGENT B5, `(.L_x_33) ;  /* 0x0000013000057945 */ /* 0x000fe20003800200 */
[----:B------:R-:W-:Y:S02]  /*29b0*/  FMUL R56, R82, R89 ;  /* 0x0000005952387220 */ /* 0x000fe40000400000 */
[----:B------:R-:W-:Y:S01]  /*29c0*/  FFMA R90, R23, R81, -R90 ;  /* 0x00000051175a7223 */ /* 0x000fe2000000085a */
[----:B------:R-:W-:Y:S01]  /*29d0*/  FMUL R23, R55, R52 ;  /* 0x0000003437177220 */ /* 0x000fe20000400000 */
[----:B------:R-:W-:-:S03]  /*29e0*/  FFMA R87, R57, R91, -R56 ;  /* 0x0000005b39577223 */ /* 0x000fc60000000838 */
[----:B------:R-:W-:Y:S01]  /*29f0*/  FFMA R56, R54, R53, -R23 ;  /* 0x0000003536387223 */ /* 0x000fe20000000817 */
[----:B------:R-:W0:Y:S01]  /*2a00*/  MUFU.RCP R84, R87 ;  /* 0x0000005700547308 */ /* 0x000e220000001000 */
[----:B------:R-:W-:-:S04]  /*2a10*/  FMUL R23, R57, R90 ;  /* 0x0000005a39177220 */ /* 0x000fc80000400000 */
        /* <DEDUP_REMOVED lines=11> */
.L_x_34:
[----:B------:R-:W-:Y:S05]  /*2ad0*/  BSYNC.RECONVERGENT B5 ;  /* 0x0000000000057941 */ /* 0x000fea0003800200 */
.L_x_33:
[----:B------:R-:W0:Y:S01]  /*2ae0*/  MUFU.RCP R80, R87 ;  /* 0x0000005700507308 */ /* 0x000e220000001000 */
[----:B------:R-:W-:Y:S01]  /*2af0*/  FMUL R91, R91, R56 ;  /* 0x000000385b5b7220 */ /* 0x000fe20000400000 */
[----:B------:R-:W-:Y:S01]  /*2b00*/  BSSY.RECONVERGENT B5, `(.L_x_35) ;  /* 0x000000d000057945 */ /* 0x000fe20003800200 */
[----:B------:R-:W-:Y:S02]  /*2b10*/  MOV R56, R57 ;  /* 0x0000003900387202 */ /* 0x000fe40000000f00 */
        /* <DEDUP_REMOVED lines=11> */
.L_x_36:
[----:B------:R-:W-:Y:S05]  /*2bd0*/  BSYNC.RECONVERGENT B5 ;  /* 0x0000000000057941 */ /* 0x000fea0003800200 */
.L_x_35:
[----:B------:R-:W-:Y:S01]  /*2be0*/  MOV R57, R23 ;  /* 0x0000001700397202 */ /* 0x000fe20000000f00 */
[----:B------:R-:W-:Y:S06]  /*2bf0*/  BRA `(.L_x_37) ;  /* 0x0000000000807947 */ /* 0x000fec0003800000 */
.L_x_32:
        /* <DEDUP_REMOVED lines=14> */
.L_x_39:
[----:B------:R-:W-:Y:S05]  /*2ce0*/  BSYNC.RECONVERGENT B5 ;  /* 0x0000000000057941 */ /* 0x000fea0003800200 */
.L_x_38:
        /* <DEDUP_REMOVED lines=15> */
.L_x_41:
[----:B------:R-:W-:Y:S05]  /*2de0*/  BSYNC.RECONVERGENT B5 ;  /* 0x0000000000057941 */ /* 0x000fea0003800200 */
.L_x_40:
[----:B------:R-:W-:-:S07]  /*2df0*/  MOV R57, R23 ;  /* 0x0000001700397202 */ /* 0x000fce0000000f00 */
.L_x_37:
[----:B------:R-:W-:Y:S05]  /*2e00*/  BSYNC.RECONVERGENT B4 ;  /* 0x0000000000047941 */ /* 0x000fea0003800200 */
.L_x_31:
[----:B------:R-:W-:Y:S02]  /*2e10*/  IMAD R23, R66, 0x8, R37 ;  /* 0x0000000842177824 */ /* 0x000fe400078e0225 */
[----:B------:R-:W-:Y:S01]  /*2e20*/  FADD R65, R65, R56 ;  /* 0x0000003841417221 */ /* 0x000fe20000000000 */
[----:B------:R-:W-:Y:S01]  /*2e30*/  FADD R64, R64, R57 ;  /* 0x0000003940407221 */ /* 0x000fe20000000000 */
[----:B------:R-:W-:Y:S01]  /*2e40*/  IADD3 R66, PT, PT, R66, 0x1, RZ ;  /* 0x0000000142427810 */ /* 0x000fe20007ffe0ff */
[----:B------:R1:W-:Y:S06]  /*2e50*/  STL.64 [R23], R56 ;  /* 0x0000003817007387 */ /* 0x0003ec0000100a00 */
.L_x_30:
[----:B------:R-:W-:Y:S05]  /*2e60*/  BSYNC.RECONVERGENT B3 ;  /* 0x0000000000037941 */ /* 0x000fea0003800200 */
.L_x_29:
[----:B------:R-:W-:Y:S01]  /*2e70*/  FSETP.GTU.AND P0, PT, R74, R79, PT ;  /* 0x0000004f4a00720b */ /* 0x000fe20003f0c000 */
[----:B------:R-:W-:Y:S03]  /*2e80*/  BSSY.RECONVERGENT B3, `(.L_x_42) ;  /* 0x0000078000037945 */ /* 0x000fe60003800200 */
[----:B------:R-:W-:-:S13]  /*2e90*/  FSETP.GTU.OR P0, PT, R78, R73, P0 ;  /* 0x000000494e00720b */ /* 0x000fda000070c400 */
[----:B------:R-:W-:Y:S05]  /*2ea0*/  @P0 BRA `(.L_x_43) ;  /* 0x0000000400d40947 */ /* 0x000fea0003800000 */
[----:B------:R-:W2:Y:S04]  /*2eb0*/  LDL R80, [R77+0x4] ;  /* 0x000004004d507983 */ /* 0x000ea80000100800 */
[----:B01----:R-:W2:Y:S02]  /*2ec0*/  LDL R23, [R77+0xc] ;  /* 0x00000c004d177983 */ /* 0x003ea40000100800 */
        /* <DEDUP_REMOVED lines=12> */
[----:B------:R-:W-:Y:S02]  /*2f90*/  FMUL R87, R57, R84 ;  /* 0x0000005439577220 */ /* 0x000fe40000400000 */
[----:B------:R-:W-:Y:S01]  /*2fa0*/  FFMA R83, R56, R57, -R83 ;  /* 0x0000003938537223 */ /* 0x000fe20000000853 */
[----:B------:R-:W-:Y:S01]  /*2fb0*/  FADD R57, R15, -R81 ;  /* 0x800000510f397221 */ /* 0x000fe20000000000 */
[----:B------:R-:W-:Y:S01]  /*2fc0*/  FFMA R84, R82, R85, -R87 ;  /* 0x0000005552547223 */ /* 0x000fe20000000857 */
[----:B------:R-:W-:-:S03]  /*2fd0*/  FADD R56, R53, -R80 ;  /* 0x8000005035387221 */ /* 0x000fc60000000000 */
[----:B------:R-:W-:Y:S01]  /*2fe0*/  FMUL R85, R83, R84 ;  /* 0x0000005453557220 */ /* 0x000fe20000400000 */
[----:B------:R-:W-:Y:S01]  /*2ff0*/  FMUL R89, R57, R56 ;  /* 0x0000003839597220 */ /* 0x000fe20000400000 */
[----:B------:R-:W-:Y:S01]  /*3000*/  FADD R84, R52, -R81 ;  /* 0x8000005134547221 */ /* 0x000fe20000000000 */
[----:B------:R-:W-:Y:S01]  /*3010*/  FADD R56, -R80, R23 ;  /* 0x0000001750387221 */ /* 0x000fe20000000100 */
[----:B------:R-:W-:Y:S01]  /*3020*/  FADD R83, R50, -R81 ;  /* 0x8000005132537221 */ /* 0x000fe20000000000 */
[----:B------:R-:W-:Y:S02]  /*3030*/  FSETP.GT.AND P0, PT, R85, RZ, PT ;  /* 0x000000ff5500720b */ /* 0x000fe40003f04000 */
        /* <DEDUP_REMOVED lines=35> */
.L_x_47:
[----:B------:R-:W-:Y:S05]  /*3270*/  BSYNC.RECONVERGENT B5 ;  /* 0x0000000000057941 */ /* 0x000fea0003800200 */
.L_x_46:
        /* <DEDUP_REMOVED lines=15> */
.L_x_49:
[----:B------:R-:W-:Y:S05]  /*3370*/  BSYNC.RECONVERGENT B5 ;  /* 0x0000000000057941 */ /* 0x000fea0003800200 */
.L_x_48:
[----:B------:R-:W-:Y:S01]  /*3380*/  MOV R57, R23 ;  /* 0x0000001700397202 */ /* 0x000fe20000000f00 */
[----:B------:R-:W-:Y:S06]  /*3390*/  BRA `(.L_x_50) ;  /* 0x0000000000807947 */ /* 0x000fec0003800000 */
.L_x_45:
        /* <DEDUP_REMOVED lines=14> */
.L_x_52:
[----:B------:R-:W-:Y:S05]  /*3480*/  BSYNC.RECONVERGENT B5 ;  /* 0x0000000000057941 */ /* 0x000fea0003800200 */
.L_x_51:
        /* <DEDUP_REMOVED lines=15> */
.L_x_54:
[----:B------:R-:W-:Y:S05]  /*3580*/  BSYNC.RECONVERGENT B5 ;  /* 0x0000000000057941 */ /* 0x000fea0003800200 */
.L_x_53:
[----:B------:R-:W-:-:S07]  /*3590*/  MOV R57, R23 ;  /* 0x0000001700397202 */ /* 0x000fce0000000f00 */
.L_x_50:
[----:B------:R-:W-:Y:S05]  /*35a0*/  BSYNC.RECONVERGENT B4 ;  /* 0x0000000000047941 */ /* 0x000fea0003800200 */
.L_x_44:
[----:B------:R-:W-:Y:S02]  /*35b0*/  IMAD R23, R66, 0x8, R37 ;  /* 0x0000000842177824 */ /* 0x000fe400078e0225 */
[----:B------:R-:W-:Y:S01]  /*35c0*/  FADD R65, R65, R56 ;  /* 0x0000003841417221 */ /* 0x000fe20000000000 */
[----:B------:R-:W-:Y:S01]  /*35d0*/  FADD R64, R64, R57 ;  /* 0x0000003940407221 */ /* 0x000fe20000000000 */
[----:B------:R-:W-:Y:S01]  /*35e0*/  IADD3 R66, PT, PT, R66, 0x1, RZ ;  /* 0x0000000142427810 */ /* 0x000fe20007ffe0ff */
[----:B------:R2:W-:Y:S06]  /*35f0*/  STL.64 [R23], R56 ;  /* 0x0000003817007387 */ /* 0x0005ec0000100a00 */
.L_x_43:
[----:B------:R-:W-:Y:S05]  /*3600*/  BSYNC.RECONVERGENT B3 ;  /* 0x0000000000037941 */ /* 0x000fea0003800200 */
.L_x_42:
[----:B------:R-:W-:Y:S01]  /*3610*/  FSETP.GTU.AND P0, PT, R76, R79, PT ;  /* 0x0000004f4c00720b */ /* 0x000fe20003f0c000 */
[----:B------:R-:W-:Y:S03]  /*3620*/  BSSY.RECONVERGENT B3, `(.L_x_55) ;  /* 0x000007c000037945 */ /* 0x000fe60003800200 */
[----:B------:R-:W-:-:S13]  /*3630*/  FSETP.GTU.OR P0, PT, R78, R75, P0 ;  /* 0x0000004b4e00720b */ /* 0x000fda000070c400 */
[----:B------:R-:W-:Y:S05]  /*3640*/  @P0 BRA `(.L_x_56) ;  /* 0x0000000400e40947 */ /* 0x000fea0003800000 */
[----:B------:R-:W3:Y:S04]  /*3650*/  LDL R80, [R77+0x4] ;  /* 0x000004004d507983 */ /* 0x000ee80000100800 */
[----:B012---:R-:W3:Y:S02]  /*3660*/  LDL R57, [R77+0xc] ;  /* 0x00000c004d397983 */ /* 0x007ee40000100800 */
[CC--:B---3--:R-:W-:Y:S02]  /*3670*/  FMNMX R23, R80.reuse, R57.reuse, !PT ;  /* 0x0000003950177209 */ /* 0x0c8fe40007800000 */
[----:B------:R-:W-:Y:S02]  /*3680*/  FMNMX R56, R80, R57, PT ;  /* 0x0000003950387209 */ /* 0x000fe40003800000 */
[----:B------:R-:W-:-:S04]  /*3690*/  FSETP.GTU.AND P0, PT, R68, R23, PT ;  /* 0x000000174400720b */ /* 0x000fc80003f0c000 */
[----:B------:R-:W-:-:S13]  /*36a0*/  FSETP.GTU.OR P0, PT, R56, R67, P0 ;  /* 0x000000433800720b */ /* 0x000fda000070c400 */
[----:B------:R-:W-:Y:S05]  /*36b0*/  @P0 BRA `(.L_x_56) ;  /* 0x0000000400c80947 */ /* 0x000fea0003800000 */
[----:B------:R-:W-:Y:S01]  /*36c0*/  FADD R78, -R51, R80 ;  /* 0x00000050334e7221 */ /* 0x000fe20000000100 */
[----:B------:R-:W-:Y:S01]  /*36d0*/  FADD R23, R2, -R50 ;  /* 0x8000003202177221 */ /* 0x000fe20000000000 */
[C---:B------:R-:W-:Y:S01]  /*36e0*/  FADD R56, -R50.reuse, R81 ;  /* 0x0000005132387221 */ /* 0x040fe20000000100 */
[----:B------:R-:W-:Y:S01]  /*36f0*/  FADD R77, R3, -R51 ;  /* 0x80000033034d7221 */ /* 0x000fe20000000000 */
[----:B------:R-:W-:Y:S01]  /*3700*/  FADD R82, -R50, R15 ;  /* 0x0000000f32527221 */ /* 0x000fe20000000100 */
[----:B------:R-:W-:Y:S01]  /*3710*/  FMUL R79, R78, R23 ;  /* 0x000000174e4f7220 */ /* 0x000fe20000400000 */
[----:B------:R-:W-:Y:S01]  /*3720*/  FADD R84, -R51, R57 ;  /* 0x0000003933547221 */ /* 0x000fe20000000100 */
[----:B------:R-:W-:Y:S01]  /*3730*/  FADD R88, R2, -R81 ;  /* 0x8000005102587221 */ /* 0x000fe20000000000 */
[----:B------:R-:W-:Y:S01]  /*3740*/  FMUL R86, R77, R82 ;  /* 0x000000524d567220 */ /* 0x000fe20000400000 */
[----:B------:R-:W-:Y:S01]  /*3750*/  FFMA R78, R56, R77, -R79 ;  /* 0x0000004d384e7223 */ /* 0x000fe2000000084f */
[----:B------:R-:W-:Y:S01]  /*3760*/  FADD R82, R15, -R81 ;  /* 0x800000510f527221 */ /* 0x000fe20000000000 */
[--C-:B------:R-:W-:Y:S01]  /*3770*/  FADD R77, R51, -R80.reuse ;  /* 0x80000050334d7221 */ /* 0x100fe20000000000 */
[----:B------:R-:W-:Y:S01]  /*3780*/  FADD R79, -R80, R57 ;  /* 0x00000039504f7221 */ /* 0x000fe20000000100 */
[----:B------:R-:W-:Y:S01]  /*3790*/  FADD R83, R3, -R80 ;  /* 0x8000005003537221 */ /* 0x000fe20000000000 */
[----:B------:R-:W-:Y:S01]  /*37a0*/  FFMA R85, R23, R84, -R86 ;  /* 0x0000005417557223 */ /* 0x000fe20000000856 */
[----:B------:R-:W-:Y:S01]  /*37b0*/  FMUL R56, R82, R77 ;  /* 0x0000004d52387220 */ /* 0x000fe20000400000 */
[----:B------:R-:W-:Y:S01]  /*37c0*/  FADD R77, R50, -R81 ;  /* 0x80000051324d7221 */ /* 0x000fe20000000000 */
[----:B------:R-:W-:Y:S01]  /*37d0*/  FMUL R84, R88, R79 ;  /* 0x0000004f58547220 */ /* 0x000fe20000400000 */
[----:B------:R-:W-:Y:S01]  /*37e0*/  FMUL R83, R82, R83 ;  /* 0x0000005352537220 */ /* 0x000fe20000400000 */
[----:B------:R-:W-:Y:S01]  /*37f0*/  FMUL R78, R78, R85 ;  /* 0x000000554e4e7220 */ /* 0x000fe20000400000 */
[----:B------:R-:W-:-:S02]  /*3800*/  FFMA R79, R77, R79, -R56 ;  /* 0x0000004f4d4f7223 */ /* 0x000fc40000000838 */
[----:B------:R-:W-:Y:S02]  /*3810*/  FADD R56, R83, -R84 ;  /* 0x8000005453387221 */ /* 0x000fe40000000000 */
[----:B------:R-:W-:Y:S02]  /*3820*/  FSETP.GT.AND P0, PT, R78, RZ, PT ;  /* 0x000000ff4e00720b */ /* 0x000fe40003f04000 */
        /* <DEDUP_REMOVED lines=8> */
[----:B------:R-:W-:Y:S01]  /*38b0*/  FADD R56, -R3, R51 ;  /* 0x0000003303387221 */ /* 0x000fe20000000100 */
[----:B------:R-:W-:Y:S01]  /*38c0*/  FADD R78, R80, -R57 ;  /* 0x80000039504e7221 */ /* 0x000fe20000000000 */
[----:B------:R-:W-:Y:S01]  /*38d0*/  FMUL R80, R15, R80 ;  /* 0x000000500f507220 */ /* 0x000fe20000400000 */
[----:B------:R-:W-:Y:S01]  /*38e0*/  BSSY.RECONVERGENT B5, `(.L_x_59) ;  /* 0x0000014000057945 */ /* 0x000fe20003800200 */
[----:B------:R-:W-:Y:S02]  /*38f0*/  FMUL R84, R82, R56 ;  /* 0x0000003852547220 */ /* 0x000fe40000400000 */
[----:B------:R-:W-:Y:S02]  /*3900*/  FFMA R81, R57, R81, -R80 ;  /* 0x0000005139517223 */ /* 0x000fe40000000850 */
[C---:B------:R-:W-:Y:S01]  /*3910*/  FFMA R77, R23.reuse, R78, -R84 ;  /* 0x0000004e174d7223 */ /* 0x040fe20000000854 */
[----:B------:R-:W-:Y:S01]  /*3920*/  FMUL R84, R2, R51 ;  /* 0x0000003302547220 */ /* 0x000fe20000400000 */
[----:B------:R-:W-:-:S02]  /*3930*/  FMUL R23, R23, R81 ;  /* 0x0000005117177220 */ /* 0x000fc40000400000 */
[----:B------:R-:W0:Y:S01]  /*3940*/  MUFU.RCP R86, R77 ;  /* 0x0000004d00567308 */ /* 0x000e220000001000 */
[----:B------:R-:W-:-:S04]  /*3950*/  FFMA R79, R3, R50, -R84 ;  /* 0x00000032034f7223 */ /* 0x000fc80000000854 */
        /* <DEDUP_REMOVED lines=11> */
[----:B------:R-:W-:-:S07]  /*3a10*/  MOV R57, R23 ;  /* 0x0000001700397202 */ /* 0x000fce0000000f00 */
.L_x_60:
[----:B------:R-:W-:Y:S05]  /*3a20*/  BSYNC.RECONVERGENT B5 ;  /* 0x0000000000057941 */ /* 0x000fea0003800200 */
.L_x_59:
[----:B------:R-:W0:Y:S01]  /*3a30*/  MUFU.RCP R82, R77 ;  /* 0x0000004d00527308 */ /* 0x000e220000001000 */
[----:B------:R-:W-:Y:S01]  /*3a40*/  FMUL R78, R78, R79 ;  /* 0x0000004f4e4e7220 */ /* 0x000fe20000400000 */
[----:B------:R-:W-:Y:S03]  /*3a50*/  BSSY.RECONVERGENT B5, `(.L_x_61) ;  /* 0x000000e000057945 */ /* 0x000fe60003800200 */
[----:B------:R-:W-:Y:S01]  /*3a60*/  FFMA R80, R81, R56, -R78 ;  /* 0x0000003851507223 */ /* 0x000fe2000000084e */
[----:B------:R-:W-:-:S03]  /*3a70*/  IMAD.MOV.U32 R56, RZ, RZ, R57 ;  /* 0x000000ffff387224 */ /* 0x000fc600078e0039 */
[----:B------:R-:W1:Y:S01]  /*3a80*/  FCHK P0, R80, R77 ;  /* 0x0000004d50007302 */ /* 0x000e620000000000 */
[----:B0-----:R-:W-:-:S04]  /*3a90*/  FFMA R23, -R77, R82, 1 ;  /* 0x3f8000004d177423 */ /* 0x001fc80000000152 */
[----:B------:R-:W-:-:S04]  /*3aa0*/  FFMA R23, R82, R23, R82 ;  /* 0x0000001752177223 */ /* 0x000fc80000000052 */
[----:B------:R-:W-:-:S04]  /*3ab0*/  FFMA R78, R23, R80, RZ ;  /* 0x00000050174e7223 */ /* 0x000fc800000000ff */
[----:B------:R-:W-:-:S04]  /*3ac0*/  FFMA R79, -R77, R78, R80 ;  /* 0x0000004e4d4f7223 */ /* 0x000fc80000000150 */
[----:B------:R-:W-:Y:S01]  /*3ad0*/  FFMA R23, R23, R79, R78 ;  /* 0x0000004f17177223 */ /* 0x000fe2000000004e */
[----:B-1----:R-:W-:Y:S06]  /*3ae0*/  @!P0 BRA `(.L_x_62) ;  /* 0x0000000000108947 */ /* 0x002fec0003800000 */
[----:B------:R-:W-:Y:S01]  /*3af0*/  MOV R23, R80 ;  /* 0x0000005000177202 */ /* 0x000fe20000000f00 */
[----:B------:R-:W-:Y:S01]  /*3b00*/  IMAD.MOV.U32 R87, RZ, RZ, R77 ;  /* 0x000000ffff577224 */ /* 0x000fe200078e004d */
[----:B------:R-:W-:-:S07]  /*3b10*/  MOV R80, 0x3b30 ;  /* 0x00003b3000507802 */ /* 0x000fce0000000f00 */
[----:B------:R-:W-:Y:S05]  /*3b20*/  CALL.REL.NOINC `($__internal_0_$__cuda_sm3x_div_rn_noftz_f32_slowpath) ;  /* 0x0000005c00707944 */ /* 0x000fea0003c00000 */
.L_x_62:
[----:B------:R-:W-:Y:S05]  /*3b30*/  BSYNC.RECONVERGENT B5 ;  /* 0x0000000000057941 */ /* 0x000fea0003800200 */
.L_x_61:
[----:B------:R-:W-:Y:S01]  /*3b40*/  MOV R57, R23 ;  /* 0x0000001700397202 */ /* 0x000fe20000000f00 */
[----:B------:R-:W-:Y:S06]  /*3b50*/  BRA `(.L_x_63) ;  /* 0x0000000000887947 */ /* 0x000fec0003800000 */
.L_x_58:
        /* <DEDUP_REMOVED lines=15> */
.L_x_65:
[----:B------:R-:W-:Y:S05]  /*3c50*/  BSYNC.RECONVERGENT B5 ;  /* 0x0000000000057941 */ /* 0x000fea0003800200 */
.L_x_64:
        /* <DEDUP_REMOVED lines=16> */
.L_x_67:
[----:B------:R-:W-:Y:S05]  /*3d60*/  BSYNC.RECONVERGENT B5 ;  /* 0x0000000000057941 */ /* 0x000fea0003800200 */
.L_x_66:
[----:B------:R-:W-:-:S07]  /*3d70*/  MOV R57, R23 ;  /* 0x0000001700397202 */ /* 0x000fce0000000f00 */
.L_x_63:
[----:B------:R-:W-:Y:S05]  /*3d80*/  BSYNC.RECONVERGENT B4 ;  /* 0x0000000000047941 */ /* 0x000fea0003800200 */
.L_x_57:
[----:B------:R-:W-:Y:S02]  /*3d90*/  IMAD R23, R66, 0x8, R37 ;  /* 0x0000000842177824 */ /* 0x000fe400078e0225 */
[----:B------:R-:W-:Y:S01]  /*3da0*/  FADD R65, R65, R56 ;  /* 0x0000003841417221 */ /* 0x000fe20000000000 */
[----:B------:R-:W-:Y:S01]  /*3db0*/  FADD R64, R64, R57 ;  /* 0x0000003940407221 */ /* 0x000fe20000000000 */
[----:B------:R-:W-:Y:S01]  /*3dc0*/  IADD3 R66, PT, PT, R66, 0x1, RZ ;  /* 0x0000000142427810 */ /* 0x000fe20007ffe0ff */
[----:B------:R3:W-:Y:S06]  /*3dd0*/  STL.64 [R23], R56 ;  /* 0x0000003817007387 */ /* 0x0007ec0000100a00 */
.L_x_56:
[----:B------:R-:W-:Y:S05]  /*3de0*/  BSYNC.RECONVERGENT B3 ;  /* 0x0000000000037941 */ /* 0x000fea0003800200 */
.L_x_55:
[----:B------:R-:W-:Y:S05]  /*3df0*/  @P1 BRA `(.L_x_68) ;  /* 0xffffffe000301947 */ /* 0x000fea000383ffff */
[----:B------:R-:W-:Y:S01]  /*3e00*/  FADD R15, -R59, -RZ ;  /* 0x800000ff3b0f7221 */ /* 0x000fe20000000100 */
[----:B------:R-:W-:Y:S01]  /*3e10*/  ISETP.NE.AND P0, PT, R24, RZ, PT ;  /* 0x000000ff1800720c */ /* 0x000fe20003f05270 */
[----:B------:R-:W-:Y:S01]  /*3e20*/  IMAD.MOV.U32 R14, RZ, RZ, 0x3f000000 ;  /* 0x3f000000ff0e7424 */ /* 0x000fe200078e00ff */
[----:B------:R-:W-:Y:S01]  /*3e30*/  BSSY.RECONVERGENT B1, `(.L_x_69) ;  /* 0x0000039000017945 */ /* 0x000fe20003800200 */
[----:B0123--:R-:W-:Y:S01]  /*3e40*/  IMAD.SHL.U32 R57, R15, 0x100, RZ ;  /* 0x000001000f397824 */ /* 0x00ffe200078e00ff */
[----:B------:R-:W-:Y:S01]  /*3e50*/  SHF.R.U32.HI R12, RZ, 0x17, R15 ;  /* 0x00000017ff0c7819 */ /* 0x000fe2000001160f */
[----:B------:R-:W-:Y:S01]  /*3e60*/  FMUL R63, R59, -0.63661974668502807617 ;  /* 0xbf22f9833b3f7820 */ /* 0x000fe20000400000 */
[----:B------:R-:W-:Y:S01]  /*3e70*/  MOV R69, R29 ;  /* 0x0000001d00457202 */ /* 0x000fe20000000f00 */
[----:B------:R-:W-:Y:S01]  /*3e80*/  FFMA R62, R62, R14, 0.0099999997764825820923 ;  /* 0x3c23d70a3e3e7423 */ /* 0x000fe2000000000e */
[C---:B------:R-:W-:Y:S02]  /*3e90*/  LOP3.LUT R19, R12.reuse, 0xe0, RZ, 0xc0, !PT ;  /* 0x000000e00c137812 */ /* 0x040fe400078ec0ff */
[----:B------:R-:W-:-:S02]  /*3ea0*/  LOP3.LUT R12, R12, 0x1f, RZ, 0xc0, !PT ;  /* 0x0000001f0c0c7812 */ /* 0x000fc400078ec0ff */
[----:B------:R-:W-:Y:S01]  /*3eb0*/  MOV R68, R40 ;  /* 0x0000002800447202 */ /* 0x000fe20000000f00 */
[----:B------:R-:W-:Y:S01]  /*3ec0*/  VIADD R19, R19, 0xffffff80 ;  /* 0xffffff8013137836 */ /* 0x000fe20000000000 */
[----:B------:R-:W-:Y:S02]  /*3ed0*/  LOP3.LUT R57, R57, 0x80000000, RZ, 0xfc, !PT ;  /* 0x8000000039397812 */ /* 0x000fe400078efcff */
[----:B------:R-:W-:Y:S02]  /*3ee0*/  IADD3 R56, PT, PT, -R12, 0x20, RZ ;  /* 0x000000200c387810 */ /* 0x000fe40007ffe1ff */
[----:B------:R-:W-:-:S04]  /*3ef0*/  SHF.R.U32.HI R19, RZ, 0x5, R19 ;  /* 0x00000005ff137819 */ /* 0x000fc80000011613 */
[----:B------:R-:W-:Y:S01]  /*3f00*/  IADD3 R67, PT, PT, -R19, RZ, RZ ;  /* 0x000000ff13437210 */ /* 0x000fe20007ffe1ff */
[----:B------:R-:W-:Y:S06]  /*3f10*/  @P0 BRA `(.L_x_70) ;  /* 0x0000000000a80947 */ /* 0x000fec0003800000 */
[----:B------:R-:W-:Y:S02]  /*3f20*/  HFMA2 R19, -RZ, RZ, 0, 0 ;  /* 0x00000000ff137431 */ /* 0x000fe400000001ff */
[----:B------:R-:W-:Y:S01]  /*3f30*/  IMAD.MOV.U32 R70, RZ, RZ, RZ ;  /* 0x000000ffff467224 */ /* 0x000fe200078e00ff */
[----:B------:R-:W-:-:S06]  /*3f40*/  UMOV UR4, URZ ;  /* 0x000000ff00047c82 */ /* 0x000fcc0008000000 */
.L_x_71:
[----:B0-----:R-:W0:Y:S02]  /*3f50*/  LDC.64 R20, c[0x4][RZ] ;  /* 0x01000000ff147b82 */ /* 0x001e240000000a00 */
[----:B0-----:R-:W-:-:S05]  /*3f60*/  IMAD.WIDE.U32 R22, R19, 0x4, R20 ;  /* 0x0000000413167825 */ /* 0x001fca00078e0014 */
[----:B------:R-:W2:Y:S01]  /*3f70*/  LDG.E.CONSTANT R21, desc[UR6][R22.64] ;  /* 0x0000000616157981 */ /* 0x000ea2000c1e9900 */
[C---:B------:R-:W-:Y:S01]  /*3f80*/  LEA R68, R19.reuse, UR10, 0x2 ;  /* 0x0000000a13447c11 */ /* 0x040fe2000f8e10ff */
[----:B------:R-:W-:-:S05]  /*3f90*/  VIADD R19, R19, 0x1 ;  /* 0x0000000113137836 */ /* 0x000fca0000000000 */
[----:B------:R-:W-:Y:S01]  /*3fa0*/  ISETP.NE.AND P0, PT, R19, 0x6, PT ;  /* 0x000000061300780c */ /* 0x000fe20003f05270 */
[----:B--2---:R-:W-:-:S03]  /*3fb0*/  IMAD.WIDE.U32 R20, R21, R28, RZ ;  /* 0x0000001c15147225 */ /* 0x004fc600078e00ff */
[----:B------:R-:W-:-:S04]  /*3fc0*/  IADD3 R69, P1, PT, R20, R70, RZ ;  /* 0x0000004614457210 */ /* 0x000fc80007f3e0ff */
[----:B------:R-:W-:Y:S01]  /*3fd0*/  IADD3.X R70, PT, PT, R21, UR4, RZ, P1, !PT ;  /* 0x0000000415467c10 */ /* 0x000fe20008ffe4ff */
[----:B------:R0:W-:Y:S04]  /*3fe0*/  STL [R68], R69 ;  /* 0x0000004544007387 */ /* 0x0001e80000100800 */
[----:B------:R-:W-:Y:S05]  /*3ff0*/  @P0 BRA `(.L_x_71) ;  /* 0xfffffffc00d40947 */ /* 0x000fea000383ffff */
[----:B------:R-:W-:Y:S01]  /*4000*/  ISETP.NE.AND P0, PT, R30, RZ, PT ;  /* 0x000000ff1e00720c */ /* 0x000fe20003f05270 */
[----:B------:R1:W-:Y:S04]  /*4010*/  STL [R1+0x18], R70 ;  /* 0x0000184601007387 */ /* 0x0003e80000100800 */
[----:B------:R-:W2:Y:S04]  /*4020*/  LDL R20, [R25+0x14] ;  /* 0x0000140019147983 */ /* 0x000ea80000100800 */
[----:B------:R-:W3:Y:S04]  /*4030*/  LDL R19, [R25+0x18] ;  /* 0x0000180019137983 */ /* 0x000ee80000100800 */
[----:B0-----:R-:W4:Y:S01]  /*4040*/  @P0 LDL R68, [R25+0x10] ;  /* 0x0000100019440983 */ /* 0x001f220000100800 */
[----:B------:R-:W-:Y:S01]  /*4050*/  UMOV UR4, 0x54442d19 ;  /* 0x54442d1900047882 */ /* 0x000fe20000000000 */
[----:B------:R-:W-:Y:S01]  /*4060*/  UMOV UR5, 0x3bf921fb ;  /* 0x3bf921fb00057882 */ /* 0x000fe20000000000 */
[----:B--2---:R-:W-:-:S02]  /*4070*/  @P0 SHF.L.U32 R23, R20, R30, RZ ;  /* 0x0000001e14170219 */ /* 0x004fc400000006ff */
[-C--:B------:R-:W-:Y:S02]  /*4080*/  @P0 SHF.R.U32.HI R22, RZ, R27.reuse, R20 ;  /* 0x0000001bff160219 */ /* 0x080fe40000011614 */
[----:B---3--:R-:W-:Y:S02]  /*4090*/  @P0 SHF.L.U32 R21, R19, R30, RZ ;  /* 0x0000001e13150219 */ /* 0x008fe400000006ff */
[----:B----4-:R-:W-:Y:S02]  /*40a0*/  @P0 SHF.R.U32.HI R68, RZ, R27, R68 ;  /* 0x0000001bff440219 */ /* 0x010fe40000011644 */
[----:B------:R-:W-:-:S03]  /*40b0*/  @P0 IADD3 R19, PT, PT, R21, R22, RZ ;  /* 0x0000001615130210 */ /* 0x000fc60007ffe0ff */
[----:B------:R-:W-:-:S05]  /*40c0*/  @P0 IMAD.IADD R20, R23, 0x1, R68 ;  /* 0x0000000117140824 */ /* 0x000fca00078e0244 */
[C---:B------:R-:W-:Y:S02]  /*40d0*/  SHF.L.W.U32.HI R69, R20.reuse, 0x2, R19 ;  /* 0x0000000214457819 */ /* 0x040fe40000010e13 */
[----:B------:R-:W-:Y:S02]  /*40e0*/  SHF.L.U32 R20, R20, 0x2, RZ ;  /* 0x0000000214147819 */ /* 0x000fe400000006ff */
[----:B------:R-:W-:-:S04]  /*40f0*/  SHF.R.S32.HI R21, RZ, 0x1f, R69 ;  /* 0x0000001fff157819 */ /* 0x000fc80000011445 */
[C---:B------:R-:W-:Y:S02]  /*4100*/  LOP3.LUT R20, R21.reuse, R20, RZ, 0x3c, !PT ;  /* 0x0000001415147212 */ /* 0x040fe400078e3cff */
[----:B------:R-:W-:-:S06]  /*4110*/  LOP3.LUT R21, R21, R69, RZ, 0x3c, !PT ;  /* 0x0000004515157212 */ /* 0x000fcc00078e3cff */
[----:B------:R-:W0:Y:S01]  /*4120*/  I2F.F64.S64 R20, R20 ;  /* 0x0000001400147312 */ /* 0x000e220000301c00 */
[----:B------:R-:W-:Y:S01]  /*4130*/  ISETP.GE.AND P0, PT, R36, RZ, PT ;  /* 0x000000ff2400720c */ /* 0x000fe20003f06270 */
[----:B0-----:R-:W-:Y:S01]  /*4140*/  DMUL R22, R20, UR4 ;  /* 0x0000000414167c28 */ /* 0x001fe20008000000 */
[----:B------:R-:W-:Y:S02]  /*4150*/  SHF.R.U32.HI R68, RZ, 0x1e, R19 ;  /* 0x0000001eff447819 */ /* 0x000fe40000011613 */
[----:B-1----:R-:W-:-:S07]  /*4160*/  LOP3.LUT R70, R69, R36, RZ, 0x3c, !PT ;  /* 0x0000002445467212 */ /* 0x002fce00078e3cff */
[----:B------:R-:W0:Y:S01]  /*4170*/  F2F.F32.F64 R22, R22 ;  /* 0x0000001600167310 */ /* 0x000e220000301000 */
[----:B------:R-:W-:Y:S02]  /*4180*/  LEA.HI R69, R69, R68, RZ, 0x1 ;  /* 0x0000004445457211 */ /* 0x000fe400078f08ff */
[----:B------:R-:W-:-:S03]  /*4190*/  ISETP.GE.AND P1, PT, R70, RZ, PT ;  /* 0x000000ff4600720c */ /* 0x000fc60003f26270 */
[----:B------:R-:W-:Y:S01]  /*41a0*/  @!P0 IMAD.MOV R69, RZ, RZ, -R69 ;  /* 0x000000ffff458224 */ /* 0x000fe200078e0a45 */
[----:B0-----:R-:W-:-:S09]  /*41b0*/  FSEL R68, -R22, R22, !P1 ;  /* 0x0000001616447208 */ /* 0x001fd20004800100 */
.L_x_70:
[----:B------:R-:W-:Y:S05]  /*41c0*/  BSYNC.RECONVERGENT B1 ;  /* 0x0000000000017941 */ /* 0x000fea0003800200 */
.L_x_69:
[----:B------:R-:W-:Y:S01]  /*41d0*/  MOV R23, 0x37cbac00 ;  /* 0x37cbac0000177802 */ /* 0x000fe20000000f00 */
        /* <DEDUP_REMOVED lines=14> */
[----:B------:R-:W-:Y:S02]  /*42c0*/  FSEL R71, -R19, -0.4999999701976776123, !P0 ;  /* 0xbeffffff13477808 */ /* 0x000fe40004000100 */
[----:B------:R-:W-:Y:S01]  /*42d0*/  MOV R73, R29 ;  /* 0x0000001d00497202 */ /* 0x000fe20000000f00 */
[C---:B------:R-:W-:Y:S02]  /*42e0*/  FFMA R69, R21.reuse, R20, RZ ;  /* 0x0000001415457223 */ /* 0x040fe400000000ff */
[----:B------:R-:W-:-:S04]  /*42f0*/  FFMA R70, R21, R70, R71 ;  /* 0x0000004615467223 */ /* 0x000fc80000000047 */
[----:B------:R-:W-:Y:S01]  /*4300*/  FFMA R74, R69, R70, R20 ;  /* 0x00000046454a7223 */ /* 0x000fe20000000014 */
[----:B------:R-:W-:-:S03]  /*4310*/  IMAD.MOV.U32 R70, RZ, RZ, R40 ;  /* 0x000000ffff467224 */ /* 0x000fc600078e0028 */
[----:B------:R-:W-:Y:S01]  /*4320*/  @P1 FADD R74, RZ, -R74 ;  /* 0x8000004aff4a1221 */ /* 0x000fe20000000000 */
[----:B------:R-:W-:Y:S06]  /*4330*/  @P2 BRA `(.L_x_73) ;  /* 0x0000000000a82947 */ /* 0x000fec0003800000 */
[----:B------:R-:W-:Y:S02]  /*4340*/  HFMA2 R72, -RZ, RZ, 0, 0 ;  /* 0x00000000ff487431 */ /* 0x000fe400000001ff */
[----:B------:R-:W-:Y:S01]  /*4350*/  IMAD.MOV.U32 R71, RZ, RZ, RZ ;  /* 0x000000ffff477224 */ /* 0x000fe200078e00ff */
[----:B------:R-:W-:-:S06]  /*4360*/  UMOV UR4, URZ ;  /* 0x000000ff00047c82 */ /* 0x000fcc0008000000 */
.L_x_74:
[----:B0-----:R-:W0:Y:S02]  /*4370*/  LDC.64 R20, c[0x4][RZ] ;  /* 0x01000000ff147b82 */ /* 0x001e240000000a00 */
[----:B0-----:R-:W-:-:S05]  /*4380*/  IMAD.WIDE.U32 R68, R71, 0x4, R20 ;  /* 0x0000000447447825 */ /* 0x001fca00078e0014 */
[----:B------:R-:W2:Y:S01]  /*4390*/  LDG.E.CONSTANT R21, desc[UR6][R68.64] ;  /* 0x0000000644157981 */ /* 0x000ea2000c1e9900 */
[C---:B------:R-:W-:Y:S02]  /*43a0*/  LEA R70, R71.reuse, UR10, 0x2 ;  /* 0x0000000a47467c11 */ /* 0x040fe4000f8e10ff */
[----:B------:R-:W-:-:S04]  /*43b0*/  IADD3 R71, PT, PT, R71, 0x1, RZ ;  /* 0x0000000147477810 */ /* 0x000fc80007ffe0ff */
        /* <DEDUP_REMOVED lines=13> */
[----:B------:R-:W-:-:S02]  /*4490*/  ISETP.GE.AND P1, PT, R36, RZ, PT ;  /* 0x000000ff2400720c */ /* 0x000fc40003f26270 */
[-C--:B--2---:R-:W-:Y:S02]  /*44a0*/  @P0 SHF.L.U32 R21, R71, R30.reuse, RZ ;  /* 0x0000001e47150219 */ /* 0x084fe400000006ff */
[-C--:B---3--:R-:W-:Y:S02]  /*44b0*/  @P0 SHF.R.U32.HI R68, RZ, R27.reuse, R20 ;  /* 0x0000001bff440219 */ /* 0x088fe40000011614 */
[----:B------:R-:W-:Y:S02]  /*44c0*/  @P0 SHF.L.U32 R69, R20, R30, RZ ;  /* 0x0000001e14450219 */ /* 0x000fe400000006ff */
[----:B----4-:R-:W-:Y:S01]  /*44d0*/  @P0 SHF.R.U32.HI R70, RZ, R27, R70 ;  /* 0x0000001bff460219 */ /* 0x010fe20000011646 */
[----:B------:R-:W-:-:S03]  /*44e0*/  @P0 IMAD.IADD R71, R21, 0x1, R68 ;  /* 0x0000000115470824 */ /* 0x000fc600078e0244 */
[----:B------:R-:W-:Y:S02]  /*44f0*/  @P0 IADD3 R20, PT, PT, R69, R70, RZ ;  /* 0x0000004645140210 */ /* 0x000fe40007ffe0ff */
[--C-:B------:R-:W-:Y:S02]  /*4500*/  SHF.R.U32.HI R70, RZ, 0x1e, R71.reuse ;  /* 0x0000001eff467819 */ /* 0x100fe40000011647 */
[C---:B------:R-:W-:Y:S01]  /*4510*/  SHF.L.W.U32.HI R73, R20.reuse, 0x2, R71 ;  /* 0x0000000214497819 */ /* 0x040fe20000010e47 */
[----:B------:R-:W-:-:S03]  /*4520*/  IMAD.SHL.U32 R20, R20, 0x4, RZ ;  /* 0x0000000414147824 */ /* 0x000fc600078e00ff */
[----:B------:R-:W-:Y:S02]  /*4530*/  SHF.R.S32.HI R21, RZ, 0x1f, R73 ;  /* 0x0000001fff157819 */ /* 0x000fe40000011449 */
[----:B-1----:R-:W-:Y:S02]  /*4540*/  LOP3.LUT R72, R73, R36, RZ, 0x3c, !PT ;  /* 0x0000002449487212 */ /* 0x002fe400078e3cff */
[C---:B------:R-:W-:Y:S02]  /*4550*/  LOP3.LUT R20, R21.reuse, R20, RZ, 0x3c, !PT ;  /* 0x0000001415147212 */ /* 0x040fe400078e3cff */
[----:B------:R-:W-:Y:S02]  /*4560*/  LOP3.LUT R21, R21, R73, RZ, 0x3c, !PT ;  /* 0x0000004915157212 */ /* 0x000fe400078e3cff */
[----:B------:R-:W-:Y:S02]  /*4570*/  ISETP.GE.AND P0, PT, R72, RZ, PT ;  /* 0x000000ff4800720c */ /* 0x000fe40003f06270 */
[----:B------:R-:W-:-:S02]  /*4580*/  LEA.HI R73, R73, R70, RZ, 0x1 ;  /* 0x0000004649497211 */ /* 0x000fc400078f08ff */
[----:B------:R-:W0:Y:S02]  /*4590*/  I2F.F64.S64 R20, R20 ;  /* 0x0000001400147312 */ /* 0x000e240000301c00 */
[----:B------:R-:W-:Y:S01]  /*45a0*/  @!P1 IADD3 R73, PT, PT, -R73, RZ, RZ ;  /* 0x000000ff49499210 */ /* 0x000fe20007ffe1ff */
[----:B0-----:R-:W-:-:S10]  /*45b0*/  DMUL R68, R20, UR4 ;  /* 0x0000000414447c28 */ /* 0x001fd40008000000 */
[----:B------:R-:W0:Y:S02]  /*45c0*/  F2F.F32.F64 R68, R68 ;  /* 0x0000004400447310 */ /* 0x000e240000301000 */
[----:B0-----:R-:W-:-:S07]  /*45d0*/  FSEL R70, -R68, R68, !P0 ;  /* 0x0000004444467208 */ /* 0x001fce0004000100 */
.L_x_73:
[----:B------:R-:W-:Y:S05]  /*45e0*/  BSYNC.RECONVERGENT B1 ;  /* 0x0000000000017941 */ /* 0x000fea0003800200 */
.L_x_72:
[----:B------:R-:W-:Y:S01]  /*45f0*/  FMUL R21, R70, R70 ;  /* 0x0000004646157220 */ /* 0x000fe20000400000 */
[C---:B------:R-:W-:Y:S01]  /*4600*/  LOP3.LUT R68, R73.reuse, 0x1, RZ, 0xc0, !PT ;  /* 0x0000000149447812 */ /* 0x040fe200078ec0ff */
[----:B------:R-:W0:Y:S01]  /*4610*/  F2I.NTZ R63, R63 ;  /* 0x0000003f003f7305 */ /* 0x000e220000203100 */
[----:B------:R-:W-:Y:S01]  /*4620*/  LOP3.LUT P1, RZ, R73, 0x2, RZ, 0xc0, !PT ;  /* 0x0000000249ff7812 */ /* 0x000fe2000782c0ff */
[----:B------:R-:W-:Y:S01]  /*4630*/  FFMA R20, R21, R23, -0.0013887860113754868507 ;  /* 0xbab607ed15147423 */ /* 0x000fe20000000017 */
[----:B------:R-:W-:Y:S01]  /*4640*/  ISETP.NE.U32.AND P0, PT, R68, 0x1, PT ;  /* 0x000000014400780c */ /* 0x000fe20003f05070 */
[----:B------:R-:W-:Y:S01]  /*4650*/  BSSY.RECONVERGENT B1, `(.L_x_75) ;  /* 0x000004e000017945 */ /* 0x000fe20003800200 */
[----:B------:R-:W-:Y:S02]  /*4660*/  FSETP.GE.AND P2, PT, |R59|, 105615, PT ;  /* 0x47ce47803b00780b */ /* 0x000fe40003f46200 */
[----:B------:R-:W-:Y:S02]  /*4670*/  FSEL R68, R20, -0.00019574658654164522886, !P0 ;  /* 0xb94d415314447808 */ /* 0x000fe40004000000 */
[----:B------:R-:W-:-:S02]  /*4680*/  FSEL R72, R22, 0.041666727513074874878, P0 ;  /* 0x3d2aaabb16487808 */ /* 0x000fc40000000000 */
[----:B------:R-:W-:Y:S02]  /*4690*/  FSEL R20, R70, 1, P0 ;  /* 0x3f80000046147808 */ /* 0x000fe40000000000 */
[----:B------:R-:W-:Y:S01]  /*46a0*/  FSEL R71, -R19, -0.4999999701976776123, P0 ;  /* 0xbeffffff13477808 */ /* 0x000fe20000000100 */
[C---:B------:R-:W-:Y:S02]  /*46b0*/  FFMA R68, R21.reuse, R68, R72 ;  /* 0x0000004415447223 */ /* 0x040fe40000000048 */
[C---:B------:R-:W-:Y:S02]  /*46c0*/  FFMA R69, R21.reuse, R20, RZ ;  /* 0x0000001415457223 */ /* 0x040fe400000000ff */
[----:B------:R-:W-:Y:S01]  /*46d0*/  FFMA R68, R21, R68, R71 ;  /* 0x0000004415447223 */ /* 0x000fe20000000047 */
[----:B------:R-:W-:-:S03]  /*46e0*/  FADD R21, -R43, R2 ;  /* 0x000000022b157221 */ /* 0x000fc60000000100 */
[----:B------:R-:W-:Y:S01]  /*46f0*/  FFMA R20, R69, R68, R20 ;  /* 0x0000004445147223 */ /* 0x000fe20000000014 */
[----:B------:R-:W-:Y:S01]  /*4700*/  FADD R69, -R42, R3 ;  /* 0x000000032a457221 */ /* 0x000fe20000000100 */
[----:B------:R-:W-:Y:S02]  /*4710*/  SHF.L.U32 R68, R67, 0x2, RZ ;  /* 0x0000000243447819 */ /* 0x000fe400000006ff */
[----:B------:R-:W-:Y:S01]  /*4720*/  @P1 FADD R20, RZ, -R20 ;  /* 0x80000014ff141221 */ /* 0x000fe20000000000 */
[----:B------:R-:W-:-:S03]  /*4730*/  FSETP.EQ.OR P1, PT, |R59|, +INF , !P2 ;  /* 0x7f8000003b00780b */ /* 0x000fc60005722600 */
[C---:B------:R-:W-:Y:S01]  /*4740*/  FMUL R71, R20.reuse, R21 ;  /* 0x0000001514477220 */ /* 0x040fe20000400000 */
[----:B------:R-:W-:-:S03]  /*4750*/  FMUL R20, R20, R69 ;  /* 0x0000004514147220 */ /* 0x000fc60000400000 */
[C---:B------:R-:W-:Y:S01]  /*4760*/  FFMA R71, R74.reuse, R69, R71 ;  /* 0x000000454a477223 */ /* 0x040fe20000000047 */
[----:B------:R-:W-:Y:S01]  /*4770*/  FFMA R20, R74, R21, -R20 ;  /* 0x000000154a147223 */ /* 0x000fe20000000814 */
[----:B------:R-:W-:-:S03]  /*4780*/  FMUL R69, RZ, -R59 ;  /* 0x8000003bff457220 */ /* 0x000fc60000400000 */
[----:B------:R-:W-:-:S04]  /*4790*/  FSETP.GEU.AND P0, PT, |R71|, R34, PT ;  /* 0x000000224700720b */ /* 0x000fc80003f0e200 */
[----:B------:R-:W-:Y:S02]  /*47a0*/  FSETP.GEU.OR P0, PT, |R20|, R35, P0 ;  /* 0x000000231400720b */ /* 0x000fe4000070e600 */
[----:B0-----:R-:W-:-:S05]  /*47b0*/  I2FP.F32.S32 R20, R63 ;  /* 0x0000003f00147245 */ /* 0x001fca0000201400 */
[C---:B------:R-:W-:Y:S01]  /*47c0*/  FFMA R21, R20.reuse, -1.5707962512969970703, -R59 ;  /* 0xbfc90fda14157823 */ /* 0x040fe2000000083b */
[----:B------:R-:W-:Y:S01]  /*47d0*/  SEL R59, R63, RZ, !P2 ;  /* 0x000000ff3f3b7207 */ /* 0x000fe20005000000 */
[----:B------:R-:W-:Y:S02]  /*47e0*/  IMAD.IADD R63, R1, 0x1, R68 ;  /* 0x00000001013f7824 */ /* 0x000fe400078e0244 */
[----:B------:R-:W-:Y:S01]  /*47f0*/  FFMA R21, R20, -7.5497894158615963534e-08, R21 ;  /* 0xb3a2216814157823 */ /* 0x000fe20000000015 */
[----:B------:R-:W-:Y:S01]  /*4800*/  MOV R70, R59 ;  /* 0x0000003b00467202 */ /* 0x000fe20000000f00 */
[----:B------:R-:W-:Y:S02]  /*4810*/  @!P0 IMAD R71, R66, 0x8, R37 ;  /* 0x0000000842478824 */ /* 0x000fe400078e0225 */
[----:B------:R-:W-:Y:S01]  /*4820*/  @!P0 FADD R65, R2, R65 ;  /* 0x0000004102418221 */ /* 0x000fe20000000000 */
[----:B------:R-:W-:Y:S01]  /*4830*/  @!P2 FFMA R69, R20, -5.3903029534742383927e-15, R21 ;  /* 0xa7c234c51445a823 */ /* 0x000fe20000000015 */
[----:B------:R-:W-:Y:S01]  /*4840*/  @!P0 FADD R64, R3, R64 ;  /* 0x0000004003408221 */ /* 0x000fe20000000000 */
[----:B------:R-:W-:Y:S01]  /*4850*/  @!P0 VIADD R66, R66, 0x1 ;  /* 0x0000000142428836 */ /* 0x000fe20000000000 */
[----:B------:R0:W-:Y:S02]  /*4860*/  @!P0 STL.64 [R71], R2 ;  /* 0x0000000247008387 */ /* 0x0001e40000100a00 */
[----:B------:R-:W-:Y:S01]  /*4870*/  MOV R67, R69 ;  /* 0x0000004500437202 */ /* 0x000fe20000000f00 */
[----:B------:R-:W-:Y:S06]  /*4880*/  @P1 BRA `(.L_x_76) ;  /* 0x0000000000a81947 */ /* 0x000fec0003800000 */
[----:B------:R-:W-:Y:S02]  /*4890*/  HFMA2 R69, -RZ, RZ, 0, 0 ;  /* 0x00000000ff457431 */ /* 0x000fe400000001ff */
[----:B------:R-:W-:Y:S01]  /*48a0*/  IMAD.MOV.U32 R72, RZ, RZ, RZ ;  /* 0x000000ffff487224 */ /* 0x000fe200078e00ff */
[----:B------:R-:W-:-:S06]  /*48b0*/  UMOV UR4, URZ ;  /* 0x000000ff00047c82 */ /* 0x000fcc0008000000 */
.L_x_77:
[----:B0-----:R-:W0:Y:S02]  /*48c0*/  LDC.64 R2, c[0x4][RZ] ;  /* 0x01000000ff027b82 */ /* 0x001e240000000a00 */
[----:B0-----:R-:W-:-:S05]  /*48d0*/  IMAD.WIDE.U32 R20, R69, 0x4, R2 ;  /* 0x0000000445147825 */ /* 0x001fca00078e0002 */
[----:B------:R-:W2:Y:S01]  /*48e0*/  LDG.E.CONSTANT R2, desc[UR6][R20.64] ;  /* 0x0000000614027981 */ /* 0x000ea2000c1e9900 */
[C---:B-1----:R-:W-:Y:S01]  /*48f0*/  LEA R70, R69.reuse, UR10, 0x2 ;  /* 0x0000000a45467c11 */ /* 0x042fe2000f8e10ff */
        /* <DEDUP_REMOVED lines=9> */
[----:B------:R-:W3:Y:S04]  /*4990*/  LDL R3, [R63+0x14] ;  /* 0x000014003f037983 */ /* 0x000ee80000100800 */
[----:B------:R-:W4:Y:S04]  /*49a0*/  LDL R69, [R63+0x18] ;  /* 0x000018003f457983 */ /* 0x000f280000100800 */
[----:B-1----:R-:W5:Y:S01]  /*49b0*/  @P0 LDL R71, [R63+0x10] ;  /* 0x000010003f470983 */ /* 0x002f620000100800 */
[----:B------:R-:W-:Y:S01]  /*49c0*/  UMOV UR4, 0x54442d19 ;  /* 0x54442d1900047882 */ /* 0x000fe20000000000 */
[----:B------:R-:W-:Y:S01]  /*49d0*/  UMOV UR5, 0x3bf921fb ;  /* 0x3bf921fb00057882 */ /* 0x000fe20000000000 */
[----:B---3--:R-:W-:-:S02]  /*49e0*/  @P0 SHF.L.U32 R20, R3, R12, RZ ;  /* 0x0000000c03140219 */ /* 0x008fc400000006ff */
[----:B------:R-:W-:Y:S02]  /*49f0*/  @P0 SHF.R.U32.HI R21, RZ, R56, R3 ;  /* 0x00000038ff150219 */ /* 0x000fe40000011603 */
[----:B----4-:R-:W-:Y:S02]  /*4a00*/  @P0 SHF.L.U32 R2, R69, R12, RZ ;  /* 0x0000000c45020219 */ /* 0x010fe400000006ff */
[----:B-----5:R-:W-:Y:S02]  /*4a10*/  @P0 SHF.R.U32.HI R71, RZ, R56, R71 ;  /* 0x00000038ff470219 */ /* 0x020fe40000011647 */
        /* <DEDUP_REMOVED lines=11> */
[----:B------:R-:W-:-:S07]  /*4ad0*/  LOP3.LUT R71, R70, R15, RZ, 0x3c, !PT ;  /* 0x0000000f46477212 */ /* 0x000fce00078e3cff */
[----:B------:R-:W0:Y:S01]  /*4ae0*/  F2F.F32.F64 R20, R20 ;  /* 0x0000001400147310 */ /* 0x000e220000301000 */
[----:B------:R-:W-:Y:S02]  /*4af0*/  LEA.HI R70, R70, R69, RZ, 0x1 ;  /* 0x0000004546467211 */ /* 0x000fe400078f08ff */
[----:B------:R-:W-:-:S03]  /*4b00*/  ISETP.GE.AND P2, PT, R71, RZ, PT ;  /* 0x000000ff4700720c */ /* 0x000fc60003f46270 */
[----:B------:R-:W-:Y:S01]  /*4b10*/  @!P0 IMAD.MOV R70, RZ, RZ, -R70 ;  /* 0x000000ffff468224 */ /* 0x000fe200078e0a46 */
[----:B0-2---:R-:W-:-:S09]  /*4b20*/  FSEL R69, -R20, R20, !P2 ;  /* 0x0000001414457208 */ /* 0x005fd20005000100 */
.L_x_76:
[----:B------:R-:W-:Y:S05]  /*4b30*/  BSYNC.RECONVERGENT B1 ;  /* 0x0000000000017941 */ /* 0x000fea0003800200 */
.L_x_75:
[----:B0-----:R-:W-:Y:S01]  /*4b40*/  FMUL R3, R69, R69 ;  /* 0x0000004545037220 */ /* 0x001fe20000400000 */
[C---:B------:R-:W-:Y:S01]  /*4b50*/  LOP3.LUT R20, R70.reuse, 0x1, RZ, 0xc0, !PT ;  /* 0x0000000146147812 */ /* 0x040fe200078ec0ff */
[----:B------:R-:W-:Y:S01]  /*4b60*/  BSSY.RECONVERGENT B1, `(.L_x_78) ;  /* 0x000003c000017945 */ /* 0x000fe20003800200 */
[----:B------:R-:W-:Y:S01]  /*4b70*/  IADD3 R21, PT, PT, R70, 0x1, RZ ;  /* 0x0000000146157810 */ /* 0x000fe20007ffe0ff */
[----:B------:R-:W-:Y:S01]  /*4b80*/  FFMA R2, R3, R23, -0.0013887860113754868507 ;  /* 0xbab607ed03027423 */ /* 0x000fe20000000017 */
[----:B------:R-:W-:Y:S01]  /*4b90*/  ISETP.NE.U32.AND P0, PT, R20, 0x1, PT ;  /* 0x000000011400780c */ /* 0x000fe20003f05070 */
[----:B------:R-:W-:Y:S01]  /*4ba0*/  IMAD.IADD R68, R1, 0x1, R68 ;  /* 0x0000000101447824 */ /* 0x000fe200078e0244 */
[----:B------:R-:W-:Y:S02]  /*4bb0*/  LOP3.LUT P2, RZ, R21, 0x2, RZ, 0xc0, !PT ;  /* 0x0000000215ff7812 */ /* 0x000fe4000784c0ff */
[----:B------:R-:W-:Y:S02]  /*4bc0*/  FSEL R20, R2, -0.00019574658654164522886, P0 ;  /* 0xb94d415302147808 */ /* 0x000fe40000000000 */
[----:B------:R-:W-:-:S02]  /*4bd0*/  FSEL R70, R22, 0.041666727513074874878, !P0 ;  /* 0x3d2aaabb16467808 */ /* 0x000fc40004000000 */
[----:B------:R-:W-:Y:S01]  /*4be0*/  FSEL R2, R69, 1, !P0 ;  /* 0x3f80000045027808 */ /* 0x000fe20004000000 */
[----:B------:R-:W-:Y:S01]  /*4bf0*/  IMAD.MOV.U32 R69, RZ, RZ, R67 ;  /* 0x000000ffff457224 */ /* 0x000fe200078e0043 */
[----:B------:R-:W-:Y:S01]  /*4c00*/  FSEL R21, -R19, -0.4999999701976776123, !P0 ;  /* 0xbeffffff13157808 */ /* 0x000fe20004000100 */
[C---:B------:R-:W-:Y:S01]  /*4c10*/  FFMA R20, R3.reuse, R20, R70 ;  /* 0x0000001403147223 */ /* 0x040fe20000000046 */
[----:B------:R-:W-:Y:S01]  /*4c20*/  MOV R70, R59 ;  /* 0x0000003b00467202 */ /* 0x000fe20000000f00 */
[C---:B------:R-:W-:Y:S02]  /*4c30*/  FFMA R73, R3.reuse, R2, RZ ;  /* 0x0000000203497223 */ /* 0x040fe400000000ff */
[----:B------:R-:W-:-:S04]  /*4c40*/  FFMA R20, R3, R20, R21 ;  /* 0x0000001403147223 */ /* 0x000fc80000000015 */
[----:B------:R-:W-:-:S04]  /*4c50*/  FFMA R73, R73, R20, R2 ;  /* 0x0000001449497223 */ /* 0x000fc80000000002 */
[----:B------:R-:W-:Y:S01]  /*4c60*/  @P2 FADD R73, RZ, -R73 ;  /* 0x80000049ff492221 */ /* 0x000fe20000000000 */
[----:B------:R-:W-:Y:S06]  /*4c70*/  @P1 BRA `(.L_x_79) ;  /* 0x0000000000a81947 */ /* 0x000fec0003800000 */
[----:B------:R-:W-:Y:S02]  /*4c80*/  HFMA2 R72, -RZ, RZ, 0, 0 ;  /* 0x00000000ff487431 */ /* 0x000fe400000001ff */
[----:B------:R-:W-:Y:S01]  /*4c90*/  IMAD.MOV.U32 R69, RZ, RZ, RZ ;  /* 0x000000ffff457224 */ /* 0x000fe200078e00ff */
[----:B------:R-:W-:-:S06]  /*4ca0*/  UMOV UR4, URZ ;  /* 0x000000ff00047c82 */ /* 0x000fcc0008000000 */
.L_x_80:
[----:B0-----:R-:W0:Y:S02]  /*4cb0*/  LDC.64 R2, c[0x4][RZ] ;  /* 0x01000000ff027b82 */ /* 0x001e240000000a00 */
[----:B0-----:R-:W-:-:S06]  /*4cc0*/  IMAD.WIDE.U32 R2, R69, 0x4, R2 ;  /* 0x0000000445027825 */ /* 0x001fcc00078e0002 */
        /* <DEDUP_REMOVED lines=17> */
[----:B--2---:R-:W-:Y:S02]  /*4de0*/  @P0 SHF.L.U32 R2, R69, R12, RZ ;  /* 0x0000000c45020219 */ /* 0x004fe400000006ff */
[----:B---3--:R-:W-:Y:S02]  /*4df0*/  @P0 SHF.R.U32.HI R21, RZ, R56, R3 ;  /* 0x00000038ff150219 */ /* 0x008fe40000011603 */
[----:B------:R-:W-:Y:S02]  /*4e00*/  @P0 SHF.L.U32 R20, R3, R12, RZ ;  /* 0x0000000c03140219 */ /* 0x000fe400000006ff */
[----:B----4-:R-:W-:Y:S01]  /*4e10*/  @P0 SHF.R.U32.HI R71, RZ, R56, R71 ;  /* 0x00000038ff470219 */ /* 0x010fe20000011647 */
[----:B------:R-:W-:-:S03]  /*4e20*/  @P0 IMAD.IADD R69, R2, 0x1, R21 ;  /* 0x0000000102450824 */ /* 0x000fc600078e0215 */
[----:B------:R-:W-:-:S04]  /*4e30*/  @P0 IADD3 R3, PT, PT, R20, R71, RZ ;  /* 0x0000004714030210 */ /* 0x000fc80007ffe0ff */
[C-C-:B------:R-:W-:Y:S01]  /*4e40*/  SHF.L.W.U32.HI R70, R3.reuse, 0x2, R69.reuse ;  /* 0x0000000203467819 */ /* 0x140fe20000010e45 */
[----:B------:R-:W-:Y:S01]  /*4e50*/  IMAD.SHL.U32 R3, R3, 0x4, RZ ;  /* 0x0000000403037824 */ /* 0x000fe200078e00ff */
[----:B------:R-:W-:Y:S02]  /*4e60*/  SHF.R.U32.HI R69, RZ, 0x1e, R69 ;  /* 0x0000001eff457819 */ /* 0x000fe40000011645 */
[----:B------:R-:W-:Y:S02]  /*4e70*/  SHF.R.S32.HI R20, RZ, 0x1f, R70 ;  /* 0x0000001fff147819 */ /* 0x000fe40000011446 */
[----:B------:R-:W-:Y:S02]  /*4e80*/  LOP3.LUT R71, R70, R15, RZ, 0x3c, !PT ;  /* 0x0000000f46477212 */ /* 0x000fe400078e3cff */
[C---:B------:R-:W-:Y:S02]  /*4e90*/  LOP3.LUT R2, R20.reuse, R3, RZ, 0x3c, !PT ;  /* 0x0000000314027212 */ /* 0x040fe400078e3cff */
[----:B------:R-:W-:-:S02]  /*4ea0*/  LOP3.LUT R3, R20, R70, RZ, 0x3c, !PT ;  /* 0x0000004614037212 */ /* 0x000fc400078e3cff */
[----:B------:R-:W-:Y:S02]  /*4eb0*/  ISETP.GE.AND P0, PT, R71, RZ, PT ;  /* 0x000000ff4700720c */ /* 0x000fe40003f06270 */
[----:B------:R-:W-:Y:S02]  /*4ec0*/  LEA.HI R70, R70, R69, RZ, 0x1 ;  /* 0x0000004546467211 */ /* 0x000fe400078f08ff */
[----:B------:R-:W0:Y:S02]  /*4ed0*/  I2F.F64.S64 R2, R2 ;  /* 0x0000000200027312 */ /* 0x000e240000301c00 */
[----:B------:R-:W-:Y:S01]  /*4ee0*/  @!P2 IADD3 R70, PT, PT, -R70, RZ, RZ ;  /* 0x000000ff4646a210 */ /* 0x000fe20007ffe1ff */
[----:B0-----:R-:W-:-:S10]  /*4ef0*/  DMUL R20, R2, UR4 ;  /* 0x0000000402147c28 */ /* 0x001fd40008000000 */
[----:B------:R-:W0:Y:S02]  /*4f00*/  F2F.F32.F64 R20, R20 ;  /* 0x0000001400147310 */ /* 0x000e240000301000 */
[----:B01----:R-:W-:-:S07]  /*4f10*/  FSEL R69, -R20, R20, !P0 ;  /* 0x0000001414457208 */ /* 0x003fce0004000100 */
.L_x_79:
[----:B------:R-:W-:Y:S05]  /*4f20*/  BSYNC.RECONVERGENT B1 ;  /* 0x0000000000017941 */ /* 0x000fea0003800200 */
.L_x_78:
[----:B------:R-:W-:Y:S01]  /*4f30*/  FMUL R3, R69, R69 ;  /* 0x0000004545037220 */ /* 0x000fe20000400000 */
[C---:B------:R-:W-:Y:S01]  /*4f40*/  LOP3.LUT R20, R70.reuse, 0x1, RZ, 0xc0, !PT ;  /* 0x0000000146147812 */ /* 0x040fe200078ec0ff */
[----:B------:R-:W-:Y:S01]  /*4f50*/  BSSY.RECONVERGENT B1, `(.L_x_81) ;  /* 0x0000049000017945 */ /* 0x000fe20003800200 */
[----:B------:R-:W-:Y:S01]  /*4f60*/  LOP3.LUT P2, RZ, R70, 0x2, RZ, 0xc0, !PT ;  /* 0x0000000246ff7812 */ /* 0x000fe2000784c0ff */
[----:B------:R-:W-:Y:S01]  /*4f70*/  FFMA R2, R3, R23, -0.0013887860113754868507 ;  /* 0xbab607ed03027423 */ /* 0x000fe20000000017 */
[----:B------:R-:W-:Y:S02]  /*4f80*/  ISETP.NE.U32.AND P0, PT, R20, 0x1, PT ;  /* 0x000000011400780c */ /* 0x000fe40003f05070 */
[----:B------:R-:W-:Y:S02]  /*4f90*/  ISETP.NE.AND P3, PT, R24, RZ, PT ;  /* 0x000000ff1800720c */ /* 0x000fe40003f65270 */
[----:B------:R-:W-:Y:S02]  /*4fa0*/  FSEL R20, R2, -0.00019574658654164522886, !P0 ;  /* 0xb94d415302147808 */ /* 0x000fe40004000000 */
[----:B------:R-:W-:-:S02]  /*4fb0*/  FSEL R72, R22, 0.041666727513074874878, P0 ;  /* 0x3d2aaabb16487808 */ /* 0x000fc40000000000 */
[----:B------:R-:W-:Y:S02]  /*4fc0*/  FSEL R2, R69, 1, P0 ;  /* 0x3f80000045027808 */ /* 0x000fe40000000000 */
[----:B------:R-:W-:Y:S01]  /*4fd0*/  FSEL R69, -R19, -0.4999999701976776123, P0 ;  /* 0xbeffffff13457808 */ /* 0x000fe20000000100 */
[C---:B------:R-:W-:Y:S02]  /*4fe0*/  FFMA R20, R3.reuse, R20, R72 ;  /* 0x0000001403147223 */ /* 0x040fe40000000048 */
[C---:B------:R-:W-:Y:S02]  /*4ff0*/  FFMA R21, R3.reuse, R2, RZ ;  /* 0x0000000203157223 */ /* 0x040fe400000000ff */
[----:B------:R-:W-:Y:S01]  /*5000*/  FFMA R20, R3, R20, R69 ;  /* 0x0000001403147223 */ /* 0x000fe20000000045 */
[----:B------:R-:W-:Y:S01]  /*5010*/  FADD R3, -R49, R4 ;  /* 0x0000000431037221 */ /* 0x000fe20000000100 */
[----:B------:R-:W-:Y:S02]  /*5020*/  MOV R69, R29 ;  /* 0x0000001d00457202 */ /* 0x000fe40000000f00 */
[----:B------:R-:W-:Y:S01]  /*5030*/  FFMA R2, R21, R20, R2 ;  /* 0x0000001415027223 */ /* 0x000fe20000000002 */
[----:B------:R-:W-:Y:S01]  /*5040*/  FADD R20, -R60, R5 ;  /* 0x000000053c147221 */ /* 0x000fe20000000100 */
[----:B------:R-:W-:-:S02]  /*5050*/  FFMA R21, R61, R14, 0.0099999997764825820923 ;  /* 0x3c23d70a3d157423 */ /* 0x000fc4000000000e */
[----:B------:R-:W-:-:S04]  /*5060*/  @P2 FADD R2, RZ, -R2 ;  /* 0x80000002ff022221 */ /* 0x000fc80000000000 */
[C---:B------:R-:W-:Y:S01]  /*5070*/  FMUL R70, R2.reuse, R3 ;  /* 0x0000000302467220 */ /* 0x040fe20000400000 */
[----:B------:R-:W-:-:S03]  /*5080*/  FMUL R2, R2, R20 ;  /* 0x0000001402027220 */ /* 0x000fc60000400000 */
[C---:B------:R-:W-:Y:S01]  /*5090*/  FFMA R70, R73.reuse, R20, R70 ;  /* 0x0000001449467223 */ /* 0x040fe20000000046 */
[----:B------:R-:W-:Y:S01]  /*50a0*/  FFMA R3, R73, R3, -R2 ;  /* 0x0000000349037223 */ /* 0x000fe20000000802 */
[----:B------:R-:W-:-:S03]  /*50b0*/  IMAD.MOV.U32 R20, RZ, RZ, R40 ;  /* 0x000000ffff147224 */ /* 0x000fc600078e0028 */
[----:B------:R-:W-:-:S04]  /*50c0*/  FSETP.GEU.AND P0, PT, |R70|, R21, PT ;  /* 0x000000154600720b */ /* 0x000fc80003f0e200 */
[----:B------:R-:W-:-:S13]  /*50d0*/  FSETP.GEU.OR P0, PT, |R3|, R62, P0 ;  /* 0x0000003e0300720b */ /* 0x000fda000070e600 */
[----:B------:R-:W-:Y:S02]  /*50e0*/  @!P0 IMAD R2, R66, 0x8, R37 ;  /* 0x0000000842028824 */ /* 0x000fe400078e0225 */
[----:B------:R-:W-:Y:S01]  /*50f0*/  @!P0 FADD R65, R4, R65 ;  /* 0x0000004104418221 */ /* 0x000fe20000000000 */
[----:B------:R-:W-:Y:S01]  /*5100*/  @!P0 FADD R64, R5, R64 ;  /* 0x0000004005408221 */ /* 0x000fe20000000000 */
[----:B------:R-:W-:Y:S01]  /*5110*/  @!P0 IADD3 R66, PT, PT, R66, 0x1, RZ ;  /* 0x0000000142428810 */ /* 0x000fe20007ffe0ff */
[----:B------:R0:W-:Y:S01]  /*5120*/  @!P0 STL.64 [R2], R4 ;  /* 0x0000000402008387 */ /* 0x0001e20000100a00 */
[----:B------:R-:W-:Y:S05]  /*5130*/  @P3 BRA `(.L_x_82) ;  /* 0x0000000000a83947 */ /* 0x000fea0003800000 */
[----:B------:R-:W-:Y:S02]  /*5140*/  HFMA2 R21, -RZ, RZ, 0, 0 ;  /* 0x00000000ff157431 */ /* 0x000fe400000001ff */
[----:B------:R-:W-:Y:S01]  /*5150*/  IMAD.MOV.U32 R70, RZ, RZ, RZ ;  /* 0x000000ffff467224 */ /* 0x000fe200078e00ff */
[----:B------:R-:W-:-:S06]  /*5160*/  UMOV UR4, URZ ;  /* 0x000000ff00047c82 */ /* 0x000fcc0008000000 */
.L_x_83:
        /* <DEDUP_REMOVED lines=15> */
[----:B-1----:R-:W4:Y:S01]  /*5260*/  @P0 LDL R20, [R25+0x10] ;  /* 0x0000100019140983 */ /* 0x002f220000100800 */
[----:B------:R-:W-:Y:S01]  /*5270*/  UMOV UR4, 0x54442d19 ;  /* 0x54442d1900047882 */ /* 0x000fe20000000000 */
[----:B------:R-:W-:Y:S01]  /*5280*/  UMOV UR5, 0x3bf921fb ;  /* 0x3bf921fb00057882 */ /* 0x000fe20000000000 */
[----:B------:R-:W-:-:S02]  /*5290*/  ISETP.GE.AND P2, PT, R36, RZ, PT ;  /* 0x000000ff2400720c */ /* 0x000fc40003f46270 */
[-C--:B--2---:R-:W-:Y:S02]  /*52a0*/  @P0 SHF.L.U32 R5, R2, R30.reuse, RZ ;  /* 0x0000001e02050219 */ /* 0x084fe400000006ff */
        /* <DEDUP_REMOVED lines=10> */
[----:B------:R-:W1:Y:S02]  /*5350*/  I2F.F64.S64 R2, R2 ;  /* 0x0000000200027312 */ /* 0x000e640000301c00 */
[----:B-1----:R-:W-:Y:S01]  /*5360*/  DMUL R4, R2, UR4 ;  /* 0x0000000402047c28 */ /* 0x002fe20008000000 */
[----:B------:R-:W-:Y:S02]  /*5370*/  SHF.R.U32.HI R20, RZ, 0x1e, R21 ;  /* 0x0000001eff147819 */ /* 0x000fe40000011615 */
[----:B0-----:R-:W-:-:S07]  /*5380*/  LOP3.LUT R70, R69, R36, RZ, 0x3c, !PT ;  /* 0x0000002445467212 */ /* 0x001fce00078e3cff */
[----:B------:R-:W0:Y:S01]  /*5390*/  F2F.F32.F64 R4, R4 ;  /* 0x0000000400047310 */ /* 0x000e220000301000 */
[----:B------:R-:W-:Y:S02]  /*53a0*/  LEA.HI R69, R69, R20, RZ, 0x1 ;  /* 0x0000001445457211 */ /* 0x000fe400078f08ff */
[----:B------:R-:W-:-:S03]  /*53b0*/  ISETP.GE.AND P0, PT, R70, RZ, PT ;  /* 0x000000ff4600720c */ /* 0x000fc60003f06270 */
[----:B------:R-:W-:Y:S01]  /*53c0*/  @!P2 IMAD.MOV R69, RZ, RZ, -R69 ;  /* 0x000000ffff45a224 */ /* 0x000fe200078e0a45 */
[----:B0-----:R-:W-:-:S09]  /*53d0*/  FSEL R20, -R4, R4, !P0 ;  /* 0x0000000404147208 */ /* 0x001fd20004000100 */
.L_x_82:
[----:B------:R-:W-:Y:S05]  /*53e0*/  BSYNC.RECONVERGENT B1 ;  /* 0x0000000000017941 */ /* 0x000fea0003800200 */
.L_x_81:
[----:B------:R-:W-:Y:S01]  /*53f0*/  FMUL R3, R20, R20 ;  /* 0x0000001414037220 */ /* 0x000fe20000400000 */
[C---:B0-----:R-:W-:Y:S01]  /*5400*/  LOP3.LUT R4, R69.reuse, 0x1, RZ, 0xc0, !PT ;  /* 0x0000000145047812 */ /* 0x041fe200078ec0ff */
[----:B------:R-:W-:Y:S01]  /*5410*/  BSSY.RECONVERGENT B1, `(.L_x_84) ;  /* 0x000003c000017945 */ /* 0x000fe20003800200 */
[----:B------:R-:W-:Y:S01]  /*5420*/  IADD3 R5, PT, PT, R69, 0x1, RZ ;  /* 0x0000000145057810 */ /* 0x000fe20007ffe0ff */
[----:B------:R-:W-:Y:S01]  /*5430*/  FFMA R2, R3, R23, -0.0013887860113754868507 ;  /* 0xbab607ed03027423 */ /* 0x000fe20000000017 */
[----:B------:R-:W-:Y:S01]  /*5440*/  ISETP.NE.U32.AND P0, PT, R4, 0x1, PT ;  /* 0x000000010400780c */ /* 0x000fe20003f05070 */
[----:B------:R-:W-:Y:S01]  /*5450*/  IMAD.MOV.U32 R69, RZ, RZ, R29 ;  /* 0x000000ffff457224 */ /* 0x000fe200078e001d */
[----:B------:R-:W-:Y:S02]  /*5460*/  ISETP.NE.AND P3, PT, R24, RZ, PT ;  /* 0x000000ff1800720c */ /* 0x000fe40003f65270 */
[----:B------:R-:W-:Y:S02]  /*5470*/  FSEL R4, R2, -0.00019574658654164522886, P0 ;  /* 0xb94d415302047808 */ /* 0x000fe40000000000 */
[----:B------:R-:W-:-:S02]  /*5480*/  FSEL R70, R22, 0.041666727513074874878, !P0 ;  /* 0x3d2aaabb16467808 */ /* 0x000fc40004000000 */
[----:B------:R-:W-:Y:S02]  /*5490*/  LOP3.LUT P2, RZ, R5, 0x2, RZ, 0xc0, !PT ;  /* 0x0000000205ff7812 */ /* 0x000fe4000784c0ff */
[----:B------:R-:W-:Y:S01]  /*54a0*/  FSEL R2, R20, 1, !P0 ;  /* 0x3f80000014027808 */ /* 0x000fe20004000000 */
[----:B------:R-:W-:Y:S01]  /*54b0*/  FFMA R4, R3, R4, R70 ;  /* 0x0000000403047223 */ /* 0x000fe20000000046 */
[----:B------:R-:W-:Y:S02]  /*54c0*/  FSEL R5, -R19, -0.4999999701976776123, !P0 ;  /* 0xbeffffff13057808 */ /* 0x000fe40004000100 */
        /* <DEDUP_REMOVED lines=9> */
.L_x_86:
        /* <DEDUP_REMOVED lines=30> */
[----:B------:R-:W0:Y:S02]  /*5740*/  I2F.F64.S64 R2, R2 ;  /* 0x0000000200027312 */ /* 0x000e240000301c00 */
        /* <DEDUP_REMOVED lines=8> */
.L_x_85:
[----:B------:R-:W-:Y:S05]  /*57d0*/  BSYNC.RECONVERGENT B1 ;  /* 0x0000000000017941 */ /* 0x000fea0003800200 */
.L_x_84:
[----:B------:R-:W-:Y:S01]  /*57e0*/  FMUL R3, R20, R20 ;  /* 0x0000001414037220 */ /* 0x000fe20000400000 */
[C---:B------:R-:W-:Y:S01]  /*57f0*/  LOP3.LUT R4, R69.reuse, 0x1, RZ, 0xc0, !PT ;  /* 0x0000000145047812 */ /* 0x040fe200078ec0ff */
[----:B------:R-:W-:Y:S01]  /*5800*/  BSSY.RECONVERGENT B1, `(.L_x_87) ;  /* 0x0000047000017945 */ /* 0x000fe20003800200 */
[----:B------:R-:W-:Y:S01]  /*5810*/  LOP3.LUT P2, RZ, R69, 0x2, RZ, 0xc0, !PT ;  /* 0x0000000245ff7812 */ /* 0x000fe2000784c0ff */
[----:B------:R-:W-:Y:S01]  /*5820*/  FFMA R2, R3, R23, -0.0013887860113754868507 ;  /* 0xbab607ed03027423 */ /* 0x000fe20000000017 */
[----:B------:R-:W-:-:S04]  /*5830*/  ISETP.NE.U32.AND P0, PT, R4, 0x1, PT ;  /* 0x000000010400780c */ /* 0x000fc80003f05070 */
[----:B------:R-:W-:Y:S02]  /*5840*/  FSEL R4, R2, -0.00019574658654164522886, !P0 ;  /* 0xb94d415302047808 */ /* 0x000fe40004000000 */
[----:B------:R-:W-:Y:S02]  /*5850*/  FSEL R70, R22, 0.041666727513074874878, P0 ;  /* 0x3d2aaabb16467808 */ /* 0x000fe40000000000 */
[----:B------:R-:W-:Y:S02]  /*5860*/  FSEL R2, R20, 1, P0 ;  /* 0x3f80000014027808 */ /* 0x000fe40000000000 */
[----:B------:R-:W-:Y:S01]  /*5870*/  FSEL R21, -R19, -0.4999999701976776123, P0 ;  /* 0xbeffffff13157808 */ /* 0x000fe20000000100 */
[C---:B------:R-:W-:Y:S02]  /*5880*/  FFMA R4, R3.reuse, R4, R70 ;  /* 0x0000000403047223 */ /* 0x040fe40000000046 */
[C---:B------:R-:W-:Y:S02]  /*5890*/  FFMA R5, R3.reuse, R2, RZ ;  /* 0x0000000203057223 */ /* 0x040fe400000000ff */
[----:B------:R-:W-:Y:S01]  /*58a0*/  FFMA R4, R3, R4, R21 ;  /* 0x0000000403047223 */ /* 0x000fe20000000015 */
[----:B------:R-:W-:Y:S01]  /*58b0*/  FADD R3, -R43, R54 ;  /* 0x000000362b037221 */ /* 0x000fe20000000100 */
[----:B------:R-:W-:-:S02]  /*58c0*/  MOV R21, R67 ;  /* 0x0000004300157202 */ /* 0x000fc40000000f00 */
[----:B------:R-:W-:Y:S01]  /*58d0*/  FFMA R2, R5, R4, R2 ;  /* 0x0000000405027223 */ /* 0x000fe20000000002 */
[----:B------:R-:W-:-:S03]  /*58e0*/  FADD R4, -R42, R55 ;  /* 0x000000372a047221 */ /* 0x000fc60000000100 */
        /* <DEDUP_REMOVED lines=8> */
[----:B------:R-:W-:Y:S01]  /*5970*/  @!P0 LEA R2, R66, R37, 0x3 ;  /* 0x0000002542028211 */ /* 0x000fe200078e18ff */
[----:B------:R-:W-:Y:S01]  /*5980*/  @!P0 FADD R65, R54, R65 ;  /* 0x0000004136418221 */ /* 0x000fe20000000000 */
[----:B------:R-:W-:Y:S01]  /*5990*/  @!P0 FADD R64, R55, R64 ;  /* 0x0000004037408221 */ /* 0x000fe20000000000 */
[----:B------:R-:W-:Y:S02]  /*59a0*/  @!P0 VIADD R66, R66, 0x1 ;  /* 0x0000000142428836 */ /* 0x000fe40000000000 */
[----:B------:R0:W-:Y:S01]  /*59b0*/  @!P0 STL.64 [R2], R54 ;  /* 0x0000003602008387 */ /* 0x0001e20000100a00 */
[----:B------:R-:W-:Y:S05]  /*59c0*/  @P1 BRA `(.L_x_88) ;  /* 0x0000000000a81947 */ /* 0x000fea0003800000 */
[----:B0-----:R-:W-:Y:S02]  /*59d0*/  HFMA2 R54, -RZ, RZ, 0, 0 ;  /* 0x00000000ff367431 */ /* 0x001fe400000001ff */
[----:B------:R-:W-:Y:S01]  /*59e0*/  IMAD.MOV.U32 R21, RZ, RZ, RZ ;  /* 0x000000ffff157224 */ /* 0x000fe200078e00ff */
[----:B------:R-:W-:-:S06]  /*59f0*/  UMOV UR4, URZ ;  /* 0x000000ff00047c82 */ /* 0x000fcc0008000000 */
.L_x_89:
        /* <DEDUP_REMOVED lines=29> */
[----:B-1----:R-:W-:Y:S02]  /*5bd0*/  LOP3.LUT R54, R20, R15, RZ, 0x3c, !PT ;  /* 0x0000000f14367212 */ /* 0x002fe400078e3cff */
        /* <DEDUP_REMOVED lines=8> */
[----:B0-----:R-:W-:-:S07]  /*5c60*/  FSEL R21, -R4, R4, !P0 ;  /* 0x0000000404157208 */ /* 0x001fce0004000100 */
.L_x_88:
[----:B------:R-:W-:Y:S05]  /*5c70*/  BSYNC.RECONVERGENT B1 ;  /* 0x0000000000017941 */ /* 0x000fea0003800200 */
.L_x_87:
[----:B------:R-:W-:Y:S01]  /*5c80*/  FMUL R3, R21, R21 ;  /* 0x0000001515037220 */ /* 0x000fe20000400000 */
[C---:B------:R-:W-:Y:S01]  /*5c90*/  LOP3.LUT R4, R20.reuse, 0x1, RZ, 0xc0, !PT ;  /* 0x0000000114047812 */ /* 0x040fe200078ec0ff */
[----:B------:R-:W-:Y:S01]  /*5ca0*/  VIADD R5, R20, 0x1 ;  /* 0x0000000114057836 */ /* 0x000fe20000000000 */
[----:B------:R-:W-:Y:S01]  /*5cb0*/  BSSY.RECONVERGENT B1, `(.L_x_90) ;  /* 0x000003a000017945 */ /* 0x000fe20003800200 */
[----:B0-----:R-:W-:Y:S01]  /*5cc0*/  FFMA R2, R3, R23, -0.0013887860113754868507 ;  /* 0xbab607ed03027423 */ /* 0x001fe20000000017 */
[----:B------:R-:W-:Y:S02]  /*5cd0*/  ISETP.NE.U32.AND P0, PT, R4, 0x1, PT ;  /* 0x000000010400780c */ /* 0x000fe40003f05070 */
        /* <DEDUP_REMOVED lines=16> */
.L_x_92:
        /* <DEDUP_REMOVED lines=39> */
.L_x_91:
[----:B------:R-:W-:Y:S05]  /*6050*/  BSYNC.RECONVERGENT B1 ;  /* 0x0000000000017941 */ /* 0x000fea0003800200 */
.L_x_90:
        /* <DEDUP_REMOVED lines=23> */
[----:B------:R-:W-:-:S04]  /*61d0*/  FFMA R3, R69, R3, -R2 ;  /* 0x0000000345037223 */ /* 0x000fc80000000802 */
[----:B------:R-:W-:Y:S01]  /*61e0*/  FSETP.GEU.AND P0, PT, |R20|, R5, PT ;  /* 0x000000051400720b */ /* 0x000fe20003f0e200 */
[----:B------:R-:W-:-:S03]  /*61f0*/  IMAD.MOV.U32 R20, RZ, RZ, R40 ;  /* 0x000000ffff147224 */ /* 0x000fc600078e0028 */
[----:B------:R-:W-:-:S13]  /*6200*/  FSETP.GEU.OR P0, PT, |R3|, R62, P0 ;  /* 0x0000003e0300720b */ /* 0x000fda000070e600 */
[----:B------:R-:W-:Y:S02]  /*6210*/  @!P0 IMAD R2, R66, 0x8, R37 ;  /* 0x0000000842028824 */ /* 0x000fe400078e0225 */
[----:B------:R-:W-:Y:S01]  /*6220*/  @!P0 FADD R65, R6, R65 ;  /* 0x0000004106418221 */ /* 0x000fe20000000000 */
[----:B------:R-:W-:Y:S01]  /*6230*/  @!P0 FADD R64, R7, R64 ;  /* 0x0000004007408221 */ /* 0x000fe20000000000 */
[----:B------:R-:W-:Y:S01]  /*6240*/  @!P0 IADD3 R66, PT, PT, R66, 0x1, RZ ;  /* 0x0000000142428810 */ /* 0x000fe20007ffe0ff */
[----:B------:R0:W-:Y:S01]  /*6250*/  @!P0 STL.64 [R2], R6 ;  /* 0x0000000602008387 */ /* 0x0001e20000100a00 */
[----:B------:R-:W-:Y:S05]  /*6260*/  @P3 BRA `(.L_x_94) ;  /* 0x0000000000a83947 */ /* 0x000fea0003800000 */
[----:B0-----:R-:W-:Y:S02]  /*6270*/  HFMA2 R7, -RZ, RZ, 0, 0 ;  /* 0x00000000ff077431 */ /* 0x001fe400000001ff */
[----:B------:R-:W-:Y:S01]  /*6280*/  IMAD.MOV.U32 R20, RZ, RZ, RZ ;  /* 0x000000ffff147224 */ /* 0x000fe200078e00ff */
[----:B------:R-:W-:-:S06]  /*6290*/  UMOV UR4, URZ ;  /* 0x000000ff00047c82 */ /* 0x000fcc0008000000 */
.L_x_95:
        /* <DEDUP_REMOVED lines=39> */
.L_x_94:
[----:B------:R-:W-:Y:S05]  /*6510*/  BSYNC.RECONVERGENT B1 ;  /* 0x0000000000017941 */ /* 0x000fea0003800200 */
.L_x_93:
[----:B------:R-:W-:Y:S01]  /*6520*/  FMUL R3, R20, R20 ;  /* 0x0000001414037220 */ /* 0x000fe20000400000 */
[C---:B------:R-:W-:Y:S01]  /*6530*/  LOP3.LUT R4, R21.reuse, 0x1, RZ, 0xc0, !PT ;  /* 0x0000000115047812 */ /* 0x040fe200078ec0ff */
[----:B------:R-:W-:Y:S01]  /*6540*/  BSSY.RECONVERGENT B1, `(.L_x_96) ;  /* 0x000003c000017945 */ /* 0x000fe20003800200 */
[----:B------:R-:W-:Y:S01]  /*6550*/  IADD3 R5, PT, PT, R21, 0x1, RZ ;  /* 0x0000000115057810 */ /* 0x000fe20007ffe0ff */
[----:B0-----:R-:W-:Y:S01]  /*6560*/  FFMA R2, R3, R23, -0.0013887860113754868507 ;  /* 0xbab607ed03027423 */ /* 0x001fe20000000017 */
        /* <DEDUP_REMOVED lines=18> */
.L_x_98:
        /* <DEDUP_REMOVED lines=39> */
.L_x_97:
[----:B------:R-:W-:Y:S05]  /*6900*/  BSYNC.RECONVERGENT B1 ;  /* 0x0000000000017941 */ /* 0x000fea0003800200 */
.L_x_96:
        /* <DEDUP_REMOVED lines=8> */
[----:B------:R-:W-:Y:S01]  /*6990*/  FSEL R2, R6, 1, P0 ;  /* 0x3f80000006027808 */ /* 0x000fe20000000000 */
[----:B------:R-:W-:Y:S01]  /*69a0*/  IMAD.MOV.U32 R6, RZ, RZ, R59 ;  /* 0x000000ffff067224 */ /* 0x000fe200078e003b */
[----:B------:R-:W-:Y:S01]  /*69b0*/  FSEL R7, -R19, -0.4999999701976776123, P0 ;  /* 0xbeffffff13077808 */ /* 0x000fe20000000100 */
[C---:B------:R-:W-:Y:S02]  /*69c0*/  FFMA R4, R3.reuse, R4, R20 ;  /* 0x0000000403047223 */ /* 0x040fe40000000014 */
[C---:B------:R-:W-:Y:S02]  /*69d0*/  FFMA R5, R3.reuse, R2, RZ ;  /* 0x0000000203057223 */ /* 0x040fe400000000ff */
[----:B------:R-:W-:Y:S01]  /*69e0*/  FFMA R4, R3, R4, R7 ;  /* 0x0000000403047223 */ /* 0x000fe20000000007 */
[----:B------:R-:W-:-:S03]  /*69f0*/  FADD R3, -R43, R52 ;  /* 0x000000342b037221 */ /* 0x000fc60000000100 */
[----:B------:R-:W-:Y:S01]  /*6a00*/  FFMA R2, R5, R4, R2 ;  /* 0x0000000405027223 */ /* 0x000fe20000000002 */
[----:B------:R-:W-:-:S03]  /*6a10*/  FADD R5, -R42, R53 ;  /* 0x000000352a057221 */ /* 0x000fc60000000100 */
[----:B------:R-:W-:-:S04]  /*6a20*/  @P2 FADD R2, RZ, -R2 ;  /* 0x80000002ff022221 */ /* 0x000fc80000000000 */
[C---:B------:R-:W-:Y:S01]  /*6a30*/  FMUL R7, R2.reuse, R3 ;  /* 0x0000000302077220 */ /* 0x040fe20000400000 */
[----:B------:R-:W-:-:S03]  /*6a40*/  FMUL R2, R2, R5 ;  /* 0x0000000502027220 */ /* 0x000fc60000400000 */
[C---:B------:R-:W-:Y:S01]  /*6a50*/  FFMA R7, R54.reuse, R5, R7 ;  /* 0x0000000536077223 */ /* 0x040fe20000000007 */
[----:B------:R-:W-:-:S04]  /*6a60*/  FFMA R2, R54, R3, -R2 ;  /* 0x0000000336027223 */ /* 0x000fc80000000802 */
[----:B------:R-:W-:Y:S02]  /*6a70*/  FSETP.GEU.AND P0, PT, |R7|, R34, PT ;  /* 0x000000220700720b */ /* 0x000fe40003f0e200 */
[----:B------:R-:W-:Y:S02]  /*6a80*/  MOV R7, R67 ;  /* 0x0000004300077202 */ /* 0x000fe40000000f00 */
[----:B------:R-:W-:-:S13]  /*6a90*/  FSETP.GEU.OR P0, PT, |R2|, R35, P0 ;  /* 0x000000230200720b */ /* 0x000fda000070e600 */
[----:B------:R-:W-:Y:S01]  /*6aa0*/  @!P0 LEA R2, R66, R37, 0x3 ;  /* 0x0000002542028211 */ /* 0x000fe200078e18ff */
[----:B------:R-:W-:Y:S01]  /*6ab0*/  @!P0 FADD R65, R52, R65 ;  /* 0x0000004134418221 */ /* 0x000fe20000000000 */
[----:B------:R-:W-:Y:S01]  /*6ac0*/  @!P0 FADD R64, R53, R64 ;  /* 0x0000004035408221 */ /* 0x000fe20000000000 */
[----:B------:R-:W-:Y:S02]  /*6ad0*/  @!P0 VIADD R66, R66, 0x1 ;  /* 0x0000000142428836 */ /* 0x000fe40000000000 */
[----:B------:R0:W-:Y:S01]  /*6ae0*/  @!P0 STL.64 [R2], R52 ;  /* 0x0000003402008387 */ /* 0x0001e20000100a00 */
[----:B------:R-:W-:Y:S05]  /*6af0*/  @P1 BRA `(.L_x_100) ;  /* 0x0000000000a81947 */ /* 0x000fea0003800000 */
[----:B------:R-:W-:Y:S02]  /*6b00*/  HFMA2 R20, -RZ, RZ, 0, 0 ;  /* 0x00000000ff147431 */ /* 0x000fe400000001ff */
[----:B------:R-:W-:Y:S01]  /*6b10*/  IMAD.MOV.U32 R7, RZ, RZ, RZ ;  /* 0x000000ffff077224 */ /* 0x000fe200078e00ff */
[----:B------:R-:W-:-:S06]  /*6b20*/  UMOV UR4, URZ ;  /* 0x000000ff00047c82 */ /* 0x000fcc0008000000 */
.L_x_101:
[----:B0-----:R-:W0:Y:S02]  /*6b30*/  LDC.64 R2, c[0x4][RZ] ;  /* 0x01000000ff027b82 */ /* 0x001e240000000a00 */
[----:B0-----:R-:W-:-:S05]  /*6b40*/  IMAD.WIDE.U32 R4, R7, 0x4, R2 ;  /* 0x0000000407047825 */ /* 0x001fca00078e0002 */
[----:B------:R-:W2:Y:S01]  /*6b50*/  LDG.E.CONSTANT R2, desc[UR6][R4.64] ;  /* 0x0000000604027981 */ /* 0x000ea2000c1e9900 */
[C---:B-1----:R-:W-:Y:S02]  /*6b60*/  LEA R6, R7.reuse, UR10, 0x2 ;  /* 0x0000000a07067c11 */ /* 0x042fe4000f8e10ff */
        /* <DEDUP_REMOVED lines=25> */
[----:B0-----:R-:W-:Y:S02]  /*6d00*/  LOP3.LUT R20, R6, R15, RZ, 0x3c, !PT ;  /* 0x0000000f06147212 */ /* 0x001fe400078e3cff */
        /* <DEDUP_REMOVED lines=9> */
.L_x_100:
[----:B------:R-:W-:Y:S05]  /*6da0*/  BSYNC.RECONVERGENT B1 ;  /* 0x0000000000017941 */ /* 0x000fea0003800200 */
.L_x_99:
        /* <DEDUP_REMOVED lines=9> */
[----:B------:R-:W-:Y:S02]  /*6e40*/  FSEL R2, R7, 1, !P0 ;  /* 0x3f80000007027808 */ /* 0x000fe40004000000 */
[----:B------:R-:W-:Y:S01]  /*6e50*/  FSEL R7, -R19, -0.4999999701976776123, !P0 ;  /* 0xbeffffff13077808 */ /* 0x000fe20004000100 */
[C---:B------:R-:W-:Y:S01]  /*6e60*/  FFMA R4, R3.reuse, R4, R6 ;  /* 0x0000000403047223 */ /* 0x040fe20000000006 */
[----:B------:R-:W-:Y:S01]  /*6e70*/  MOV R6, R59 ;  /* 0x0000003b00067202 */ /* 0x000fe20000000f00 */
[C---:B------:R-:W-:Y:S02]  /*6e80*/  FFMA R5, R3.reuse, R2, RZ ;  /* 0x0000000203057223 */ /* 0x040fe400000000ff */
[----:B------:R-:W-:Y:S01]  /*6e90*/  FFMA R4, R3, R4, R7 ;  /* 0x0000000403047223 */ /* 0x000fe20000000007 */
[----:B------:R-:W-:-:S03]  /*6ea0*/  IMAD.MOV.U32 R7, RZ, RZ, R67 ;  /* 0x000000ffff077224 */ /* 0x000fc600078e0043 */
[----:B------:R-:W-:-:S04]  /*6eb0*/  FFMA R52, R5, R4, R2 ;  /* 0x0000000405347223 */ /* 0x000fc80000000002 */
[----:B------:R-:W-:Y:S01]  /*6ec0*/  @P2 FADD R52, RZ, -R52 ;  /* 0x80000034ff342221 */ /* 0x000fe20000000000 */
[----:B------:R-:W-:Y:S06]  /*6ed0*/  @P1 BRA `(.L_x_103) ;  /* 0x0000000000a81947 */ /* 0x000fec0003800000 */
[----:B------:R-:W-:Y:S02]  /*6ee0*/  HFMA2 R20, -RZ, RZ, 0, 0 ;  /* 0x00000000ff147431 */ /* 0x000fe400000001ff */
[----:B------:R-:W-:Y:S01]  /*6ef0*/  IMAD.MOV.U32 R7, RZ, RZ, RZ ;  /* 0x000000ffff077224 */ /* 0x000fe200078e00ff */
[----:B------:R-:W-:-:S06]  /*6f00*/  UMOV UR4, URZ ;  /* 0x000000ff00047c82 */ /* 0x000fcc0008000000 */
.L_x_104:
        /* <DEDUP_REMOVED lines=39> */
.L_x_103:
[----:B------:R-:W-:Y:S05]  /*7180*/  BSYNC.RECONVERGENT B1 ;  /* 0x0000000000017941 */ /* 0x000fea0003800200 */
.L_x_102:
        /* <DEDUP_REMOVED lines=11> */
[C---:B------:R-:W-:Y:S01]  /*7240*/  FFMA R4, R3.reuse, R4, R20 ;  /* 0x0000000403047223 */ /* 0x040fe20000000014 */
[----:B------:R-:W-:Y:S01]  /*7250*/  MOV R6, R29 ;  /* 0x0000001d00067202 */ /* 0x000fe20000000f00 */
[C---:B------:R-:W-:Y:S02]  /*7260*/  FFMA R5, R3.reuse, R2, RZ ;  /* 0x0000000203057223 */ /* 0x040fe400000000ff */
[----:B------:R-:W-:Y:S01]  /*7270*/  FFMA R4, R3, R4, R7 ;  /* 0x0000000403047223 */ /* 0x000fe20000000007 */
[----:B------:R-:W-:-:S03]  /*7280*/  FADD R3, -R49, R8 ;  /* 0x0000000831037221 */ /* 0x000fc60000000100 */
[----:B------:R-:W-:Y:S01]  /*7290*/  FFMA R2, R5, R4, R2 ;  /* 0x0000000405027223 */ /* 0x000fe20000000002 */
[----:B------:R-:W-:Y:S01]  /*72a0*/  FADD R5, -R60, R9 ;  /* 0x000000093c057221 */ /* 0x000fe20000000100 */
[----:B------:R-:W-:Y:S02]  /*72b0*/  FFMA R4, R61, R14, 0.0099999997764825820923 ;  /* 0x3c23d70a3d047423 */ /* 0x000fe4000000000e */
        /* <DEDUP_REMOVED lines=15> */
[----:B0-----:R-:W-:Y:S01]  /*73b0*/  IMAD.MOV.U32 R8, RZ, RZ, RZ ;  /* 0x000000ffff087224 */ /* 0x001fe200078e00ff */
[----:B------:R-:W-:-:S06]  /*73c0*/  UMOV UR4, URZ ;  /* 0x000000ff00047c82 */ /* 0x000fcc0008000000 */
.L_x_107:
        /* <DEDUP_REMOVED lines=39> */
.L_x_106:
[----:B------:R-:W-:Y:S05]  /*7640*/  BSYNC.RECONVERGENT B1 ;  /* 0x0000000000017941 */ /* 0x000fea0003800200 */
.L_x_105:
        /* <DEDUP_REMOVED lines=10> */
[----:B------:R-:W-:Y:S02]  /*76f0*/  FSEL R2, R7, 1, !P0 ;  /* 0x3f80000007027808 */ /* 0x000fe40004000000 */
[----:B------:R-:W-:Y:S01]  /*7700*/  LOP3.LUT P2, RZ, R5, 0x2, RZ, 0xc0, !PT ;  /* 0x0000000205ff7812 */ /* 0x000fe2000784c0ff */
[----:B------:R-:W-:Y:S01]  /*7710*/  FFMA R4, R3, R4, R6 ;  /* 0x0000000403047223 */ /* 0x000fe20000000006 */
[----:B------:R-:W-:Y:S01]  /*7720*/  FSEL R7, -R19, -0.4999999701976776123, !P0 ;  /* 0xbeffffff13077808 */ /* 0x000fe20004000100 */
[----:B------:R-:W-:Y:S01]  /*7730*/  FFMA R5, R3, R2, RZ ;  /* 0x0000000203057223 */ /* 0x000fe200000000ff */
[----:B------:R-:W-:-:S03]  /*7740*/  MOV R6, R40 ;  /* 0x0000002800067202 */ /* 0x000fc60000000f00 */
[----:B------:R-:W-:-:S04]  /*7750*/  FFMA R4, R3, R4, R7 ;  /* 0x0000000403047223 */ /* 0x000fc80000000007 */
[----:B------:R-:W-:-:S04]  /*7760*/  FFMA R20, R5, R4, R2 ;  /* 0x0000000405147223 */ /* 0x000fc80000000002 */
[----:B------:R-:W-:Y:S01]  /*7770*/  @P2 FADD R20, RZ, -R20 ;  /* 0x80000014ff142221 */ /* 0x000fe20000000000 */
[----:B------:R-:W-:Y:S06]  /*7780*/  @P3 BRA `(.L_x_109) ;  /* 0x0000000000a83947 */ /* 0x000fec0003800000 */
[----:B------:R-:W-:Y:S02]  /*7790*/  HFMA2 R7, -RZ, RZ, 0, 0 ;  /* 0x00000000ff077431 */ /* 0x000fe400000001ff */
[----:B------:R-:W-:Y:S01]  /*77a0*/  IMAD.MOV.U32 R8, RZ, RZ, RZ ;  /* 0x000000ffff087224 */ /* 0x000fe200078e00ff */
[----:B------:R-:W-:-:S06]  /*77b0*/  UMOV UR4, URZ ;  /* 0x000000ff00047c82 */ /* 0x000fcc0008000000 */
.L_x_110:
        /* <DEDUP_REMOVED lines=39> */
.L_x_109:
[----:B------:R-:W-:Y:S05]  /*7a30*/  BSYNC.RECONVERGENT B1 ;  /* 0x0000000000017941 */ /* 0x000fea0003800200 */
.L_x_108:
        /* <DEDUP_REMOVED lines=34> */
.L_x_113:
        /* <DEDUP_REMOVED lines=15> */
[----:B------:R-:W1:Y:S01]  /*7d50*/  @P0 LDL R5, [R63+0x10] ;  /* 0x000010003f050983 */ /* 0x000e620000100800 */
[----:B------:R-:W-:Y:S01]  /*7d60*/  UMOV UR4, 0x54442d19 ;  /* 0x54442d1900047882 */ /* 0x000fe20000000000 */
[----:B------:R-:W-:Y:S01]  /*7d70*/  UMOV UR5, 0x3bf921fb ;  /* 0x3bf921fb00057882 */ /* 0x000fe20000000000 */
[----:B------:R-:W-:-:S02]  /*7d80*/  ISETP.GE.AND P2, PT, R15, RZ, PT ;  /* 0x000000ff0f00720c */ /* 0x000fc40003f46270 */
[-C--:B--2---:R-:W-:Y:S02]  /*7d90*/  @P0 SHF.L.U32 R2, R7, R12.reuse, RZ ;  /* 0x0000000c07020219 */ /* 0x084fe400000006ff */
[----:B---3--:R-:W-:Y:S02]  /*7da0*/  @P0 SHF.L.U32 R4, R3, R12, RZ ;  /* 0x0000000c03040219 */ /* 0x008fe400000006ff */
[-C--:B-1----:R-:W-:Y:S02]  /*7db0*/  @P0 SHF.R.U32.HI R9, RZ, R56.reuse, R5 ;  /* 0x00000038ff090219 */ /* 0x082fe40000011605 */
[----:B------:R-:W-:Y:S02]  /*7dc0*/  @P0 SHF.R.U32.HI R5, RZ, R56, R3 ;  /* 0x00000038ff050219 */ /* 0x000fe40000011603 */
[----:B------:R-:W-:-:S03]  /*7dd0*/  @P0 IADD3 R3, PT, PT, R4, R9, RZ ;  /* 0x0000000904030210 */ /* 0x000fc60007ffe0ff */
[----:B------:R-:W-:-:S05]  /*7de0*/  @P0 IMAD.IADD R7, R2, 0x1, R5 ;  /* 0x0000000102070824 */ /* 0x000fca00078e0205 */
[C---:B------:R-:W-:Y:S01]  /*7df0*/  SHF.L.W.U32.HI R6, R3.reuse, 0x2, R7 ;  /* 0x0000000203067819 */ /* 0x040fe20000010e07 */
[----:B------:R-:W-:-:S03]  /*7e00*/  IMAD.SHL.U32 R3, R3, 0x4, RZ ;  /* 0x0000000403037824 */ /* 0x000fc600078e00ff */
[----:B------:R-:W-:-:S04]  /*7e10*/  SHF.R.S32.HI R4, RZ, 0x1f, R6 ;  /* 0x0000001fff047819 */ /* 0x000fc80000011406 */
[C---:B------:R-:W-:Y:S02]  /*7e20*/  LOP3.LUT R2, R4.reuse, R3, RZ, 0x3c, !PT ;  /* 0x0000000304027212 */ /* 0x040fe400078e3cff */
[----:B------:R-:W-:-:S06]  /*7e30*/  LOP3.LUT R3, R4, R6, RZ, 0x3c, !PT ;  /* 0x0000000604037212 */ /* 0x000fcc00078e3cff */
[----:B------:R-:W1:Y:S02]  /*7e40*/  I2F.F64.S64 R2, R2 ;  /* 0x0000000200027312 */ /* 0x000e640000301c00 */
[----:B-1----:R-:W-:Y:S01]  /*7e50*/  DMUL R4, R2, UR4 ;  /* 0x0000000402047c28 */ /* 0x002fe20008000000 */
[----:B0-----:R-:W-:Y:S02]  /*7e60*/  LOP3.LUT R8, R6, R15, RZ, 0x3c, !PT ;  /* 0x0000000f06087212 */ /* 0x001fe400078e3cff */
[----:B------:R-:W-:-:S07]  /*7e70*/  SHF.R.U32.HI R7, RZ, 0x1e, R7 ;  /* 0x0000001eff077819 */ /* 0x000fce0000011607 */
[----:B------:R-:W0:Y:S01]  /*7e80*/  F2F.F32.F64 R4, R4 ;  /* 0x0000000400047310 */ /* 0x000e220000301000 */
[----:B------:R-:W-:Y:S02]  /*7e90*/  ISETP.GE.AND P0, PT, R8, RZ, PT ;  /* 0x000000ff0800720c */ /* 0x000fe40003f06270 */
[----:B------:R-:W-:-:S04]  /*7ea0*/  LEA.HI R6, R6, R7, RZ, 0x1 ;  /* 0x0000000706067211 */ /* 0x000fc800078f08ff */
[----:B------:R-:W-:Y:S02]  /*7eb0*/  @!P2 IADD3 R6, PT, PT, -R6, RZ, RZ ;  /* 0x000000ff0606a210 */ /* 0x000fe40007ffe1ff */
[----:B0-----:R-:W-:-:S07]  /*7ec0*/  FSEL R7, -R4, R4, !P0 ;  /* 0x0000000404077208 */ /* 0x001fce0004000100 */
.L_x_112:
[----:B------:R-:W-:Y:S05]  /*7ed0*/  BSYNC.RECONVERGENT B1 ;  /* 0x0000000000017941 */ /* 0x000fea0003800200 */
.L_x_111:
        /* <DEDUP_REMOVED lines=11> */
[C---:B------:R-:W-:Y:S02]  /*7f90*/  FFMA R4, R3.reuse, R4, R6 ;  /* 0x0000000403047223 */ /* 0x040fe40000000006 */
[C---:B------:R-:W-:Y:S02]  /*7fa0*/  FFMA R5, R3.reuse, R2, RZ ;  /* 0x0000000203057223 */ /* 0x040fe400000000ff */
[----:B------:R-:W-:-:S04]  /*7fb0*/  FFMA R4, R3, R4, R7 ;  /* 0x0000000403047223 */ /* 0x000fc80000000007 */
[----:B------:R-:W-:-:S04]  /*7fc0*/  FFMA R8, R5, R4, R2 ;  /* 0x0000000405087223 */ /* 0x000fc80000000002 */
[----:B------:R-:W-:Y:S01]  /*7fd0*/  @P2 FADD R8, RZ, -R8 ;  /* 0x80000008ff082221 */ /* 0x000fe20000000000 */
[----:B------:R-:W-:Y:S06]  /*7fe0*/  @P1 BRA `(.L_x_115) ;  /* 0x0000000000a41947 */ /* 0x000fec0003800000 */
[----:B------:R-:W-:Y:S01]  /*7ff0*/  CS2R R6, SRZ ;  /* 0x0000000000067805 */ /* 0x000fe2000001ff00 */
[----:B------:R-:W-:-:S06]  /*8000*/  UMOV UR4, URZ ;  /* 0x000000ff00047c82 */ /* 0x000fcc0008000000 */
.L_x_116:
        /* <DEDUP_REMOVED lines=13> */
[----:B------:R-:W0:Y:S04]  /*80e0*/  LDL R3, [R68+0x18] ;  /* 0x0000180044037983 */ /* 0x000e280000100800 */
[----:B------:R-:W2:Y:S04]  /*80f0*/  LDL R5, [R68+0x14] ;  /* 0x0000140044057983 */ /* 0x000ea80000100800 */
[----:B------:R-:W3:Y:S01]  /*8100*/  @P0 LDL R7, [R68+0x10] ;  /* 0x0000100044070983 */ /* 0x000ee20000100800 */
[----:B------:R-:W-:Y:S01]  /*8110*/  UMOV UR4, 0x54442d19 ;  /* 0x54442d1900047882 */ /* 0x000fe20000000000 */
[----:B------:R-:W-:Y:S01]  /*8120*/  UMOV UR5, 0x3bf921fb ;  /* 0x3bf921fb00057882 */ /* 0x000fe20000000000 */
[----:B------:R-:W-:-:S02]  /*8130*/  ISETP.GE.AND P1, PT, R15, RZ, PT ;  /* 0x000000ff0f00720c */ /* 0x000fc40003f26270 */
[-C--:B0-----:R-:W-:Y:S02]  /*8140*/  @P0 SHF.L.U32 R2, R3, R12.reuse, RZ ;  /* 0x0000000c03020219 */ /* 0x081fe400000006ff */
[----:B--2---:R-:W-:Y:S02]  /*8150*/  @P0 SHF.L.U32 R12, R5, R12, RZ ;  /* 0x0000000c050c0219 */ /* 0x004fe400000006ff */
[-C--:B---3--:R-:W-:Y:S02]  /*8160*/  @P0 SHF.R.U32.HI R9, RZ, R56.reuse, R7 ;  /* 0x00000038ff090219 */ /* 0x088fe40000011607 */
[----:B------:R-:W-:Y:S02]  /*8170*/  @P0 SHF.R.U32.HI R7, RZ, R56, R5 ;  /* 0x00000038ff070219 */ /* 0x000fe40000011605 */
[----:B------:R-:W-:-:S03]  /*8180*/  @P0 IADD3 R5, PT, PT, R12, R9, RZ ;  /* 0x000000090c050210 */ /* 0x000fc60007ffe0ff */
[----:B------:R-:W-:-:S05]  /*8190*/  @P0 IMAD.IADD R3, R2, 0x1, R7 ;  /* 0x0000000102030824 */ /* 0x000fca00078e0207 */
[C---:B------:R-:W-:Y:S01]  /*81a0*/  SHF.L.W.U32.HI R2, R5.reuse, 0x2, R3 ;  /* 0x0000000205027819 */ /* 0x040fe20000010e03 */
[----:B------:R-:W-:-:S03]  /*81b0*/  IMAD.SHL.U32 R5, R5, 0x4, RZ ;  /* 0x0000000405057824 */ /* 0x000fc600078e00ff */
[----:B-1----:R-:W-:-:S04]  /*81c0*/  SHF.R.S32.HI R6, RZ, 0x1f, R2 ;  /* 0x0000001fff067819 */ /* 0x002fc80000011402 */
[C---:B------:R-:W-:Y:S02]  /*81d0*/  LOP3.LUT R4, R6.reuse, R5, RZ, 0x3c, !PT ;  /* 0x0000000506047212 */ /* 0x040fe400078e3cff */
[----:B------:R-:W-:-:S06]  /*81e0*/  LOP3.LUT R5, R6, R2, RZ, 0x3c, !PT ;  /* 0x0000000206057212 */ /* 0x000fcc00078e3cff */
[----:B------:R-:W0:Y:S02]  /*81f0*/  I2F.F64.S64 R4, R4 ;  /* 0x0000000400047312 */ /* 0x000e240000301c00 */
[----:B0-----:R-:W-:Y:S01]  /*8200*/  DMUL R6, R4, UR4 ;  /* 0x0000000404067c28 */ /* 0x001fe20008000000 */
[----:B------:R-:W-:Y:S02]  /*8210*/  LOP3.LUT R15, R2, R15, RZ, 0x3c, !PT ;  /* 0x0000000f020f7212 */ /* 0x000fe400078e3cff */
[----:B------:R-:W-:-:S07]  /*8220*/  SHF.R.U32.HI R3, RZ, 0x1e, R3 ;  /* 0x0000001eff037819 */ /* 0x000fce0000011603 */
[----:B------:R-:W0:Y:S01]  /*8230*/  F2F.F32.F64 R6, R6 ;  /* 0x0000000600067310 */ /* 0x000e220000301000 */
[----:B------:R-:W-:Y:S02]  /*8240*/  ISETP.GE.AND P0, PT, R15, RZ, PT ;  /* 0x000000ff0f00720c */ /* 0x000fe40003f06270 */
[----:B------:R-:W-:-:S04]  /*8250*/  LEA.HI R59, R2, R3, RZ, 0x1 ;  /* 0x00000003023b7211 */ /* 0x000fc800078f08ff */
[----:B------:R-:W-:Y:S02]  /*8260*/  @!P1 IADD3 R59, PT, PT, -R59, RZ, RZ ;  /* 0x000000ff3b3b9210 */ /* 0x000fe40007ffe1ff */
[----:B0-----:R-:W-:-:S07]  /*8270*/  FSEL R67, -R6, R6, !P0 ;  /* 0x0000000606437208 */ /* 0x001fce0004000100 */
.L_x_115:
[----:B------:R-:W-:Y:S05]  /*8280*/  BSYNC.RECONVERGENT B1 ;  /* 0x0000000000017941 */ /* 0x000fea0003800200 */
.L_x_114:
[----:B------:R-:W-:Y:S01]  /*8290*/  FMUL R2, R67, R67 ;  /* 0x0000004343027220 */ /* 0x000fe20000400000 */
[----:B------:R-:W-:Y:S01]  /*82a0*/  LOP3.LUT R3, R59, 0x1, RZ, 0xc0, !PT ;  /* 0x000000013b037812 */ /* 0x000fe200078ec0ff */
[----:B------:R-:W-:Y:S01]  /*82b0*/  FADD R49, -R49, R10 ;  /* 0x0000000a31317221 */ /* 0x000fe20000000100 */
[----:B------:R-:W-:Y:S01]  /*82c0*/  LOP3.LUT P1, RZ, R59, 0x2, RZ, 0xc0, !PT ;  /* 0x000000023bff7812 */ /* 0x000fe2000782c0ff */
[----:B------:R-:W-:Y:S01]  /*82d0*/  FFMA R23, R2, R23, -0.0013887860113754868507 ;  /* 0xbab607ed02177423 */ /* 0x000fe20000000017 */
[----:B------:R-:W-:Y:S01]  /*82e0*/  ISETP.NE.U32.AND P0, PT, R3, 0x1, PT ;  /* 0x000000010300780c */ /* 0x000fe20003f05070 */
[----:B------:R-:W-:Y:S01]  /*82f0*/  FADD R60, -R60, R11 ;  /* 0x0000000b3c3c7221 */ /* 0x000fe20000000100 */
[----:B------:R-:W-:Y:S01]  /*8300*/  FFMA R14, R61, R14, 0.0099999997764825820923 ;  /* 0x3c23d70a3d0e7423 */ /* 0x000fe2000000000e */
[----:B------:R-:W-:Y:S01]  /*8310*/  BSSY.RECONVERGENT B3, `(.L_x_117) ;  /* 0x0000131000037945 */ /* 0x000fe20003800200 */
[----:B------:R-:W-:Y:S02]  /*8320*/  FSEL R3, R22, 0.041666727513074874878, P0 ;  /* 0x3d2aaabb16037808 */ /* 0x000fe40000000000 */
[----:B------:R-:W-:-:S02]  /*8330*/  FSEL R23, R23, -0.00019574658654164522886, !P0 ;  /* 0xb94d415317177808 */ /* 0x000fc40004000000 */
[----:B------:R-:W-:Y:S02]  /*8340*/  FSEL R67, R67, 1, P0 ;  /* 0x3f80000043437808 */ /* 0x000fe40000000000 */
[----:B------:R-:W-:Y:S01]  /*8350*/  FSEL R6, -R19, -0.4999999701976776123, P0 ;  /* 0xbeffffff13067808 */ /* 0x000fe20000000100 */
[C---:B------:R-:W-:Y:S02]  /*8360*/  FFMA R3, R2.reuse, R23, R3 ;  /* 0x0000001702037223 */ /* 0x040fe40000000003 */
[C---:B------:R-:W-:Y:S02]  /*8370*/  FFMA R4, R2.reuse, R67, RZ ;  /* 0x0000004302047223 */ /* 0x040fe400000000ff */
[----:B------:R-:W-:-:S04]  /*8380*/  FFMA R3, R2, R3, R6 ;  /* 0x0000000302037223 */ /* 0x000fc80000000006 */
[----:B------:R-:W-:-:S04]  /*8390*/  FFMA R3, R4, R3, R67 ;  /* 0x0000000304037223 */ /* 0x000fc80000000043 */
[----:B------:R-:W-:-:S04]  /*83a0*/  @P1 FADD R3, RZ, -R3 ;  /* 0x80000003ff031221 */ /* 0x000fc80000000000 */
[C---:B------:R-:W-:Y:S01]  /*83b0*/  FMUL R5, R3.reuse, R49 ;  /* 0x0000003103057220 */ /* 0x040fe20000400000 */
[----:B------:R-:W-:-:S03]  /*83c0*/  FMUL R2, R3, R60 ;  /* 0x0000003c03027220 */ /* 0x000fc60000400000 */
[C---:B------:R-:W-:Y:S01]  /*83d0*/  FFMA R5, R8.reuse, R60, R5 ;  /* 0x0000003c08057223 */ /* 0x040fe20000000005 */
[----:B------:R-:W-:-:S04]  /*83e0*/  FFMA R49, R8, R49, -R2 ;  /* 0x0000003108317223 */ /* 0x000fc80000000802 */
[----:B------:R-:W-:-:S04]  /*83f0*/  FSETP.GEU.AND P0, PT, |R5|, R14, PT ;  /* 0x0000000e0500720b */ /* 0x000fc80003f0e200 */
[----:B------:R-:W-:Y:S01]  /*8400*/  FSETP.GEU.OR P0, PT, |R49|, R62, P0 ;  /* 0x0000003e3100720b */ /* 0x000fe2000070e600 */
[----:B------:R-:W-:-:S12]  /*8410*/  IMAD.MOV.U32 R49, RZ, RZ, RZ ;  /* 0x000000ffff317224 */ /* 0x000fd800078e00ff */
[C---:B------:R-:W-:Y:S01]  /*8420*/  @!P0 IMAD R2, R66.reuse, 0x8, R37 ;  /* 0x0000000842028824 */ /* 0x040fe200078e0225 */
[----:B------:R-:W-:Y:S01]  /*8430*/  @!P0 IADD3 R66, PT, PT, R66, 0x1, RZ ;  /* 0x0000000142428810 */ /* 0x000fe20007ffe0ff */
[----:B------:R-:W-:Y:S01]  /*8440*/  @!P0 FADD R65, R10, R65 ;  /* 0x000000410a418221 */ /* 0x000fe20000000000 */
[----:B------:R-:W-:Y:S02]  /*8450*/  @!P0 FADD R64, R11, R64 ;  /* 0x000000400b408221 */ /* 0x000fe40000000000 */
[----:B------:R0:W-:Y:S01]  /*8460*/  @!P0 STL.64 [R2], R10 ;  /* 0x0000000a02008387 */ /* 0x0001e20000100a00 */
[----:B------:R-:W-:-:S13]  /*8470*/  ISETP.GE.AND P1, PT, R66, 0x2, PT ;  /* 0x000000024200780c */ /* 0x000fda0003f26270 */
[----:B0-----:R-:W-:Y:S05]  /*8480*/  @!P1 BRA `(.L_x_118) ;  /* 0x0000001000649947 */ /* 0x001fea0003800000 */
[----:B------:R-:W-:Y:S01]  /*8490*/  I2FP.F32.S32 R87, R66 ;  /* 0x0000004200577245 */ /* 0x000fe20000201400 */
[----:B------:R-:W-:Y:S01]  /*84a0*/  BSSY.RECONVERGENT B4, `(.L_x_119) ;  /* 0x000000e000047945 */ /* 0x000fe20003800200 */
[----:B------:R-:W-:Y:S02]  /*84b0*/  IADD3 R12, PT, PT, R66, -0x1, RZ ;  /* 0xffffffff420c7810 */ /* 0x000fe40007ffe0ff */
[----:B------:R-:W0:Y:S08]  /*84c0*/  MUFU.RCP R2, R87 ;  /* 0x0000005700027308 */ /* 0x000e300000001000 */
        /* <DEDUP_REMOVED lines=11> */
.L_x_120:
[----:B------:R-:W-:Y:S05]  /*8580*/  BSYNC.RECONVERGENT B4 ;  /* 0x0000000000047941 */ /* 0x000fea0003800200 */
.L_x_119:
[----:B------:R-:W0:Y:S01]  /*8590*/  MUFU.RCP R2, R87 ;  /* 0x0000005700027308 */ /* 0x000e220000001000 */
[----:B------:R-:W-:Y:S07]  /*85a0*/  BSSY.RECONVERGENT B4, `(.L_x_121) ;  /* 0x000000c000047945 */ /* 0x000fee0003800200 */
        /* <DEDUP_REMOVED lines=11> */
.L_x_122:
[----:B------:R-:W-:Y:S05]  /*8660*/  BSYNC.RECONVERGENT B4 ;  /* 0x0000000000047941 */ /* 0x000fea0003800200 */
.L_x_121:
[----:B------:R-:W-:Y:S01]  /*8670*/  BSSY.RECONVERGENT B4, `(.L_x_123) ;  /* 0x0000077000047945 */ /* 0x000fe20003800200 */
[----:B------:R-:W-:Y:S01]  /*8680*/  IMAD.MOV.U32 R15, RZ, RZ, RZ ;  /* 0x000000ffff0f7224 */ /* 0x000fe200078e00ff */
[----:B------:R-:W-:-:S07]  /*8690*/  MOV R11, R12 ;  /* 0x0000000c000b7202 */ /* 0x000fce0000000f00 */
.L_x_133:
[----:B------:R-:W-:Y:S01]  /*86a0*/  IMAD.IADD R2, R15, 0x1, -R66 ;  /* 0x000000010f027824 */ /* 0x000fe200078e0a42 */
[----:B------:R-:W-:Y:S04]  /*86b0*/  BSSY.RECONVERGENT B5, `(.L_x_124) ;  /* 0x000006e000057945 */ /* 0x000fe80003800200 */
[----:B------:R-:W-:-:S13]  /*86c0*/  ISETP.GT.AND P0, PT, R2, -0x2, PT ;  /* 0xfffffffe0200780c */ /* 0x000fda0003f04270 */
[----:B0-2---:R-:W-:Y:S05]  /*86d0*/  @P0 BRA `(.L_x_125) ;  /* 0x0000000400ac0947 */ /* 0x005fea0003800000 */
[----:B------:R0:W5:Y:S01]  /*86e0*/  LDL.64 R2, [R1+0x50] ;  /* 0x0000500001027983 */ /* 0x0001620000100a00 */
[----:B------:R-:W-:-:S07]  /*86f0*/  HFMA2 R14, -RZ, RZ, 0, 0 ;  /* 0x00000000ff0e7431 */ /* 0x000fce00000001ff */
.L_x_132:
[----:B-----5:R-:W-:Y:S01]  /*8700*/  FADD R9, R3, -R4 ;  /* 0x8000000403097221 */ /* 0x020fe20000000000 */
[----:B------:R-:W-:Y:S01]  /*8710*/  FADD R8, R2, -R5 ;  /* 0x8000000502087221 */ /* 0x000fe20000000000 */
[C---:B--2---:R-:W-:Y:S01]  /*8720*/  IMAD R10, R14.reuse, 0x8, R37 ;  /* 0x000000080e0a7824 */ /* 0x044fe200078e0225 */
[----:B------:R-:W-:Y:S01]  /*8730*/  IADD3 R14, PT, PT, R14, 0x1, RZ ;  /* 0x000000010e0e7810 */ /* 0x000fe20007ffe0ff */
[----:B------:R-:W-:Y:S02]  /*8740*/  BSSY.RECONVERGENT B6, `(.L_x_126) ;  /* 0x0000011000067945 */ /* 0x000fe40003800200 */
[CC--:B------:R-:W-:Y:S02]  /*8750*/  FSETP.GT.AND P1, PT, |R9|.reuse, |R8|.reuse, PT ;  /* 0x400000080900720b */ /* 0x0c0fe40003f24200 */
[----:B------:R-:W-:Y:S02]  /*8760*/  ISETP.NE.AND P2, PT, R14, R11, PT ;  /* 0x0000000b0e00720c */ /* 0x000fe40003f45270 */
[----:B------:R-:W-:-:S02]  /*8770*/  FSEL R19, |R9|, |R8|, P1 ;  /* 0x4000000809137208 */ /* 0x000fc40000800200 */
[----:B------:R-:W-:Y:S02]  /*8780*/  FSEL R23, |R8|, |R9|, P1 ;  /* 0x4000000908177208 */ /* 0x000fe40000800200 */
[----:B------:R-:W1:Y:S08]  /*8790*/  MUFU.RCP R2, R19 ;  /* 0x0000001300027308 */ /* 0x000e700000001000 */
[----:B------:R-:W2:Y:S01]  /*87a0*/  FCHK P0, R23, R19 ;  /* 0x0000001317007302 */ /* 0x000ea20000000000 */
[----:B-1----:R-:W-:-:S04]  /*87b0*/  FFMA R3, -R19, R2, 1 ;  /* 0x3f80000013037423 */ /* 0x002fc80000000102 */
[----:B------:R-:W-:-:S04]  /*87c0*/  FFMA R2, R2, R3, R2 ;  /* 0x0000000302027223 */ /* 0x000fc80000000002 */
[----:B------:R-:W-:-:S04]  /*87d0*/  FFMA R3, R23, R2, RZ ;  /* 0x0000000217037223 */ /* 0x000fc800000000ff */
[----:B------:R-:W-:-:S04]  /*87e0*/  FFMA R6, -R19, R3, R23 ;  /* 0x0000000313067223 */ /* 0x000fc80000000117 */
[----:B------:R-:W-:Y:S01]  /*87f0*/  FFMA R20, R2, R6, R3 ;  /* 0x0000000602147223 */ /* 0x000fe20000000003 */
[----:B--2---:R-:W-:Y:S06]  /*8800*/  @!P0 BRA `(.L_x_127) ;  /* 0x0000000000108947 */ /* 0x004fec0003800000 */
[----:B------:R-:W-:Y:S01]  /*8810*/  IMAD.MOV.U32 R87, RZ, RZ, R19 ;  /* 0x000000ffff577224 */ /* 0x000fe200078e0013 */
[----:B------:R-:W-:-:S07]  /*8820*/  MOV R80, 0x8840 ;  /* 0x0000884000507802 */ /* 0x000fce0000000f00 */
[----:B0-----:R-:W-:Y:S05]  /*8830*/  CALL.REL.NOINC `($__internal_0_$__cuda_sm3x_div_rn_noftz_f32_slowpath) ;  /* 0x00000010002c7944 */ /* 0x001fea0003c00000 */
[----:B------:R-:W-:-:S07]  /*8840*/  MOV R20, R23 ;  /* 0x0000001700147202 */ /* 0x000fce0000000f00 */
.L_x_127:
[----:B------:R-:W-:Y:S05]  /*8850*/  BSYNC.RECONVERGENT B6 ;  /* 0x0000000000067941 */ /* 0x000fea0003800200 */
.L_x_126:
[----:B------:R-:W2:Y:S01]  /*8860*/  LDL.64 R2, [R10+0x8] ;  /* 0x000008000a027983 */ /* 0x000ea20000100a00 */
[----:B------:R-:W-:Y:S02]  /*8870*/  IMAD.MOV.U32 R6, RZ, RZ, 0x3b33710b ;  /* 0x3b33710bff067424 */ /* 0x000fe400078e00ff */
[----:B------:R-:W-:Y:S01]  /*8880*/  FMUL R21, R20, R20 ;  /* 0x0000001414157220 */ /* 0x000fe20000400000 */
[C---:B------:R-:W-:Y:S01]  /*8890*/  ISETP.GE.AND P0, PT, R8.reuse, RZ, PT ;  /* 0x000000ff0800720c */ /* 0x040fe20003f06270 */
[----:B------:R-:W-:Y:S01]  /*88a0*/  BSSY.RECONVERGENT B6, `(.L_x_128) ;  /* 0x0000029000067945 */ /* 0x000fe20003800200 */
[----:B------:R-:W-:Y:S01]  /*88b0*/  FSETP.NEU.AND P5, PT, |R8|, |R9|, PT ;  /* 0x400000090800720b */ /* 0x000fe20003fad200 */
[----:B------:R-:W-:Y:S01]  /*88c0*/  FFMA R6, R21, R6, -0.015681877732276916504 ;  /* 0xbc80774815067423 */ /* 0x000fe20000000006 */
[----:B------:R-:W-:Y:S01]  /*88d0*/  FSETP.NEU.AND P4, PT, R19, RZ, PT ;  /* 0x000000ff1300720b */ /* 0x000fe20003f8d000 */
[----:B------:R-:W-:Y:S02]  /*88e0*/  FADD R8, |R9|, |R8| ;  /* 0x4000000809087221 */ /* 0x000fe40000000200 */
[----:B------:R-:W-:-:S04]  /*88f0*/  FFMA R6, R21, R6, 0.042200751602649688721 ;  /* 0x3d2cdab215067423 */ /* 0x000fc80000000006 */
[----:B------:R-:W-:-:S04]  /*8900*/  FFMA R6, R21, R6, -0.074792981147766113281 ;  /* 0xbd992d1015067423 */ /* 0x000fc80000000006 */
[----:B------:R-:W-:-:S04]  /*8910*/  FFMA R6, R21, R6, 0.10640415549278259277 ;  /* 0x3dd9ea6c15067423 */ /* 0x000fc80000000006 */
[----:B------:R-:W-:-:S04]  /*8920*/  FFMA R22, R21, R6, -0.14207722246646881104 ;  /* 0xbe117cb115167423 */ /* 0x000fc80000000006 */
[----:B------:R-:W-:-:S04]  /*8930*/  FFMA R22, R21, R22, 0.19993925094604492188 ;  /* 0x3e4cbce015167423 */ /* 0x000fc80000000016 */
[----:B------:R-:W-:-:S04]  /*8940*/  FFMA R22, R21, R22, -0.33333197236061096191 ;  /* 0xbeaaaa7d15167423 */ /* 0x000fc80000000016 */
[----:B------:R-:W-:Y:S01]  /*8950*/  FMUL R21, R21, R22 ;  /* 0x0000001615157220 */ /* 0x000fe20000400000 */
[----:B------:R-:W-:-:S03]  /*8960*/  HFMA2 R22, -RZ, RZ, 1.857421875, -1409 ;  /* 0x3f6ee581ff167431 */ /* 0x000fc600000001ff */
[----:B------:R-:W-:-:S04]  /*8970*/  FFMA R21, R21, R20, R20 ;  /* 0x0000001415157223 */ /* 0x000fc80000000014 */
[C---:B------:R-:W-:Y:S01]  /*8980*/  FFMA R20, R22.reuse, 1.6832555532455444336, -R21 ;  /* 0x3fd774eb16147823 */ /* 0x040fe20000000815 */
[----:B------:R-:W-:-:S04]  /*8990*/  FSEL R22, R22, 1.8663789033889770508, P1 ;  /* 0x3feee58116167808 */ /* 0x000fc80000800000 */
[-C--:B------:R-:W-:Y:S02]  /*89a0*/  FSEL R20, R20, R21.reuse, P1 ;  /* 0x0000001514147208 */ /* 0x080fe40000800000 */
[----:B------:R-:W-:-:S05]  /*89b0*/  FSEL R21, R21, -R21, P1 ;  /* 0x8000001515157208 */ /* 0x000fca0000800000 */
[----:B------:R-:W-:Y:S01]  /*89c0*/  @!P0 FFMA R20, R22, 1.6832555532455444336, R21 ;  /* 0x3fd774eb16148823 */ /* 0x000fe20000000015 */
[----:B------:R-:W-:-:S05]  /*89d0*/  IMAD.MOV.U32 R21, RZ, RZ, 0x4016cbe4 ;  /* 0x4016cbe4ff157424 */ /* 0x000fca00078e00ff */
[----:B------:R-:W-:Y:S02]  /*89e0*/  @!P5 FSEL R20, R21, 0.78539818525314331055, !P0 ;  /* 0x3f490fdb1514d808 */ /* 0x000fe40004000000 */
[----:B------:R-:W-:Y:S02]  /*89f0*/  @!P4 FSEL R20, RZ, 3.1415927410125732422, P0 ;  /* 0x40490fdbff14c808 */ /* 0x000fe40000000000 */
[----:B------:R-:W-:Y:S02]  /*8a00*/  FSETP.NAN.AND P0, PT, R8, R8, PT ;  /* 0x000000080800720b */ /* 0x000fe40003f08000 */
[----:B------:R-:W-:-:S04]  /*8a10*/  LOP3.LUT R9, R20, 0x80000000, R9, 0xb8, !PT ;  /* 0x8000000014097812 */ /* 0x000fc800078eb809 */
[----:B------:R-:W-:Y:S01]  /*8a20*/  FSEL R8, R8, R9, P0 ;  /* 0x0000000908087208 */ /* 0x000fe20000000000 */
[----:B--2---:R-:W-:Y:S01]  /*8a30*/  FADD R6, R3, -R4 ;  /* 0x8000000403067221 */ /* 0x004fe20000000000 */
[----:B------:R-:W-:-:S05]  /*8a40*/  FADD R7, R2, -R5 ;  /* 0x8000000502077221 */ /* 0x000fca0000000000 */
[----:B------:R-:W-:-:S04]  /*8a50*/  FSETP.GT.AND P3, PT, |R6|, |R7|, PT ;  /* 0x400000070600720b */ /* 0x000fc80003f64200 */
[----:B------:R-:W-:Y:S02]  /*8a60*/  FSEL R87, |R6|, |R7|, P3 ;  /* 0x4000000706577208 */ /* 0x000fe40001800200 */
        /* <DEDUP_REMOVED lines=9> */
[----:B------:R-:W-:-:S07]  /*8b00*/  MOV R80, 0x8b20 ;  /* 0x00008b2000507802 */ /* 0x000fce0000000f00 */
[----:B0-----:R-:W-:Y:S05]  /*8b10*/  CALL.REL.NOINC `($__internal_0_$__cuda_sm3x_div_rn_noftz_f32_slowpath) ;  /* 0x0000000c00747944 */ /* 0x001fea0003c00000 */
[----:B------:R-:W-:-:S07]  /*8b20*/  MOV R19, R23 ;  /* 0x0000001700137202 */ /* 0x000fce0000000f00 */
.L_x_129:
[----:B------:R-:W-:Y:S05]  /*8b30*/  BSYNC.RECONVERGENT B6 ;  /* 0x0000000000067941 */ /* 0x000fea0003800200 */
.L_x_128:
[----:B------:R-:W-:Y:S02]  /*8b40*/  IMAD.MOV.U32 R20, RZ, RZ, 0x3b33710b ;  /* 0x3b33710bff147424 */ /* 0x000fe400078e00ff */
[----:B------:R-:W-:Y:S01]  /*8b50*/  FMUL R9, R19, R19 ;  /* 0x0000001313097220 */ /* 0x000fe20000400000 */
[----:B------:R-:W-:Y:S01]  /*8b60*/  HFMA2 R21, -RZ, RZ, 1.857421875, -1409 ;  /* 0x3f6ee581ff157431 */ /* 0x000fe200000001ff */
[----:B------:R-:W-:Y:S01]  /*8b70*/  ISETP.GE.AND P0, PT, R7, RZ, PT ;  /* 0x000000ff0700720c */ /* 0x000fe20003f06270 */
[----:B------:R-:W-:Y:S01]  /*8b80*/  BSSY.RECONVERGENT B1, `(.L_x_130) ;  /* 0x000001f000017945 */ /* 0x000fe20003800200 */
[----:B------:R-:W-:Y:S01]  /*8b90*/  FFMA R20, R9, R20, -0.015681877732276916504 ;  /* 0xbc80774809147423 */ /* 0x000fe20000000014 */
[----:B------:R-:W-:Y:S01]  /*8ba0*/  FSETP.NEU.AND P4, PT, |R7|, |R6|, PT ;  /* 0x400000060700720b */ /* 0x000fe20003f8d200 */
[----:B------:R-:W-:Y:S01]  /*8bb0*/  FADD R7, |R6|, |R7| ;  /* 0x4000000706077221 */ /* 0x000fe20000000200 */
[----:B------:R-:W-:Y:S01]  /*8bc0*/  FSETP.NEU.AND P1, PT, R87, RZ, PT ;  /* 0x000000ff5700720b */ /* 0x000fe20003f2d000 */
[----:B------:R-:W-:-:S04]  /*8bd0*/  FFMA R20, R9, R20, 0.042200751602649688721 ;  /* 0x3d2cdab209147423 */ /* 0x000fc80000000014 */
[----:B------:R-:W-:-:S04]  /*8be0*/  FFMA R20, R9, R20, -0.074792981147766113281 ;  /* 0xbd992d1009147423 */ /* 0x000fc80000000014 */
[----:B------:R-:W-:-:S04]  /*8bf0*/  FFMA R20, R9, R20, 0.10640415549278259277 ;  /* 0x3dd9ea6c09147423 */ /* 0x000fc80000000014 */
[----:B------:R-:W-:-:S04]  /*8c00*/  FFMA R20, R9, R20, -0.14207722246646881104 ;  /* 0xbe117cb109147423 */ /* 0x000fc80000000014 */
[----:B------:R-:W-:-:S04]  /*8c10*/  FFMA R20, R9, R20, 0.19993925094604492188 ;  /* 0x3e4cbce009147423 */ /* 0x000fc80000000014 */
[----:B------:R-:W-:-:S04]  /*8c20*/  FFMA R20, R9, R20, -0.33333197236061096191 ;  /* 0xbeaaaa7d09147423 */ /* 0x000fc80000000014 */
[----:B------:R-:W-:-:S04]  /*8c30*/  FMUL R20, R9, R20 ;  /* 0x0000001409147220 */ /* 0x000fc80000400000 */
[----:B------:R-:W-:Y:S01]  /*8c40*/  FFMA R20, R20, R19, R19 ;  /* 0x0000001314147223 */ /* 0x000fe20000000013 */
[----:B------:R-:W-:-:S03]  /*8c50*/  FSEL R19, R21, 1.8663789033889770508, P3 ;  /* 0x3feee58115137808 */ /* 0x000fc60001800000 */
[----:B------:R-:W-:-:S05]  /*8c60*/  FFMA R9, R21, 1.6832555532455444336, -R20 ;  /* 0x3fd774eb15097823 */ /* 0x000fca0000000814 */
        /* <DEDUP_REMOVED lines=8> */
[----:B------:R-:W-:-:S04]  /*8cf0*/  FSEL R7, R7, R6, P0 ;  /* 0x0000000607077208 */ /* 0x000fc80000000000 */
[----:B------:R-:W-:-:S13]  /*8d00*/  FSETP.GT.AND P0, PT, R8, R7, PT ;  /* 0x000000070800720b */ /* 0x000fda0003f04000 */
[----:B------:R-:W-:Y:S05]  /*8d10*/  @!P0 BRA `(.L_x_131) ;  /* 0x0000000000148947 */ /* 0x000fea0003800000 */
[----:B------:R-:W2:Y:S04]  /*8d20*/  LDL.64 R6, [R10] ;  /* 0x000000000a067983 */ /* 0x000ea80000100a00 */
[----:B------:R1:W-:Y:S04]  /*8d30*/  STL.64 [R10], R2 ;  /* 0x000000020a007387 */ /* 0x0003e80000100a00 */
[----:B--2---:R2:W-:Y:S01]  /*8d40*/  STL.64 [R10+0x8], R6 ;  /* 0x000008060a007387 */ /* 0x0045e20000100a00 */
[----:B-1----:R-:W-:Y:S01]  /*8d50*/  MOV R2, R6 ;  /* 0x0000000600027202 */ /* 0x002fe20000000f00 */
[----:B------:R-:W-:-:S07]  /*8d60*/  IMAD.MOV.U32 R3, RZ, RZ, R7 ;  /* 0x000000ffff037224 */ /* 0x000fce00078e0007 */
.L_x_131:
[----:B------:R-:W-:Y:S05]  /*8d70*/  BSYNC.RECONVERGENT B1 ;  /* 0x0000000000017941 */ /* 0x000fea0003800200 */
.L_x_130:
[----:B------:R-:W-:Y:S05]  /*8d80*/  @P2 BRA `(.L_x_132) ;  /* 0xfffffff8005c2947 */ /* 0x000fea000383ffff */
.L_x_125:
[----:B------:R-:W-:Y:S05]  /*8d90*/  BSYNC.RECONVERGENT B5 ;  /* 0x0000000000057941 */ /* 0x000fea0003800200 */
.L_x_124:
[----:B------:R-:W-:Y:S01]  /*8da0*/  IADD3 R15, PT, PT, R15, 0x1, RZ ;  /* 0x000000010f0f7810 */ /* 0x000fe20007ffe0ff */
[----:B------:R-:W-:-:S03]  /*8db0*/  VIADD R11, R11, 0xffffffff ;  /* 0xffffffff0b0b7836 */ /* 0x000fc60000000000 */
[----:B------:R-:W-:-:S13]  /*8dc0*/  ISETP.NE.AND P0, PT, R15, R12, PT ;  /* 0x0000000c0f00720c */ /* 0x000fda0003f05270 */
[----:B------:R-:W-:Y:S05]  /*8dd0*/  @P0 BRA `(.L_x_133) ;  /* 0xfffffff800300947 */ /* 0x000fea000383ffff */
[----:B------:R-:W-:Y:S05]  /*8de0*/  BSYNC.RECONVERGENT B4 ;  /* 0x0000000000047941 */ /* 0x000fea0003800200 */
.L_x_123:
[----:B------:R-:W3:Y:S01]  /*8df0*/  LDL.64 R14, [R1+0x50] ;  /* 0x00005000010e7983 */ /* 0x000ee20000100a00 */
[----:B------:R-:W-:Y:S01]  /*8e00*/  IADD3 R66, PT, PT, R66, -0x2, RZ ;  /* 0xfffffffe42427810 */ /* 0x000fe20007ffe0ff */
[----:B------:R-:W-:Y:S01]  /*8e10*/  BSSY.RECONVERGENT B1, `(.L_x_134) ;  /* 0x0000041000017945 */ /* 0x000fe20003800200 */
[----:B------:R-:W-:Y:S01]  /*8e20*/  LOP3.LUT R19, R12, 0x7, RZ, 0xc0, !PT ;  /* 0x000000070c137812 */ /* 0x000fe200078ec0ff */
[----:B------:R-:W-:Y:S01]  /*8e30*/  IMAD.MOV.U32 R49, RZ, RZ, RZ ;  /* 0x000000ffff317224 */ /* 0x000fe200078e00ff */
[----:B------:R-:W-:Y:S02]  /*8e40*/  ISETP.GE.U32.AND P0, PT, R66, 0x7, PT ;  /* 0x000000074200780c */ /* 0x000fe40003f06070 */
[----:B------:R-:W-:Y:S02]  /*8e50*/  ISETP.NE.AND P1, PT, R19, RZ, PT ;  /* 0x000000ff1300720c */ /* 0x000fe40003f25270 */
[----:B------:R-:W-:Y:S01]  /*8e60*/  MOV R50, RZ ;  /* 0x000000ff00327202 */ /* 0x000fe20000000f00 */
[----:B---3--:R-:W-:Y:S01]  /*8e70*/  IMAD.MOV.U32 R3, RZ, RZ, R15 ;  /* 0x000000ffff037224 */ /* 0x008fe200078e000f */
[----:B------:R-:W-:-:S07]  /*8e80*/  MOV R2, R14 ;  /* 0x0000000e00027202 */ /* 0x000fce0000000f00 */
[----:B------:R-:W-:Y:S05]  /*8e90*/  @!P0 BRA `(.L_x_135) ;  /* 0x0000000000e08947 */ /* 0x000fea0003800000 */
[----:B------:R-:W-:Y:S01]  /*8ea0*/  HFMA2 R51, -RZ, RZ, 0, 0 ;  /* 0x00000000ff337431 */ /* 0x000fe200000001ff */
[----:B------:R-:W-:Y:S01]  /*8eb0*/  LOP3.LUT R50, R12, 0xfffffff8, RZ, 0xc0, !PT ;  /* 0xfffffff80c327812 */ /* 0x000fe200078ec0ff */
[----:B------:R-:W-:Y:S01]  /*8ec0*/  IMAD.MOV.U32 R49, RZ, RZ, RZ ;  /* 0x000000ffff317224 */ /* 0x000fe200078e00ff */
[----:B------:R-:W-:Y:S01]  /*8ed0*/  MOV R2, R14 ;  /* 0x0000000e00027202 */ /* 0x000fe20000000f00 */
[----:B------:R-:W-:-:S07]  /*8ee0*/  IMAD.MOV.U32 R3, RZ, RZ, R15 ;  /* 0x000000ffff037224 */ /* 0x000fce00078e000f */
.L_x_136:
[----:B------:R-:W-:-:S05]  /*8ef0*/  IMAD R56, R51, 0x8, R37 ;  /* 0x0000000833387824 */ /* 0x000fca00078e0225 */
[----:B------:R-:W3:Y:S04]  /*8f00*/  LDL.64 R52, [R56+0x8] ;  /* 0x0000080038347983 */ /* 0x000ee80000100a00 */
[----:B--2---:R-:W2:Y:S04]  /*8f10*/  LDL.128 R4, [R56+0x10] ;  /* 0x0000100038047983 */ /* 0x004ea80000100c00 */
[----:B------:R-:W4:Y:S04]  /*8f20*/  LDL.128 R8, [R56+0x20] ;  /* 0x0000200038087983 */ /* 0x000f280000100c00 */
[----:B------:R-:W5:Y:S01]  /*8f30*/  LDL.128 R20, [R56+0x30] ;  /* 0x0000300038147983 */ /* 0x000f620000100c00 */
[----:B------:R-:W-:Y:S01]  /*8f40*/  FADD R54, -R14, R2 ;  /* 0x000000020e367221 */ /* 0x000fe20000000100 */
[----:B------:R-:W-:-:S02]  /*8f50*/  FADD R55, -R15, R3 ;  /* 0x000000030f377221 */ /* 0x000fc40000000100 */
[----:B------:R-:W5:Y:S01]  /*8f60*/  LDL.64 R2, [R56+0x40] ;  /* 0x0000400038027983 */ /* 0x000f620000100a00 */
[----:B------:R-:W-:-:S04]  /*8f70*/  IADD3 R51, PT, PT, R51, 0x8, RZ ;  /* 0x0000000833337810 */ /* 0x000fc80007ffe0ff */
[----:B------:R-:W-:Y:S01]  /*8f80*/  ISETP.NE.AND P0, PT, R51, R50, PT ;  /* 0x000000323300720c */ /* 0x000fe20003f05270 */
[----:B---3--:R-:W-:Y:S01]  /*8f90*/  FADD R52, -R14, R52 ;  /* 0x000000340e347221 */ /* 0x008fe20000000100 */
[----:B------:R-:W-:-:S03]  /*8fa0*/  FADD R53, -R15, R53 ;  /* 0x000000350f357221 */ /* 0x000fc60000000100 */
[----:B------:R-:W-:Y:S01]  /*8fb0*/  FMUL R55, R55, R52 ;  /* 0x0000003437377220 */ /* 0x000fe20000400000 */
[C---:B--2---:R-:W-:Y:S01]  /*8fc0*/  FADD R4, -R14.reuse, R4 ;  /* 0x000000040e047221 */ /* 0x044fe20000000100 */
[----:B------:R-:W-:Y:S01]  /*8fd0*/  FADD R5, -R15, R5 ;  /* 0x000000050f057221 */ /* 0x000fe20000000100 */
[----:B------:R-:W-:Y:S01]  /*8fe0*/  FADD R6, -R14, R6 ;  /* 0x000000060e067221 */ /* 0x000fe20000000100 */
[----:B------:R-:W-:Y:S01]  /*8ff0*/  FFMA R54, R54, R53, -R55 ;  /* 0x0000003536367223 */ /* 0x000fe20000000837 */
[----:B------:R-:W-:Y:S01]  /*9000*/  FMUL R53, R53, R4 ;  /* 0x0000000435357220 */ /* 0x000fe20000400000 */
[----:B------:R-:W-:Y:S01]  /*9010*/  FADD R7, -R15, R7 ;  /* 0x000000070f077221 */ /* 0x000fe20000000100 */
[----:B------:R-:W-:Y:S01]  /*9020*/  FMUL R55, R5, R6 ;  /* 0x0000000605377220 */ /* 0x000fe20000400000 */
[----:B------:R-:W-:Y:S01]  /*9030*/  FADD R54, R54, R49 ;  /* 0x0000003136367221 */ /* 0x000fe20000000000 */
[----:B------:R-:W-:Y:S01]  /*9040*/  FFMA R53, R52, R5, -R53 ;  /* 0x0000000534357223 */ /* 0x000fe20000000835 */
[----:B----4-:R-:W-:Y:S01]  /*9050*/  FADD R8, -R14, R8 ;  /* 0x000000080e087221 */ /* 0x010fe20000000100 */
[----:B------:R-:W-:Y:S01]  /*9060*/  FFMA R4, R4, R7, -R55 ;  /* 0x0000000704047223 */ /* 0x000fe20000000837 */
[----:B------:R-:W-:Y:S01]  /*9070*/  FADD R9, -R15, R9 ;  /* 0x000000090f097221 */ /* 0x000fe20000000100 */
[----:B------:R-:W-:Y:S01]  /*9080*/  FADD R10, -R14, R10 ;  /* 0x0000000a0e0a7221 */ /* 0x000fe20000000100 */
[----:B------:R-:W-:Y:S01]  /*9090*/  FADD R53, R54, R53 ;  /* 0x0000003536357221 */ /* 0x000fe20000000000 */
[----:B------:R-:W-:Y:S01]  /*90a0*/  FMUL R7, R7, R8 ;  /* 0x0000000807077220 */ /* 0x000fe20000400000 */
[----:B------:R-:W-:Y:S01]  /*90b0*/  FADD R11, -R15, R11 ;  /* 0x0000000b0f0b7221 */ /* 0x000fe20000000100 */
[----:B------:R-:W-:Y:S01]  /*90c0*/  FMUL R5, R9, R10 ;  /* 0x0000000a09057220 */ /* 0x000fe20000400000 */
[----:B------:R-:W-:Y:S01]  /*90d0*/  FADD R4, R53, R4 ;  /* 0x0000000435047221 */ /* 0x000fe20000000000 */
[----:B------:R-:W-:Y:S01]  /*90e0*/  FFMA R7, R6, R9, -R7 ;  /* 0x0000000906077223 */ /* 0x000fe20000000807 */
[----:B-----5:R-:W-:Y:S01]  /*90f0*/  FADD R20, -R14, R20 ;  /* 0x000000140e147221 */ /* 0x020fe20000000100 */
[----:B------:R-:W-:Y:S01]  /*9100*/  FFMA R5, R8, R11, -R5 ;  /* 0x0000000b08057223 */ /* 0x000fe20000000805 */
[----:B------:R-:W-:Y:S01]  /*9110*/  FADD R21, -R15, R21 ;  /* 0x000000150f157221 */ /* 0x000fe20000000100 */
[----:B------:R-:W-:Y:S01]  /*9120*/  FADD R22, -R14, R22 ;  /* 0x000000160e167221 */ /* 0x000fe20000000100 */
[----:B------:R-:W-:Y:S01]  /*9130*/  FADD R4, R4, R7 ;  /* 0x0000000704047221 */ /* 0x000fe20000000000 */
[----:B------:R-:W-:Y:S01]  /*9140*/  FMUL R11, R11, R20 ;  /* 0x000000140b0b7220 */ /* 0x000fe20000400000 */
[----:B------:R-:W-:Y:S01]  /*9150*/  FADD R23, -R15, R23 ;  /* 0x000000170f177221 */ /* 0x000fe20000000100 */
[----:B------:R-:W-:Y:S01]  /*9160*/  FMUL R7, R21, R22 ;  /* 0x0000001615077220 */ /* 0x000fe20000400000 */
[----:B------:R-:W-:Y:S01]  /*9170*/  FADD R6, -R14, R2 ;  /* 0x000000020e067221 */ /* 0x000fe20000000100 */
[----:B------:R-:W-:Y:S01]  /*9180*/  FADD R4, R4, R5 ;  /* 0x0000000504047221 */ /* 0x000fe20000000000 */
[----:B------:R-:W-:Y:S01]  /*9190*/  FFMA R11, R10, R21, -R11 ;  /* 0x000000150a0b7223 */ /* 0x000fe2000000080b */
[----:B------:R-:W-:Y:S01]  /*91a0*/  FFMA R7, R20, R23, -R7 ;  /* 0x0000001714077223 */ /* 0x000fe20000000807 */
[----:B------:R-:W-:Y:S01]  /*91b0*/  FMUL R23, R23, R6 ;  /* 0x0000000617177220 */ /* 0x000fe20000400000 */
[----:B------:R-:W-:Y:S01]  /*91c0*/  FADD R5, -R15, R3 ;  /* 0x000000030f057221 */ /* 0x000fe20000000100 */
[----:B------:R-:W-:-:S03]  /*91d0*/  FADD R4, R4, R11 ;  /* 0x0000000b04047221 */ /* 0x000fc60000000000 */
[----:B------:R-:W-:Y:S01]  /*91e0*/  FFMA R5, R22, R5, -R23 ;  /* 0x0000000516057223 */ /* 0x000fe20000000817 */
[----:B------:R-:W-:-:S04]  /*91f0*/  FADD R4, R4, R7 ;  /* 0x0000000704047221 */ /* 0x000fc80000000000 */
[----:B------:R-:W-:Y:S01]  /*9200*/  FADD R49, R4, R5 ;  /* 0x0000000504317221 */ /* 0x000fe20000000000 */
[----:B------:R-:W-:Y:S06]  /*9210*/  @P0 BRA `(.L_x_136) ;  /* 0xfffffffc00340947 */ /* 0x000fec000383ffff */
.L_x_135:
[----:B------:R-:W-:Y:S05]  /*9220*/  BSYNC.RECONVERGENT B1 ;  /* 0x0000000000017941 */ /* 0x000fea0003800200 */
.L_x_134:
[----:B------:R-:W-:Y:S05]  /*9230*/  @!P1 BRA `(.L_x_118) ;  /* 0x0000000000f89947 */ /* 0x000fea0003800000 */
[----:B------:R-:W-:Y:S01]  /*9240*/  ISETP.GE.U32.AND P0, PT, R19, 0x4, PT ;  /* 0x000000041300780c */ /* 0x000fe20003f06070 */
[----:B------:R-:W-:Y:S01]  /*9250*/  BSSY.RECONVERGENT B1, `(.L_x_137) ;  /* 0x000001f000017945 */ /* 0x000fe20003800200 */
[----:B------:R-:W-:-:S04]  /*9260*/  LOP3.LUT R11, R12, 0x3, RZ, 0xc0, !PT ;  /* 0x000000030c0b7812 */ /* 0x000fc800078ec0ff */
[----:B------:R-:W-:-:S07]  /*9270*/  ISETP.NE.AND P1, PT, R11, RZ, PT ;  /* 0x000000ff0b00720c */ /* 0x000fce0003f25270 */
[----:B------:R-:W-:Y:S06]  /*9280*/  @!P0 BRA `(.L_x_138) ;  /* 0x00000000006c8947 */ /* 0x000fec0003800000 */
[----:B--2---:R-:W-:-:S05]  /*9290*/  IMAD R10, R50, 0x8, R37 ;  /* 0x00000008320a7824 */ /* 0x004fca00078e0225 */
[----:B------:R-:W2:Y:S04]  /*92a0*/  LDL.64 R20, [R10+0x8] ;  /* 0x000008000a147983 */ /* 0x000ea80000100a00 */
[----:B------:R-:W3:Y:S04]  /*92b0*/  LDL.128 R4, [R10+0x10] ;  /* 0x000010000a047983 */ /* 0x000ee80000100c00 */
[----:B------:R-:W4:Y:S01]  /*92c0*/  LDL.64 R8, [R10+0x20] ;  /* 0x000020000a087983 */ /* 0x000f220000100a00 */
[C---:B------:R-:W-:Y:S01]  /*92d0*/  FADD R3, -R15.reuse, R3 ;  /* 0x000000030f037221 */ /* 0x040fe20000000100 */
[----:B------:R-:W-:Y:S01]  /*92e0*/  FADD R2, -R14, R2 ;  /* 0x000000020e027221 */ /* 0x000fe20000000100 */
[----:B------:R-:W-:Y:S01]  /*92f0*/  IADD3 R50, PT, PT, R50, 0x4, RZ ;  /* 0x0000000432327810 */ /* 0x000fe20007ffe0ff */
[----:B--2---:R-:W-:Y:S01]  /*9300*/  FADD R20, -R14, R20 ;  /* 0x000000140e147221 */ /* 0x004fe20000000100 */
[----:B------:R-:W-:-:S03]  /*9310*/  FADD R21, -R15, R21 ;  /* 0x000000150f157221 */ /* 0x000fc60000000100 */
[----:B------:R-:W-:Y:S01]  /*9320*/  FMUL R3, R3, R20 ;  /* 0x0000001403037220 */ /* 0x000fe20000400000 */
[C---:B---3--:R-:W-:Y:S01]  /*9330*/  FADD R4, -R14.reuse, R4 ;  /* 0x000000040e047221 */ /* 0x048fe20000000100 */
[----:B------:R-:W-:Y:S01]  /*9340*/  FADD R5, -R15, R5 ;  /* 0x000000050f057221 */ /* 0x000fe20000000100 */
[----:B------:R-:W-:Y:S01]  /*9350*/  FADD R6, -R14, R6 ;  /* 0x000000060e067221 */ /* 0x000fe20000000100 */
[----:B------:R-:W-:Y:S01]  /*9360*/  FFMA R2, R2, R21, -R3 ;  /* 0x0000001502027223 */ /* 0x000fe20000000803 */
[----:B------:R-:W-:Y:S01]  /*9370*/  FMUL R21, R21, R4 ;  /* 0x0000000415157220 */ /* 0x000fe20000400000 */
[----:B------:R-:W-:Y:S01]  /*9380*/  FADD R7, -R15, R7 ;  /* 0x000000070f077221 */ /* 0x000fe20000000100 */
[----:B------:R-:W-:Y:S01]  /*9390*/  FMUL R3, R5, R6 ;  /* 0x0000000605037220 */ /* 0x000fe20000400000 */
[----:B----4-:R-:W-:Y:S01]  /*93a0*/  FADD R8, -R14, R8 ;  /* 0x000000080e087221 */ /* 0x010fe20000000100 */
        /* <DEDUP_REMOVED lines=8> */
[----:B------:R-:W-:-:S07]  /*9430*/  FADD R49, R2, R7 ;  /* 0x0000000702317221 */ /* 0x000fce0000000000 */
.L_x_138:
[----:B------:R-:W-:Y:S05]  /*9440*/  BSYNC.RECONVERGENT B1 ;  /* 0x0000000000017941 */ /* 0x000fea0003800200 */
.L_x_137:
[----:B------:R-:W-:Y:S05]  /*9450*/  @!P1 BRA `(.L_x_118) ;  /* 0x0000000000709947 */ /* 0x000fea0003800000 */
[----:B------:R-:W-:Y:S02]  /*9460*/  ISETP.NE.AND P0, PT, R11, 0x1, PT ;  /* 0x000000010b00780c */ /* 0x000fe40003f05270 */
[----:B------:R-:W-:-:S04]  /*9470*/  LOP3.LUT R12, R12, 0x1, RZ, 0xc0, !PT ;  /* 0x000000010c0c7812 */ /* 0x000fc800078ec0ff */
[----:B------:R-:W-:-:S07]  /*9480*/  ISETP.NE.U32.AND P1, PT, R12, 0x1, PT ;  /* 0x000000010c00780c */ /* 0x000fce0003f25070 */
[C---:B------:R-:W-:Y:S01]  /*9490*/  @P0 IMAD R2, R50.reuse, 0x8, R37 ;  /* 0x0000000832020824 */ /* 0x040fe200078e0225 */
[----:B------:R-:W-:-:S04]  /*94a0*/  @P0 IADD3 R50, PT, PT, R50, 0x2, RZ ;  /* 0x0000000232320810 */ /* 0x000fc80007ffe0ff */
[----:B--2---:R-:W2:Y:S01]  /*94b0*/  @P0 LDL.128 R4, [R2] ;  /* 0x0000000002040983 */ /* 0x004ea20000100c00 */
[----:B------:R-:W-:-:S03]  /*94c0*/  @!P1 IMAD R8, R50, 0x8, R37 ;  /* 0x0000000832089824 */ /* 0x000fc600078e0225 */
[----:B------:R-:W3:Y:S04]  /*94d0*/  @P0 LDL.64 R20, [R2+0x10] ;  /* 0x0000100002140983 */ /* 0x000ee80000100a00 */
[----:B------:R-:W4:Y:S01]  /*94e0*/  @!P1 LDL.128 R8, [R8] ;  /* 0x0000000008089983 */ /* 0x000f220000100c00 */
[C---:B--2---:R-:W-:Y:S01]  /*94f0*/  @P0 FADD R5, -R15.reuse, R5 ;  /* 0x000000050f050221 */ /* 0x044fe20000000100 */
[C---:B------:R-:W-:Y:S01]  /*9500*/  @P0 FADD R6, -R14.reuse, R6 ;  /* 0x000000060e060221 */ /* 0x040fe20000000100 */
[C---:B------:R-:W-:Y:S01]  /*9510*/  @P0 FADD R12, -R15.reuse, R7 ;  /* 0x000000070f0c0221 */ /* 0x040fe20000000100 */
[C---:B------:R-:W-:Y:S01]  /*9520*/  @P0 FADD R4, -R14.reuse, R4 ;  /* 0x000000040e040221 */ /* 0x040fe20000000100 */
[----:B---3--:R-:W-:Y:S01]  /*9530*/  @P0 FADD R3, -R14, R20 ;  /* 0x000000140e030221 */ /* 0x008fe20000000100 */
[----:B------:R-:W-:Y:S01]  /*9540*/  @P0 FMUL R5, R6, R5 ;  /* 0x0000000506050220 */ /* 0x000fe20000400000 */
[----:B------:R-:W-:-:S02]  /*9550*/  @P0 FADD R21, -R15, R21 ;  /* 0x000000150f150221 */ /* 0x000fc40000000100 */
[C---:B------:R-:W-:Y:S01]  /*9560*/  @P0 FMUL R3, R12.reuse, R3 ;  /* 0x000000030c030220 */ /* 0x040fe20000400000 */
[----:B------:R-:W-:Y:S01]  /*9570*/  @P0 FFMA R4, R12, R4, -R5 ;  /* 0x000000040c040223 */ /* 0x000fe20000000805 */
[----:B----4-:R-:W-:Y:S01]  /*9580*/  @!P1 FADD R10, -R14, R10 ;  /* 0x0000000a0e0a9221 */ /* 0x010fe20000000100 */
[C---:B------:R-:W-:Y:S01]  /*9590*/  @!P1 FADD R9, -R15.reuse, R9 ;  /* 0x000000090f099221 */ /* 0x040fe20000000100 */
[----:B------:R-:W-:Y:S01]  /*95a0*/  @P0 FFMA R3, R6, R21, -R3 ;  /* 0x0000001506030223 */ /* 0x000fe20000000803 */
[----:B------:R-:W-:Y:S01]  /*95b0*/  @!P1 FADD R8, -R14, R8 ;  /* 0x000000080e089221 */ /* 0x000fe20000000100 */
[----:B------:R-:W-:Y:S01]  /*95c0*/  @!P1 FADD R11, -R15, R11 ;  /* 0x0000000b0f0b9221 */ /* 0x000fe20000000100 */
[----:B------:R-:W-:Y:S01]  /*95d0*/  @P0 FADD R4, R49, R4 ;  /* 0x0000000431040221 */ /* 0x000fe20000000000 */
[----:B------:R-:W-:-:S03]  /*95e0*/  @!P1 FMUL R9, R9, R10 ;  /* 0x0000000a09099220 */ /* 0x000fc60000400000 */
[----:B------:R-:W-:Y:S01]  /*95f0*/  @P0 FADD R49, R3, R4 ;  /* 0x0000000403310221 */ /* 0x000fe20000000000 */
[----:B------:R-:W-:-:S04]  /*9600*/  @!P1 FFMA R8, R8, R11, -R9 ;  /* 0x0000000b08089223 */ /* 0x000fc80000000809 */
[----:B------:R-:W-:-:S07]  /*9610*/  @!P1 FADD R49, R49, R8 ;  /* 0x0000000831319221 */ /* 0x000fce0000000000 */
.L_x_118:
[----:B------:R-:W-:Y:S05]  /*9620*/  BSYNC.RECONVERGENT B3 ;  /* 0x0000000000037941 */ /* 0x000fea0003800200 */
.L_x_117:
[----:B------:R-:W-:Y:S01]  /*9630*/  FMUL R23, |R49|, 0.5 ;  /* 0x3f00000031177820 */ /* 0x000fe20000400200 */
[----:B------:R-:W-:Y:S01]  /*9640*/  FADD R0, R33, R0 ;  /* 0x0000000021007221 */ /* 0x000fe20000000000 */
[----:B------:R-:W-:Y:S03]  /*9650*/  BSSY.RECONVERGENT B3, `(.L_x_139) ;  /* 0x000000e000037945 */ /* 0x000fe60003800200 */
[----:B------:R-:W-:-:S05]  /*9660*/  FADD R0, -R23, R0 ;  /* 0x0000000017007221 */ /* 0x000fca0000000100 */
[----:B------:R-:W-:-:S04]  /*9670*/  FMNMX R87, R0, 9.9999999392252902908e-09, !PT ;  /* 0x322bcc7700577809 */ /* 0x000fc80007800000 */
[----:B------:R-:W1:Y:S08]  /*9680*/  MUFU.RCP R0, R87 ;  /* 0x0000005700007308 */ /* 0x000e700000001000 */
[----:B------:R-:W3:Y:S01]  /*9690*/  FCHK P0, R23, R87 ;  /* 0x0000005717007302 */ /* 0x000ee20000000000 */
[----:B-1----:R-:W-:-:S04]  /*96a0*/  FFMA R3, -R87, R0, 1 ;  /* 0x3f80000057037423 */ /* 0x002fc80000000100 */
[----:B------:R-:W-:-:S04]  /*96b0*/  FFMA R0, R0, R3, R0 ;  /* 0x0000000300007223 */ /* 0x000fc80000000000 */
[----:B------:R-:W-:-:S04]  /*96c0*/  FFMA R3, R23, R0, RZ ;  /* 0x0000000017037223 */ /* 0x000fc800000000ff */
[----:B------:R-:W-:-:S04]  /*96d0*/  FFMA R2, -R87, R3, R23 ;  /* 0x0000000357027223 */ /* 0x000fc80000000117 */
[----:B------:R-:W-:Y:S01]  /*96e0*/  FFMA R0, R0, R2, R3 ;  /* 0x0000000200007223 */ /* 0x000fe20000000003 */
[----:B---3--:R-:W-:Y:S06]  /*96f0*/  @!P0 BRA `(.L_x_140) ;  /* 0x00000000000c8947 */ /* 0x008fec0003800000 */
[----:B------:R-:W-:-:S07]  /*9700*/  MOV R80, 0x9720 ;  /* 0x0000972000507802 */ /* 0x000fce0000000f00 */
[----:B0-2---:R-:W-:Y:S05]  /*9710*/  CALL.REL.NOINC `($__internal_0_$__cuda_sm3x_div_rn_noftz_f32_slowpath) ;  /* 0x0000000000747944 */ /* 0x005fea0003c00000 */
[----:B------:R-:W-:-:S07]  /*9720*/  MOV R0, R23 ;  /* 0x0000001700007202 */ /* 0x000fce0000000f00 */
.L_x_140:
[----:B------:R-:W-:Y:S05]  /*9730*/  BSYNC.RECONVERGENT B3 ;  /* 0x0000000000037941 */ /* 0x000fea0003800200 */
.L_x_139:
[----:B------:R-:W1:Y:S01]  /*9740*/  LDCU UR4, c[0x0][0x384] ;  /* 0x00007080ff0477ac */ /* 0x000e620008000800 */
[----:B------:R-:W-:-:S05]  /*9750*/  IMAD.MOV.U32 R4, RZ, RZ, 0x1 ;  /* 0x00000001ff047424 */ /* 0x000fca00078e00ff */
[CC--:B------:R-:W-:Y:S02]  /*9760*/  SHF.L.U64.HI R2, R4.reuse, R39.reuse, RZ ;  /* 0x0000002704027219 */ /* 0x0c0fe400000102ff */
[----:B------:R-:W-:Y:S02]  /*9770*/  SHF.L.U32 R3, R4, R39, RZ ;  /* 0x0000002704037219 */ /* 0x000fe400000006ff */
[----:B------:R-:W-:-:S04]  /*9780*/  IADD3 R39, PT, PT, R39, 0x1, RZ ;  /* 0x0000000127277810 */ /* 0x000fc80007ffe0ff */
[----:B------:R-:W-:Y:S02]  /*9790*/  ISETP.NE.AND P1, PT, R39, R48, PT ;  /* 0x000000302700720c */ /* 0x000fe40003f25270 */
[----:B-1----:R-:W-:-:S04]  /*97a0*/  FSETP.GT.AND P0, PT, R0, UR4, PT ;  /* 0x0000000400007c0b */ /* 0x002fc8000bf04000 */
[----:B------:R-:W-:Y:S02]  /*97b0*/  SEL R3, R3, RZ, P0 ;  /* 0x000000ff03037207 */ /* 0x000fe40000000000 */
[----:B------:R-:W-:Y:S02]  /*97c0*/  SEL R0, R2, RZ, P0 ;  /* 0x000000ff02007207 */ /* 0x000fe40000000000 */
[----:B------:R-:W-:Y:S02]  /*97d0*/  LOP3.LUT R46, R3, R46, RZ, 0xfc, !PT ;  /* 0x0000002e032e7212 */ /* 0x000fe400078efcff */
[----:B------:R-:W-:Y:S01]  /*97e0*/  LOP3.LUT R45, R0, R45, RZ, 0xfc, !PT ;  /* 0x0000002d002d7212 */ /* 0x000fe200078efcff */
[----:B------:R-:W-:Y:S06]  /*97f0*/  @P1 BRA `(.L_x_141) ;  /* 0xffffff6c00e41947 */ /* 0x000fec000383ffff */
.L_x_3:
[----:B------:R-:W-:Y:S05]  /*9800*/  BSYNC.RECONVERGENT B0 ;  /* 0x0000000000007941 */ /* 0x000fea0003800200 */
.L_x_2:
[----:B------:R-:W1:Y:S01]  /*9810*/  LDCU UR5, c[0x0][0x380] ;  /* 0x00007000ff0577ac */ /* 0x000e620008000800 */
[----:B0-----:R-:W0:Y:S01]  /*9820*/  LDC.64 R2, c[0x0][0x390] ;  /* 0x0000e400ff027b82 */ /* 0x001e220000000a00 */
[----:B-1----:R-:W-:Y:S02]  /*9830*/  ULOP3.LUT UR8, UR5, 0x8000003f, URZ, 0xc0, !UPT ;  /* 0x8000003f05087892 */ /* 0x002fe4000f8ec0ff */
[----:B------:R-:W-:Y:S02]  /*9840*/  USHF.R.S32.HI UR4, URZ, 0x1f, UR5 ;  /* 0x0000001fff047899 */ /* 0x000fe40008011405 */
[----:B------:R-:W-:Y:S02]  /*9850*/  UISETP.GT.AND UP0, UPT, UR8, URZ, UPT ;  /* 0x000000ff0800728c */ /* 0x000fe4000bf04270 */
[----:B------:R-:W-:-:S04]  /*9860*/  ULEA.HI UR4, UR4, UR5, URZ, 0x6 ;  /* 0x0000000504047291 */ /* 0x000fc8000f8f30ff */
[----:B------:R-:W-:Y:S02]  /*9870*/  USHF.R.S32.HI UR5, URZ, 0x6, UR4 ;  /* 0x00000006ff057899 */ /* 0x000fe40008011404 */
[----:B------:R-:W-:-:S03]  /*9880*/  ULEA.HI.SX32 UR4, UR4, 0x1, 0x1a ;  /* 0x0000000104047891 */ /* 0x000fc6000f8fd2ff */
[----:B------:R-:W-:-:S06]  /*9890*/  @!UP0 UIADD3 UR4, UPT, UPT, UR5, URZ, URZ ;  /* 0x000000ff05048290 */ /* 0x000fcc000fffe0ff */
[----:B------:R-:W-:-:S04]  /*98a0*/  IMAD R47, R47, UR4, R58 ;  /* 0x000000042f2f7c24 */ /* 0x000fc8000f8e023a */
[----:B0-----:R-:W-:-:S04]  /*98b0*/  IMAD.WIDE R2, R47, 0x8, R2 ;  /* 0x000000082f027825 */ /* 0x001fc800078e0202 */
[----:B------:R-:W-:-:S05]  /*98c0*/  IMAD.MOV.U32 R47, RZ, RZ, R45 ;  /* 0x000000ffff2f7224 */ /* 0x000fca00078e002d */
[----:B------:R-:W-:Y:S01]  /*98d0*/  STG.E.64 desc[UR6][R2.64], R46 ;  /* 0x0000002e02007986 */ /* 0x000fe2000c101b06 */
[----:B------:R-:W-:Y:S05]  /*98e0*/  EXIT ;  /* 0x000000000000794d */ /* 0x000fea0003800000 */
        .weak           $__internal_0_$__cuda_sm3x_div_rn_noftz_f32_slowpath
        .type           $__internal_0_$__cuda_sm3x_div_rn_noftz_f32_slowpath,@function
        .size           $__internal_0_$__cuda_sm3x_div_rn_noftz_f32_slowpath,(.L_x_428 - $__internal_0_$__cuda_sm3x_div_rn_noftz_f32_slowpath)
$__internal_0_$__cuda_sm3x_div_rn_noftz_f32_slowpath:
[----:B------:R-:W-:Y:S01]  /*98f0*/  SHF.R.U32.HI R57, RZ, 0x17, R87 ;  /* 0x00000017ff397819 */ /* 0x000fe20000011657 */
[----:B------:R-:W-:Y:S01]  /*9900*/  BSSY.RECONVERGENT B1, `(.L_x_142) ;  /* 0x0000064000017945 */ /* 0x000fe20003800200 */
[----:B------:R-:W-:Y:S02]  /*9910*/  SHF.R.U32.HI R88, RZ, 0x17, R23 ;  /* 0x00000017ff587819 */ /* 0x000fe40000011617 */
[----:B------:R-:W-:Y:S02]  /*9920*/  LOP3.LUT R57, R57, 0xff, RZ, 0xc0, !PT ;  /* 0x000000ff39397812 */ /* 0x000fe400078ec0ff */
[----:B------:R-:W-:Y:S02]  /*9930*/  LOP3.LUT R88, R88, 0xff, RZ, 0xc0, !PT ;  /* 0x000000ff58587812 */ /* 0x000fe400078ec0ff */
[----:B------:R-:W-:Y:S02]  /*9940*/  IADD3 R84, PT, PT, R57, -0x1, RZ ;  /* 0xffffffff39547810 */ /* 0x000fe40007ffe0ff */
[----:B------:R-:W-:Y:S01]  /*9950*/  MOV R86, R87 ;  /* 0x0000005700567202 */ /* 0x000fe20000000f00 */
[----:B------:R-:W-:Y:S01]  /*9960*/  VIADD R83, R88, 0xffffffff ;  /* 0xffffffff58537836 */ /* 0x000fe20000000000 */
[----:B------:R-:W-:-:S04]  /*9970*/  ISETP.GT.U32.AND P0, PT, R84, 0xfd, PT ;  /* 0x000000fd5400780c */ /* 0x000fc80003f04070 */
[----:B------:R-:W-:-:S13]  /*9980*/  ISETP.GT.U32.OR P0, PT, R83, 0xfd, P0 ;  /* 0x000000fd5300780c */ /* 0x000fda0000704470 */
[----:B------:R-:W-:Y:S01]  /*9990*/  @!P0 IMAD.MOV.U32 R82, RZ, RZ, RZ ;  /* 0x000000ffff528224 */ /* 0x000fe200078e00ff */
[----:B------:R-:W-:Y:S06]  /*99a0*/  @!P0 BRA `(.L_x_143) ;  /* 0x00000000005c8947 */ /* 0x000fec0003800000 */
[----:B------:R-:W-:Y:S02]  /*99b0*/  FSETP.GTU.FTZ.AND P0, PT, |R23|, +INF , PT ;  /* 0x7f8000001700780b */ /* 0x000fe40003f1c200 */
[----:B------:R-:W-:-:S04]  /*99c0*/  FSETP.GTU.FTZ.AND P4, PT, |R87|, +INF , PT ;  /* 0x7f8000005700780b */ /* 0x000fc80003f9c200 */
[----:B------:R-:W-:-:S13]  /*99d0*/  PLOP3.LUT P0, PT, P0, P4, PT, 0xf8, 0x8f ;  /* 0x00000000008f781c */ /* 0x000fda0000709f70 */
[----:B------:R-:W-:Y:S05]  /*99e0*/  @P0 BRA `(.L_x_144) ;  /* 0x0000000400500947 */ /* 0x000fea0003800000 */
[----:B------:R-:W-:-:S13]  /*99f0*/  LOP3.LUT P0, RZ, R86, 0x7fffffff, R23, 0xc8, !PT ;  /* 0x7fffffff56ff7812 */ /* 0x000fda000780c817 */
[----:B------:R-:W-:Y:S05]  /*9a00*/  @!P0 BRA `(.L_x_145) ;  /* 0x0000000400408947 */ /* 0x000fea0003800000 */
[----:B------:R-:W-:Y:S02]  /*9a10*/  FSETP.NEU.FTZ.AND P0, PT, |R23|, +INF , PT ;  /* 0x7f8000001700780b */ /* 0x000fe40003f1d200 */
[----:B------:R-:W-:Y:S02]  /*9a20*/  FSETP.NEU.FTZ.AND P5, PT, |R87|, +INF , PT ;  /* 0x7f8000005700780b */ /* 0x000fe40003fbd200 */
[----:B------:R-:W-:-:S11]  /*9a30*/  FSETP.NEU.FTZ.AND P4, PT, |R23|, +INF , PT ;  /* 0x7f8000001700780b */ /* 0x000fd60003f9d200 */
[----:B------:R-:W-:Y:S05]  /*9a40*/  @!P5 BRA !P0, `(.L_x_145) ;  /* 0x000000040030d947 */ /* 0x000fea0004000000 */
[----:B------:R-:W-:-:S04]  /*9a50*/  LOP3.LUT P0, RZ, R23, 0x7fffffff, RZ, 0xc0, !PT ;  /* 0x7fffffff17ff7812 */ /* 0x000fc8000780c0ff */
[----:B------:R-:W-:-:S13]  /*9a60*/  PLOP3.LUT P0, PT, P5, P0, PT, 0x2f, 0xf2 ;  /* 0x0000000000f2781c */ /* 0x000fda0002f00577 */
[----:B------:R-:W-:Y:S05]  /*9a70*/  @P0 BRA `(.L_x_146) ;  /* 0x00000004001c0947 */ /* 0x000fea0003800000 */
[----:B------:R-:W-:-:S04]  /*9a80*/  LOP3.LUT P0, RZ, R86, 0x7fffffff, RZ, 0xc0, !PT ;  /* 0x7fffffff56ff7812 */ /* 0x000fc8000780c0ff */
[----:B------:R-:W-:-:S13]  /*9a90*/  PLOP3.LUT P4, PT, P4, P0, PT, 0x2f, 0xf2 ;  /* 0x0000000000f2781c */ /* 0x000fda0002780577 */
[----:B------:R-:W-:Y:S05]  /*9aa0*/  @P4 BRA `(.L_x_147) ;  /* 0x0000000400044947 */ /* 0x000fea0003800000 */
[----:B------:R-:W-:Y:S02]  /*9ab0*/  ISETP.GE.AND P0, PT, R83, RZ, PT ;  /* 0x000000ff5300720c */ /* 0x000fe40003f06270 */
[----:B------:R-:W-:-:S11]  /*9ac0*/  ISETP.GE.AND P4, PT, R84, RZ, PT ;  /* 0x000000ff5400720c */ /* 0x000fd60003f86270 */
[----:B------:R-:W-:Y:S01]  /*9ad0*/  @P0 MOV R82, RZ ;  /* 0x000000ff00520202 */ /* 0x000fe20000000f00 */
[----:B------:R-:W-:Y:S02]  /*9ae0*/  @!P0 IMAD.MOV.U32 R82, RZ, RZ, -0x40 ;  /* 0xffffffc0ff528424 */ /* 0x000fe400078e00ff */
[----:B------:R-:W-:Y:S01]  /*9af0*/  @!P0 FFMA R23, R23, 1.84467440737095516160e+19, RZ ;  /* 0x5f80000017178823 */ /* 0x000fe200000000ff */
[----:B------:R-:W-:Y:S02]  /*9b00*/  @!P4 FFMA R86, R87, 1.84467440737095516160e+19, RZ ;  /* 0x5f8000005756c823 */ /* 0x000fe400000000ff */
[----:B------:R-:W-:-:S07]  /*9b10*/  @!P4 IADD3 R82, PT, PT, R82, 0x40, RZ ;  /* 0x000000405252c810 */ /* 0x000fce0007ffe0ff */
.L_x_143:
[----:B------:R-:W-:Y:S01]  /*9b20*/  LEA R83, R57, 0xc0800000, 0x17 ;  /* 0xc080000039537811 */ /* 0x000fe200078eb8ff */
[----:B------:R-:W-:Y:S01]  /*9b30*/  BSSY.RECONVERGENT B2, `(.L_x_148) ;  /* 0x0000036000027945 */ /* 0x000fe20003800200 */
[----:B------:R-:W-:-:S03]  /*9b40*/  IADD3 R88, PT, PT, R88, -0x7f, RZ ;  /* 0xffffff8158587810 */ /* 0x000fc60007ffe0ff */
[----:B------:R-:W-:Y:S02]  /*9b50*/  IMAD.IADD R92, R86, 0x1, -R83 ;  /* 0x00000001565c7824 */ /* 0x000fe400078e0a53 */
[----:B------:R-:W-:Y:S02]  /*9b60*/  IMAD R23, R88, -0x800000, R23 ;  /* 0xff80000058177824 */ /* 0x000fe400078e0217 */
[----:B------:R-:W0:Y:S01]  /*9b70*/  MUFU.RCP R83, R92 ;  /* 0x0000005c00537308 */ /* 0x000e220000001000 */
[----:B------:R-:W-:-:S04]  /*9b80*/  FADD.FTZ R86, -R92, -RZ ;  /* 0x800000ff5c567221 */ /* 0x000fc80000010100 */
[----:B0-----:R-:W-:-:S04]  /*9b90*/  FFMA R84, R83, R86, 1 ;  /* 0x3f80000053547423 */ /* 0x001fc80000000056 */
[----:B------:R-:W-:-:S04]  /*9ba0*/  FFMA R84, R83, R84, R83 ;  /* 0x0000005453547223 */ /* 0x000fc80000000053 */
[----:B------:R-:W-:-:S04]  /*9bb0*/  FFMA R83, R23, R84, RZ ;  /* 0x0000005417537223 */ /* 0x000fc800000000ff */
[----:B------:R-:W-:-:S04]  /*9bc0*/  FFMA R85, R86, R83, R23 ;  /* 0x0000005356557223 */ /* 0x000fc80000000017 */
[----:B------:R-:W-:Y:S01]  /*9bd0*/  FFMA R85, R84, R85, R83 ;  /* 0x0000005554557223 */ /* 0x000fe20000000053 */
[----:B------:R-:W-:-:S03]  /*9be0*/  IADD3 R83, PT, PT, R88, 0x7f, -R57 ;  /* 0x0000007f58537810 */ /* 0x000fc60007ffe839 */
[----:B------:R-:W-:Y:S02]  /*9bf0*/  FFMA R23, R86, R85, R23 ;  /* 0x0000005556177223 */ /* 0x000fe40000000017 */
[----:B------:R-:W-:Y:S02]  /*9c00*/  IMAD.IADD R83, R83, 0x1, R82 ;  /* 0x0000000153537824 */ /* 0x000fe400078e0252 */
[----:B------:R-:W-:-:S05]  /*9c10*/  FFMA R86, R84, R23, R85 ;  /* 0x0000001754567223 */ /* 0x000fca0000000055 */
[----:B------:R-:W-:-:S04]  /*9c20*/  SHF.R.U32.HI R82, RZ, 0x17, R86 ;  /* 0x00000017ff527819 */ /* 0x000fc80000011656 */
[----:B------:R-:W-:-:S04]  /*9c30*/  LOP3.LUT R82, R82, 0xff, RZ, 0xc0, !PT ;  /* 0x000000ff52527812 */ /* 0x000fc800078ec0ff */
[----:B------:R-:W-:-:S05]  /*9c40*/  IADD3 R57, PT, PT, R82, R83, RZ ;  /* 0x0000005352397210 */ /* 0x000fca0007ffe0ff */
[----:B------:R-:W-:-:S05]  /*9c50*/  VIADD R82, R57, 0xffffffff ;  /* 0xffffffff39527836 */ /* 0x000fca0000000000 */
[----:B------:R-:W-:-:S13]  /*9c60*/  ISETP.GE.U32.AND P0, PT, R82, 0xfe, PT ;  /* 0x000000fe5200780c */ /* 0x000fda0003f06070 */
[----:B------:R-:W-:Y:S05]  /*9c70*/  @!P0 BRA `(.L_x_149) ;  /* 0x0000000000808947 */ /* 0x000fea0003800000 */
[----:B------:R-:W-:-:S13]  /*9c80*/  ISETP.GT.AND P0, PT, R57, 0xfe, PT ;  /* 0x000000fe3900780c */ /* 0x000fda0003f04270 */
[----:B------:R-:W-:Y:S05]  /*9c90*/  @P0 BRA `(.L_x_150) ;  /* 0x00000000006c0947 */ /* 0x000fea0003800000 */
[----:B------:R-:W-:-:S13]  /*9ca0*/  ISETP.GE.AND P0, PT, R57, 0x1, PT ;  /* 0x000000013900780c */ /* 0x000fda0003f06270 */
[----:B------:R-:W-:Y:S05]  /*9cb0*/  @P0 BRA `(.L_x_151) ;  /* 0x0000000000740947 */ /* 0x000fea0003800000 */
[----:B------:R-:W-:Y:S02]  /*9cc0*/  ISETP.GE.AND P0, PT, R57, -0x18, PT ;  /* 0xffffffe83900780c */ /* 0x000fe40003f06270 */
[----:B------:R-:W-:-:S11]  /*9cd0*/  LOP3.LUT R86, R86, 0x80000000, RZ, 0xc0, !PT ;  /* 0x8000000056567812 */ /* 0x000fd600078ec0ff */
[----:B------:R-:W-:Y:S05]  /*9ce0*/  @!P0 BRA `(.L_x_151) ;  /* 0x0000000000688947 */ /* 0x000fea0003800000 */
[CCC-:B------:R-:W-:Y:S01]  /*9cf0*/  FFMA.RP R83, R84.reuse, R23.reuse, R85.reuse ;  /* 0x0000001754537223 */ /* 0x1c0fe20000008055 */
[CCC-:B------:R-:W-:Y:S01]  /*9d00*/  FFMA.RM R82, R84.reuse, R23.reuse, R85.reuse ;  /* 0x0000001754527223 */ /* 0x1c0fe20000004055 */
[----:B------:R-:W-:Y:S01]  /*9d10*/  FFMA.RZ R23, R84, R23, R85 ;  /* 0x0000001754177223 */ /* 0x000fe2000000c055 */
[C---:B------:R-:W-:Y:S02]  /*9d20*/  ISETP.NE.AND P5, PT, R57.reuse, RZ, PT ;  /* 0x000000ff3900720c */ /* 0x040fe40003fa5270 */
[----:B------:R-:W-:Y:S02]  /*9d30*/  ISETP.NE.AND P0, PT, R57, RZ, PT ;  /* 0x000000ff3900720c */ /* 0x000fe40003f05270 */
[----:B------:R-:W-:Y:S02]  /*9d40*/  LOP3.LUT R23, R23, 0x7fffff, RZ, 0xc0, !PT ;  /* 0x007fffff17177812 */ /* 0x000fe400078ec0ff */
[----:B------:R-:W-:Y:S02]  /*9d50*/  FSETP.NEU.FTZ.AND P4, PT, R83, R82, PT ;  /* 0x000000525300720b */ /* 0x000fe40003f9d000 */
[----:B------:R-:W-:-:S02]  /*9d60*/  LOP3.LUT R82, R23, 0x800000, RZ, 0xfc, !PT ;  /* 0x0080000017527812 */ /* 0x000fc400078efcff */
[----:B------:R-:W-:Y:S01]  /*9d70*/  IADD3 R23, PT, PT, R57, 0x20, RZ ;  /* 0x0000002039177810 */ /* 0x000fe20007ffe0ff */
[----:B------:R-:W-:-:S03]  /*9d80*/  IMAD.MOV R57, RZ, RZ, -R57 ;  /* 0x000000ffff397224 */ /* 0x000fc600078e0a39 */
[----:B------:R-:W-:Y:S02]  /*9d90*/  SHF.L.U32 R23, R82, R23, RZ ;  /* 0x0000001752177219 */ /* 0x000fe400000006ff */
[----:B------:R-:W-:Y:S02]  /*9da0*/  SEL R57, R57, RZ, P5 ;  /* 0x000000ff39397207 */ /* 0x000fe40002800000 */
[----:B------:R-:W-:Y:S02]  /*9db0*/  ISETP.NE.AND P0, PT, R23, RZ, P0 ;  /* 0x000000ff1700720c */ /* 0x000fe40000705270 */
[----:B------:R-:W-:Y:S02]  /*9dc0*/  SHF.R.U32.HI R82, RZ, R57, R82 ;  /* 0x00000039ff527219 */ /* 0x000fe40000011652 */
[----:B------:R-:W-:Y:S02]  /*9dd0*/  PLOP3.LUT P0, PT, P4, P0, PT, 0xf8, 0x8f ;  /* 0x00000000008f781c */ /* 0x000fe40002701f70 */
[----:B------:R-:W-:-:S02]  /*9de0*/  SHF.R.U32.HI R57, RZ, 0x1, R82 ;  /* 0x00000001ff397819 */ /* 0x000fc40000011652 */
[----:B------:R-:W-:-:S04]  /*9df0*/  SEL R84, RZ, 0x1, !P0 ;  /* 0x00000001ff547807 */ /* 0x000fc80004000000 */
[----:B------:R-:W-:-:S04]  /*9e00*/  LOP3.LUT R23, R84, 0x1, R57, 0xf8, !PT ;  /* 0x0000000154177812 */ /* 0x000fc800078ef839 */
[----:B------:R-:W-:-:S04]  /*9e10*/  LOP3.LUT R82, R23, R82, RZ, 0xc0, !PT ;  /* 0x0000005217527212 */ /* 0x000fc800078ec0ff */
[----:B------:R-:W-:-:S04]  /*9e20*/  IADD3 R57, PT, PT, R57, R82, RZ ;  /* 0x0000005239397210 */ /* 0x000fc80007ffe0ff */
[----:B------:R-:W-:Y:S01]  /*9e30*/  LOP3.LUT R86, R57, R86, RZ, 0xfc, !PT ;  /* 0x0000005639567212 */ /* 0x000fe200078efcff */
[----:B------:R-:W-:Y:S06]  /*9e40*/  BRA `(.L_x_151) ;  /* 0x0000000000107947 */ /* 0x000fec0003800000 */
.L_x_150:
[----:B------:R-:W-:-:S04]  /*9e50*/  LOP3.LUT R86, R86, 0x80000000, RZ, 0xc0, !PT ;  /* 0x8000000056567812 */ /* 0x000fc800078ec0ff */
[----:B------:R-:W-:Y:S01]  /*9e60*/  LOP3.LUT R86, R86, 0x7f800000, RZ, 0xfc, !PT ;  /* 0x7f80000056567812 */ /* 0x000fe200078efcff */
[----:B------:R-:W-:Y:S06]  /*9e70*/  BRA `(.L_x_151) ;  /* 0x0000000000047947 */ /* 0x000fec0003800000 */
.L_x_149:
[----:B------:R-:W-:-:S07]  /*9e80*/  IMAD R86, R83, 0x800000, R86 ;  /* 0x0080000053567824 */ /* 0x000fce00078e0256 */
.L_x_151:
[----:B------:R-:W-:Y:S05]  /*9e90*/  BSYNC.RECONVERGENT B2 ;  /* 0x0000000000027941 */ /* 0x000fea0003800200 */
.L_x_148:
[----:B------:R-:W-:Y:S01]  /*9ea0*/  MOV R23, R86 ;  /* 0x0000005600177202 */ /* 0x000fe20000000f00 */
[----:B------:R-:W-:Y:S06]  /*9eb0*/  BRA `(.L_x_152) ;  /* 0x0000000000207947 */ /* 0x000fec0003800000 */
.L_x_147:
[----:B------:R-:W-:-:S04]  /*9ec0*/  LOP3.LUT R23, R86, 0x80000000, R23, 0x48, !PT ;  /* 0x8000000056177812 */ /* 0x000fc800078e4817 */
[----:B------:R-:W-:Y:S01]  /*9ed0*/  LOP3.LUT R23, R23, 0x7f800000, RZ, 0xfc, !PT ;  /* 0x7f80000017177812 */ /* 0x000fe200078efcff */
[----:B------:R-:W-:Y:S06]  /*9ee0*/  BRA `(.L_x_152) ;  /* 0x0000000000147947 */ /* 0x000fec0003800000 */
.L_x_146:
[----:B------:R-:W-:Y:S01]  /*9ef0*/  LOP3.LUT R23, R86, 0x80000000, R23, 0x48, !PT ;  /* 0x8000000056177812 */ /* 0x000fe200078e4817 */
[----:B------:R-:W-:Y:S06]  /*9f00*/  BRA `(.L_x_152) ;  /* 0x00000000000c7947 */ /* 0x000fec0003800000 */
.L_x_145:
[----:B------:R-:W0:Y:S01]  /*9f10*/  MUFU.RSQ R23, -QNAN ;  /* 0xffc0000000177908 */ /* 0x000e220000001400 */
[----:B------:R-:W-:Y:S05]  /*9f20*/  BRA `(.L_x_152) ;  /* 0x0000000000047947 */ /* 0x000fea0003800000 */
.L_x_144:
[----:B------:R-:W-:-:S07]  /*9f30*/  FADD.FTZ R23, R23, R87 ;  /* 0x0000005717177221 */ /* 0x000fce0000010000 */
.L_x_152:
[----:B------:R-:W-:Y:S05]  /*9f40*/  BSYNC.RECONVERGENT B1 ;  /* 0x0000000000017941 */ /* 0x000fea0003800200 */
.L_x_142:
[----:B------:R-:W-:Y:S02]  /*9f50*/  HFMA2 R83, -RZ, RZ, 0, 0 ;  /* 0x00000000ff537431 */ /* 0x000fe400000001ff */
[----:B------:R-:W-:-:S04]  /*9f60*/  IMAD.MOV.U32 R82, RZ, RZ, R80 ;  /* 0x000000ffff527224 */ /* 0x000fc800078e0050 */
[----:B0-----:R-:W-:Y:S05]  /*9f70*/  RET.REL.NODEC R82 `(_Z10nms_kernelifPKfPy) ;  /* 0xffffff6052207950 */ /* 0x001fea0003c3ffff */
.L_x_153:
[----:B------:R-:W-:-:S00]  /*9f80*/  BRA `(.L_x_153) ;  /* 0xfffffffc00fc7947 */ /* 0x000fc0000383ffff */
[----:B------:R-:W-:-:S00]  /*9f90*/  NOP ;  /* 0x0000000000007918 */ /* 0x000fc00000000000 */
        /* <DEDUP_REMOVED lines=14> */
.L_x_428:


//--------------------- .text._Z18boxes_union_kerneliPKfiS0_Pf --------------------------
	.section	.text._Z18boxes_union_kerneliPKfiS0_Pf,"ax",@progbits
	.align	128
        .global         _Z18boxes_union_kerneliPKfiS0_Pf
        .type           _Z18boxes_union_kerneliPKfiS0_Pf,@function
        .size           _Z18boxes_union_kerneliPKfiS0_Pf,(.L_x_431 - _Z18boxes_union_kerneliPKfiS0_Pf)
        .other          _Z18boxes_union_kerneliPKfiS0_Pf,@"STO_CUDA_ENTRY STV_DEFAULT"
_Z18boxes_union_kerneliPKfiS0_Pf:
.text._Z18boxes_union_kerneliPKfiS0_Pf:
[----:B------:R-:W0:Y:S01]  /*0000*/  LDC R1, c[0x0][0x37c] ;  /* 0x0000df00ff017b82 */ /* 0x000e220000000800 */
[----:B------:R-:W1:Y:S01]  /*0010*/  S2R R4, SR_CTAID.X ;  /* 0x0000000000047919 */ /* 0x000e620000002500 */
[----:B------:R-:W2:Y:S01]  /*0020*/  LDCU UR4, c[0x0][0x390] ;  /* 0x00007200ff0477ac */ /* 0x000ea20008000800 */
[----:B0-----:R-:W-:Y:S01]  /*0030*/  IADD3 R1, PT, PT, R1, -0xd0, RZ ;  /* 0xffffff3001017810 */ /* 0x001fe20007ffe0ff */
[----:B------:R-:W1:Y:S01]  /*0040*/  S2R R5, SR_TID.X ;  /* 0x0000000000057919 */ /* 0x000e620000002100 */
[----:B------:R-:W0:Y:S01]  /*0050*/  LDCU UR5, c[0x0][0x380] ;  /* 0x00007000ff0577ac */ /* 0x000e220008000800 */
[----:B------:R-:W3:Y:S01]  /*0060*/  S2R R0, SR_CTAID.Y ;  /* 0x0000000000007919 */ /* 0x000ee20000002600 */
[----:B------:R-:W3:Y:S01]  /*0070*/  S2R R3, SR_TID.Y ;  /* 0x0000000000037919 */ /* 0x000ee20000002200 */
[----:B-1----:R-:W-:-:S05]  /*0080*/  IMAD R4, R4, 0x10, R5 ;  /* 0x0000001004047824 */ /* 0x002fca00078e0205 */
[----:B--2---:R-:W-:Y:S02]  /*0090*/  ISETP.GE.AND P0, PT, R4, UR4, PT ;  /* 0x0000000404007c0c */ /* 0x004fe4000bf06270 */
[----:B---3--:R-:W-:-:S04]  /*00a0*/  LEA R0, R0, R3, 0x4 ;  /* 0x0000000300007211 */ /* 0x008fc800078e20ff */
[----:B0-----:R-:W-:-:S13]  /*00b0*/  ISETP.GE.OR P0, PT, R0, UR5, P0 ;  /* 0x0000000500007c0c */ /* 0x001fda0008706670 */
[----:B------:R-:W-:Y:S05]  /*00c0*/  @P0 EXIT ;  /* 0x000000000000094d */ /* 0x000fea0003800000 */
[----:B------:R-:W0:Y:S01]  /*00d0*/  LDC.64 R2, c[0x0][0x388] ;  /* 0x0000e200ff027b82 */ /* 0x000e220000000a00 */
[----:B------:R-:W1:Y:S01]  /*00e0*/  LDCU.64 UR8, c[0x0][0x358] ;  /* 0x00006b00ff0877ac */ /* 0x000e620008000a00 */
[----:B------:R-:W-:-:S06]  /*00f0*/  IMAD R5, R0, 0x7, RZ ;  /* 0x0000000700057824 */ /* 0x000fcc00078e02ff */
[----:B------:R-:W2:Y:S01]  /*0100*/  LDC.64 R16, c[0x0][0x398] ;  /* 0x0000e600ff107b82 */ /* 0x000ea20000000a00 */
[----:B0-----:R-:W-:-:S05]  /*0110*/  IMAD.WIDE.U32 R2, R5, 0x4, R2 ;  /* 0x0000000405027825 */ /* 0x001fca00078e0002 */
[----:B-1----:R-:W3:Y:S01]  /*0120*/  LDG.E R19, desc[UR8][R2.64+0x18] ;  /* 0x0000180802137981 */ /* 0x002ee2000c1e1900 */
[----:B------:R-:W-:-:S03]  /*0130*/  IMAD R5, R4, 0x7, RZ ;  /* 0x0000000704057824 */ /* 0x000fc600078e02ff */
[----:B------:R-:W4:Y:S01]  /*0140*/  LDG.E R4, desc[UR8][R2.64+0x10] ;  /* 0x0000100802047981 */ /* 0x000f22000c1e1900 */
[----:B--2---:R-:W-:-:S03]  /*0150*/  IMAD.WIDE R16, R5, 0x4, R16 ;  /* 0x0000000405107825 */ /* 0x004fc600078e0210 */
[----:B------:R-:W2:Y:S04]  /*0160*/  LDG.E R5, desc[UR8][R2.64+0xc] ;  /* 0x00000c0802057981 */ /* 0x000ea8000c1e1900 */
[----:B------:R-:W2:Y:S04]  /*0170*/  LDG.E R22, desc[UR8][R2.64] ;  /* 0x0000000802167981 */ /* 0x000ea8000c1e1900 */
[----:B------:R0:W4:Y:S04]  /*0180*/  LDG.E R23, desc[UR8][R2.64+0x4] ;  /* 0x0000040802177981 */ /* 0x000128000c1e1900 */
[----:B------:R-:W4:Y:S04]  /*0190*/  LDG.E R7, desc[UR8][R16.64+0xc] ;  /* 0x00000c0810077981 */ /* 0x000f28000c1e1900 */
[----:B------:R-:W4:Y:S04]  /*01a0*/  LDG.E R6, desc[UR8][R16.64+0x10] ;  /* 0x0000100810067981 */ /* 0x000f28000c1e1900 */
[----:B------:R-:W4:Y:S04]  /*01b0*/  LDG.E R14, desc[UR8][R16.64] ;  /* 0x00000008100e7981 */ /* 0x000f28000c1e1900 */
[----:B------:R-:W4:Y:S04]  /*01c0*/  LDG.E R15, desc[UR8][R16.64+0x4] ;  /* 0x00000408100f7981 */ /* 0x000f28000c1e1900 */
[----:B------:R1:W5:Y:S01]  /*01d0*/  LDG.E R8, desc[UR8][R16.64+0x18] ;  /* 0x0000180810087981 */ /* 0x000362000c1e1900 */
[----:B------:R-:W-:Y:S01]  /*01e0*/  BSSY.RECONVERGENT B0, `(.L_x_154) ;  /* 0x0000049000007945 */ /* 0x000fe20003800200 */
[----:B0-----:R-:W-:-:S02]  /*01f0*/  HFMA2 R3, -RZ, RZ, 0, 0 ;  /* 0x00000000ff037431 */ /* 0x001fc400000001ff */
[----:B------:R-:W-:Y:S02]  /*0200*/  IMAD.MOV.U32 R2, RZ, RZ, R1 ;  /* 0x000000ffff027224 */ /* 0x000fe400078e0001 */
[----:B---3--:R-:W-:-:S06]  /*0210*/  FMUL R0, R19, 0.63661974668502807617 ;  /* 0x3f22f98313007820 */ /* 0x008fcc0000400000 */
[----:B------:R-:W0:Y:S01]  /*0220*/  F2I.NTZ R0, R0 ;  /* 0x0000000000007305 */ /* 0x000e220000203100 */
[----:B------:R-:W-:Y:S02]  /*0230*/  FSETP.GE.AND P0, PT, |R19|, 105615, PT ;  /* 0x47ce47801300780b */ /* 0x000fe40003f06200 */
[----:B0-----:R-:W-:-:S05]  /*0240*/  I2FP.F32.S32 R10, R0 ;  /* 0x00000000000a7245 */ /* 0x001fca0000201400 */
[----:B------:R-:W-:-:S04]  /*0250*/  FFMA R9, R10, -1.5707962512969970703, R19 ;  /* 0xbfc90fda0a097823 */ /* 0x000fc80000000013 */
[----:B------:R-:W-:-:S04]  /*0260*/  FFMA R9, R10, -7.5497894158615963534e-08, R9 ;  /* 0xb3a221680a097823 */ /* 0x000fc80000000009 */
[----:B------:R-:W-:Y:S01]  /*0270*/  FFMA R24, R10, -5.3903029534742383927e-15, R9 ;  /* 0xa7c234c50a187823 */ /* 0x000fe20000000009 */
[----:B--2---:R-:W-:Y:S01]  /*0280*/  FFMA R11, R5, 0.5, R22 ;  /* 0x3f000000050b7823 */ /* 0x004fe20000000016 */
[----:B----4-:R-:W-:Y:S01]  /*0290*/  FFMA R12, R4, 0.5, R23 ;  /* 0x3f000000040c7823 */ /* 0x010fe20000000017 */
[----:B------:R-:W-:Y:S01]  /*02a0*/  FFMA R9, R7, 0.5, R14 ;  /* 0x3f00000007097823 */ /* 0x000fe2000000000e */
[----:B------:R-:W-:Y:S01]  /*02b0*/  FFMA R10, R6, 0.5, R15 ;  /* 0x3f000000060a7823 */ /* 0x000fe2000000000f */
[----:B------:R-:W-:Y:S01]  /*02c0*/  IMAD.MOV.U32 R26, RZ, RZ, R0 ;  /* 0x000000ffff1a7224 */ /* 0x000fe200078e0000 */
[----:B------:R-:W-:Y:S01]  /*02d0*/  MOV R20, R24 ;  /* 0x0000001800147202 */ /* 0x000fe20000000f00 */
[----:B-1----:R-:W-:Y:S06]  /*02e0*/  @!P0 BRA `(.L_x_155) ;  /* 0x0000000000e08947 */ /* 0x002fec0003800000 */
[----:B------:R-:W-:-:S13]  /*02f0*/  FSETP.NEU.AND P1, PT, |R19|, +INF , PT ;  /* 0x7f8000001300780b */ /* 0x000fda0003f2d200 */
[----:B------:R-:W-:Y:S01]  /*0300*/  @!P1 FMUL R20, RZ, R19 ;  /* 0x00000013ff149220 */ /* 0x000fe20000400000 */
[----:B------:R-:W-:Y:S01]  /*0310*/  @!P1 IMAD.MOV.U32 R0, RZ, RZ, RZ ;  /* 0x000000ffff009224 */ /* 0x000fe200078e00ff */
[----:B------:R-:W-:Y:S06]  /*0320*/  @!P1 BRA `(.L_x_155) ;  /* 0x0000000000d09947 */ /* 0x000fec0003800000 */
[----:B------:R-:W-:Y:S01]  /*0330*/  SHF.L.U32 R0, R19, 0x8, RZ ;  /* 0x0000000813007819 */ /* 0x000fe200000006ff */
[----:B------:R-:W-:Y:S01]  /*0340*/  IMAD.MOV.U32 R25, RZ, RZ, RZ ;  /* 0x000000ffff197224 */ /* 0x000fe200078e00ff */
[----:B------:R-:W-:Y:S01]  /*0350*/  MOV R18, R2 ;  /* 0x0000000200127202 */ /* 0x000fe20000000f00 */
[----:B------:R-:W0:Y:S01]  /*0360*/  LDCU.64 UR6, c[0x4][URZ] ;  /* 0x01000000ff0677ac */ /* 0x000e220008000a00 */
[----:B------:R-:W-:Y:S01]  /*0370*/  LOP3.LUT R0, R0, 0x80000000, RZ, 0xfc, !PT ;  /* 0x8000000000007812 */ /* 0x000fe200078efcff */
[----:B------:R-:W-:Y:S01]  /*0380*/  UMOV UR5, URZ ;  /* 0x000000ff00057c82 */ /* 0x000fe20008000000 */
[----:B------:R-:W-:-:S05]  /*0390*/  UMOV UR4, URZ ;  /* 0x000000ff00047c82 */ /* 0x000fca0008000000 */
.L_x_156:
[----:B0-----:R-:W-:Y:S01]  /*03a0*/  IMAD.U32 R20, RZ, RZ, UR6 ;  /* 0x00000006ff147e24 */ /* 0x001fe2000f8e00ff */
[----:B------:R-:W-:-:S05]  /*03b0*/  MOV R21, UR7 ;  /* 0x0000000700157c02 */ /* 0x000fca0008000f00 */
[----:B------:R-:W2:Y:S01]  /*03c0*/  LDG.E.CONSTANT R17, desc[UR8][R20.64] ;  /* 0x0000000814117981 */ /* 0x000ea2000c1e9900 */
[----:B------:R-:W-:Y:S02]  /*03d0*/  UIADD3 UR6, UP0, UPT, UR6, 0x4, URZ ;  /* 0x0000000406067890 */ /* 0x000fe4000ff1e0ff */
[----:B------:R-:W-:Y:S02]  /*03e0*/  UIADD3 UR4, UPT, UPT, UR4, 0x1, URZ ;  /* 0x0000000104047890 */ /* 0x000fe4000fffe0ff */
[----:B------:R-:W-:Y:S02]  /*03f0*/  UIADD3.X UR7, UPT, UPT, URZ, UR7, URZ, UP0, !UPT ;  /* 0x00000007ff077290 */ /* 0x000fe400087fe4ff */
[----:B------:R-:W-:Y:S01]  /*0400*/  UISETP.NE.AND UP0, UPT, UR4, 0x6, UPT ;  /* 0x000000060400788c */ /* 0x000fe2000bf05270 */
[----:B--2---:R-:W-:-:S03]  /*0410*/  IMAD.WIDE.U32 R16, R17, R0, RZ ;  /* 0x0000000011107225 */ /* 0x004fc600078e00ff */
[----:B------:R-:W-:-:S04]  /*0420*/  IADD3 R13, P1, PT, R16, R25, RZ ;  /* 0x00000019100d7210 */ /* 0x000fc80007f3e0ff */
[----:B------:R-:W-:Y:S01]  /*0430*/  IADD3.X R25, PT, PT, R17, UR5, RZ, P1, !PT ;  /* 0x0000000511197c10 */ /* 0x000fe20008ffe4ff */
[----:B------:R0:W-:Y:S02]  /*0440*/  STL [R18], R13 ;  /* 0x0000000d12007387 */ /* 0x0001e40000100800 */
[----:B0-----:R-:W-:Y:S01]  /*0450*/  VIADD R18, R18, 0x4 ;  /* 0x0000000412127836 */ /* 0x001fe20000000000 */
[----:B------:R-:W-:Y:S06]  /*0460*/  BRA.U UP0, `(.L_x_156) ;  /* 0xfffffffd00cc7547 */ /* 0x000fec000b83ffff */
[----:B------:R-:W-:Y:S01]  /*0470*/  SHF.R.U32.HI R0, RZ, 0x17, R19 ;  /* 0x00000017ff007819 */ /* 0x000fe20000011613 */
[----:B------:R-:W-:-:S03]  /*0480*/  IMAD.MOV.U32 R28, RZ, RZ, R2 ;  /* 0x000000ffff1c7224 */ /* 0x000fc600078e0002 */
[C---:B------:R-:W-:Y:S02]  /*0490*/  LOP3.LUT R13, R0.reuse, 0xe0, RZ, 0xc0, !PT ;  /* 0x000000e0000d7812 */ /* 0x040fe400078ec0ff */
[----:B------:R-:W-:Y:S01]  /*04a0*/  LOP3.LUT P1, RZ, R0, 0x1f, RZ, 0xc0, !PT ;  /* 0x0000001f00ff7812 */ /* 0x000fe2000782c0ff */
[----:B------:R0:W-:Y:S01]  /*04b0*/  STL [R28+0x18], R25 ;  /* 0x000018191c007387 */ /* 0x0001e20000100800 */
[----:B------:R-:W-:-:S04]  /*04c0*/  IADD3 R13, PT, PT, R13, -0x80, RZ ;  /* 0xffffff800d0d7810 */ /* 0x000fc80007ffe0ff */
[----:B------:R-:W-:-:S05]  /*04d0*/  SHF.R.U32.HI R13, RZ, 0x5, R13 ;  /* 0x00000005ff0d7819 */ /* 0x000fca000001160d */
[----:B------:R-:W-:-:S05]  /*04e0*/  IMAD R27, R13, -0x4, R2 ;  /* 0xfffffffc0d1b7824 */ /* 0x000fca00078e0202 */
[----:B------:R-:W2:Y:S04]  /*04f0*/  LDL R13, [R27+0x18] ;  /* 0x000018001b0d7983 */ /* 0x000ea80000100800 */
[----:B------:R-:W2:Y:S04]  /*0500*/  LDL R16, [R27+0x14] ;  /* 0x000014001b107983 */ /* 0x000ea80000100800 */
[----:B------:R-:W3:Y:S01]  /*0510*/  @P1 LDL R17, [R27+0x10] ;  /* 0x000010001b111983 */ /* 0x000ee20000100800 */
[----:B------:R-:W-:Y:S01]  /*0520*/  LOP3.LUT R0, R0, 0x1f, RZ, 0xc0, !PT ;  /* 0x0000001f00007812 */ /* 0x000fe200078ec0ff */
[----:B------:R-:W-:Y:S01]  /*0530*/  UMOV UR4, 0x54442d19 ;  /* 0x54442d1900047882 */ /* 0x000fe20000000000 */
[----:B------:R-:W-:-:S02]  /*0540*/  UMOV UR5, 0x3bf921fb ;  /* 0x3bf921fb00057882 */ /* 0x000fc40000000000 */
[-C--:B--2---:R-:W-:Y:S02]  /*0550*/  @P1 SHF.L.W.U32.HI R13, R16, R0.reuse, R13 ;  /* 0x00000000100d1219 */ /* 0x084fe40000010e0d */
[----:B---3--:R-:W-:Y:S02]  /*0560*/  @P1 SHF.L.W.U32.HI R16, R17, R0, R16 ;  /* 0x0000000011101219 */ /* 0x008fe40000010e10 */
[--C-:B------:R-:W-:Y:S02]  /*0570*/  SHF.R.U32.HI R0, RZ, 0x1e, R13.reuse ;  /* 0x0000001eff007819 */ /* 0x100fe4000001160d */
[C---:B------:R-:W-:Y:S02]  /*0580*/  SHF.L.W.U32.HI R18, R16.reuse, 0x2, R13 ;  /* 0x0000000210127819 */ /* 0x040fe40000010e0d */
[----:B------:R-:W-:Y:S02]  /*0590*/  SHF.L.U32 R16, R16, 0x2, RZ ;  /* 0x0000000210107819 */ /* 0x000fe400000006ff */
[----:B------:R-:W-:-:S02]  /*05a0*/  SHF.R.S32.HI R17, RZ, 0x1f, R18 ;  /* 0x0000001fff117819 */ /* 0x000fc40000011412 */
[----:B------:R-:W-:Y:S02]  /*05b0*/  ISETP.GE.AND P1, PT, R19, RZ, PT ;  /* 0x000000ff1300720c */ /* 0x000fe40003f26270 */
[C---:B------:R-:W-:Y:S02]  /*05c0*/  LOP3.LUT R20, R17.reuse, R16, RZ, 0x3c, !PT ;  /* 0x0000001011147212 */ /* 0x040fe400078e3cff */
[----:B------:R-:W-:Y:S02]  /*05d0*/  LOP3.LUT R21, R17, R18, RZ, 0x3c, !PT ;  /* 0x0000001211157212 */ /* 0x000fe400078e3cff */
[C---:B------:R-:W-:Y:S02]  /*05e0*/  LOP3.LUT R13, R18.reuse, R19, RZ, 0x3c, !PT ;  /* 0x00000013120d7212 */ /* 0x040fe400078e3cff */
[----:B------:R-:W1:Y:S01]  /*05f0*/  I2F.F64.S64 R16, R20 ;  /* 0x0000001400107312 */ /* 0x000e620000301c00 */
[----:B------:R-:W-:Y:S02]  /*0600*/  LEA.HI R0, R18, R0, RZ, 0x1 ;  /* 0x0000000012007211 */ /* 0x000fe400078f08ff */
[----:B------:R-:W-:-:S03]  /*0610*/  ISETP.GE.AND P2, PT, R13, RZ, PT ;  /* 0x000000ff0d00720c */ /* 0x000fc60003f46270 */
[----:B------:R-:W-:-:S05]  /*0620*/  IMAD.MOV R13, RZ, RZ, -R0 ;  /* 0x000000ffff0d7224 */ /* 0x000fca00078e0a00 */
[----:B------:R-:W-:Y:S01]  /*0630*/  @!P1 MOV R0, R13 ;  /* 0x0000000d00009202 */ /* 0x000fe20000000f00 */
[----:B-1----:R-:W-:-:S10]  /*0640*/  DMUL R16, R16, UR4 ;  /* 0x0000000410107c28 */ /* 0x002fd40008000000 */
[----:B------:R-:W1:Y:S02]  /*0650*/  F2F.F32.F64 R16, R16 ;  /* 0x0000001000107310 */ /* 0x000e640000301000 */
[----:B01----:R-:W-:-:S07]  /*0660*/  FSEL R20, -R16, R16, !P2 ;  /* 0x0000001010147208 */ /* 0x003fce0005000100 */
.L_x_155:
[----:B------:R-:W-:Y:S05]  /*0670*/  BSYNC.RECONVERGENT B0 ;  /* 0x0000000000007941 */ /* 0x000fea0003800200 */
.L_x_154:
[----:B------:R-:W-:Y:S01]  /*0680*/  LOP3.LUT R17, R0, 0x1, RZ, 0xc0, !PT ;  /* 0x0000000100117812 */ /* 0x000fe200078ec0ff */
[----:B------:R-:W-:Y:S02]  /*0690*/  IMAD.MOV.U32 R13, RZ, RZ, 0x37cbac00 ;  /* 0x37cbac00ff0d7424 */ /* 0x000fe400078e00ff */
[----:B------:R-:W-:Y:S01]  /*06a0*/  FMUL R16, R20, R20 ;  /* 0x0000001414107220 */ /* 0x000fe20000400000 */
[----:B------:R-:W-:Y:S01]  /*06b0*/  VIADD R0, R0, 0x1 ;  /* 0x0000000100007836 */ /* 0x000fe20000000000 */
[----:B------:R-:W-:Y:S01]  /*06c0*/  ISETP.NE.U32.AND P1, PT, R17, 0x1, PT ;  /* 0x000000011100780c */ /* 0x000fe20003f25070 */
[----:B------:R-:W-:Y:S02]  /*06d0*/  HFMA2 R17, -RZ, RZ, 1.0078125, -8.98838043212890625e-05 ;  /* 0x3c0885e4ff117431 */ /* 0x000fe400000001ff */
[----:B------:R-:W-:Y:S01]  /*06e0*/  FFMA R21, R16, R13, -0.0013887860113754868507 ;  /* 0xbab607ed10157423 */ /* 0x000fe2000000000d */
[----:B------:R-:W-:Y:S01]  /*06f0*/  MOV R18, 0x3e2aaaa8 ;  /* 0x3e2aaaa800127802 */ /* 0x000fe20000000f00 */
[----:B------:R-:W-:Y:S01]  /*0700*/  BSSY.RECONVERGENT B0, `(.L_x_157) ;  /* 0x0000044000007945 */ /* 0x000fe20003800200 */
[----:B------:R-:W-:-:S02]  /*0710*/  LOP3.LUT P2, RZ, R0, 0x2, RZ, 0xc0, !PT ;  /* 0x0000000200ff7812 */ /* 0x000fc4000784c0ff */
[----:B------:R-:W-:Y:S02]  /*0720*/  FSEL R21, R21, -0.00019574658654164522886, P1 ;  /* 0xb94d415315157808 */ /* 0x000fe40000800000 */
[----:B------:R-:W-:Y:S02]  /*0730*/  FSEL R0, R20, 1, !P1 ;  /* 0x3f80000014007808 */ /* 0x000fe40004800000 */
[----:B------:R-:W-:Y:S02]  /*0740*/  FSEL R25, R17, 0.041666727513074874878, !P1 ;  /* 0x3d2aaabb11197808 */ /* 0x000fe40004800000 */
[----:B------:R-:W-:-:S03]  /*0750*/  FSEL R20, -R18, -0.4999999701976776123, !P1 ;  /* 0xbeffffff12147808 */ /* 0x000fc60004800100 */
[C---:B------:R-:W-:Y:S01]  /*0760*/  FFMA R25, R16.reuse, R21, R25 ;  /* 0x0000001510197223 */ /* 0x040fe20000000019 */
[----:B------:R-:W-:-:S03]  /*0770*/  FFMA R21, R16, R0, RZ ;  /* 0x0000000010157223 */ /* 0x000fc600000000ff */
        /* <DEDUP_REMOVED lines=15> */
.L_x_159:
        /* <DEDUP_REMOVED lines=26> */
[----:B------:R-:W-:Y:S01]  /*0a10*/  UMOV UR5, 0x3bf921fb ;  /* 0x3bf921fb00057882 */ /* 0x000fe20000000000 */
[----:B------:R-:W-:-:S02]  /*0a20*/  ISETP.GE.AND P1, PT, R19, RZ, PT ;  /* 0x000000ff1300720c */ /* 0x000fc40003f26270 */
[-C--:B--2---:R-:W-:Y:S02]  /*0a30*/  @P0 SHF.L.W.U32.HI R0, R21, R24.reuse, R0 ;  /* 0x0000001815000219 */ /* 0x084fe40000010e00 */
[----:B---3--:R-:W-:-:S04]  /*0a40*/  @P0 SHF.L.W.U32.HI R21, R20, R24, R21 ;  /* 0x0000001814150219 */ /* 0x008fc80000010e15 */
[C---:B------:R-:W-:Y:S02]  /*0a50*/  SHF.L.W.U32.HI R26, R21.reuse, 0x2, R0 ;  /* 0x00000002151a7819 */ /* 0x040fe40000010e00 */
[----:B------:R-:W-:Y:S02]  /*0a60*/  SHF.L.U32 R21, R21, 0x2, RZ ;  /* 0x0000000215157819 */ /* 0x000fe400000006ff */
[----:B------:R-:W-:Y:S02]  /*0a70*/  SHF.R.S32.HI R20, RZ, 0x1f, R26 ;  /* 0x0000001fff147819 */ /* 0x000fe4000001141a */
[----:B------:R-:W-:Y:S02]  /*0a80*/  SHF.R.U32.HI R0, RZ, 0x1e, R0 ;  /* 0x0000001eff007819 */ /* 0x000fe40000011600 */
[C---:B------:R-:W-:Y:S02]  /*0a90*/  LOP3.LUT R24, R20.reuse, R21, RZ, 0x3c, !PT ;  /* 0x0000001514187212 */ /* 0x040fe400078e3cff */
[----:B------:R-:W-:-:S02]  /*0aa0*/  LOP3.LUT R25, R20, R26, RZ, 0x3c, !PT ;  /* 0x0000001a14197212 */ /* 0x000fc400078e3cff */
        /* <DEDUP_REMOVED lines=9> */
.L_x_158:
[----:B------:R-:W-:Y:S05]  /*0b40*/  BSYNC.RECONVERGENT B0 ;  /* 0x0000000000007941 */ /* 0x000fea0003800200 */
.L_x_157:
[----:B-----5:R-:W-:Y:S01]  /*0b50*/  FMUL R27, R8, 0.63661974668502807617 ;  /* 0x3f22f983081b7820 */ /* 0x020fe20000400000 */
[----:B------:R-:W-:Y:S01]  /*0b60*/  FMUL R21, R24, R24 ;  /* 0x0000001818157220 */ /* 0x000fe20000400000 */
[----:B------:R-:W-:Y:S01]  /*0b70*/  LOP3.LUT R0, R26, 0x1, RZ, 0xc0, !PT ;  /* 0x000000011a007812 */ /* 0x000fe200078ec0ff */
[----:B------:R-:W-:Y:S01]  /*0b80*/  IMAD.MOV.U32 R20, RZ, RZ, 0x3d2aaabb ;  /* 0x3d2aaabbff147424 */ /* 0x000fe200078e00ff */
[----:B------:R-:W0:Y:S01]  /*0b90*/  F2I.NTZ R31, R27 ;  /* 0x0000001b001f7305 */ /* 0x000e220000203100 */
[----:B------:R-:W-:Y:S01]  /*0ba0*/  FFMA R25, R21, R13, -0.0013887860113754868507 ;  /* 0xbab607ed15197423 */ /* 0x000fe2000000000d */
[----:B------:R-:W-:Y:S01]  /*0bb0*/  ISETP.NE.U32.AND P0, PT, R0, 0x1, PT ;  /* 0x000000010000780c */ /* 0x000fe20003f05070 */
[----:B------:R-:W-:Y:S01]  /*0bc0*/  BSSY.RECONVERGENT B0, `(.L_x_160) ;  /* 0x000004c000007945 */ /* 0x000fe20003800200 */
[----:B------:R-:W-:Y:S02]  /*0bd0*/  MOV R19, 0x3effffff ;  /* 0x3effffff00137802 */ /* 0x000fe40000000f00 */
[----:B------:R-:W-:-:S02]  /*0be0*/  FSEL R0, R25, -0.00019574658654164522886, !P0 ;  /* 0xb94d415319007808 */ /* 0x000fc40004000000 */
[----:B------:R-:W-:Y:S02]  /*0bf0*/  FSEL R28, R20, 0.0083327032625675201416, !P0 ;  /* 0x3c0885e4141c7808 */ /* 0x000fe40004000000 */
[----:B------:R-:W-:Y:S02]  /*0c00*/  FSEL R30, -R19, -0.16666662693023681641, !P0 ;  /* 0xbe2aaaa8131e7808 */ /* 0x000fe40004000100 */
[----:B------:R-:W-:Y:S01]  /*0c10*/  LOP3.LUT P1, RZ, R26, 0x2, RZ, 0xc0, !PT ;  /* 0x000000021aff7812 */ /* 0x000fe2000782c0ff */
[C---:B------:R-:W-:Y:S01]  /*0c20*/  FFMA R28, R21.reuse, R0, R28 ;  /* 0x00000000151c7223 */ /* 0x040fe2000000001c */
[----:B------:R-:W-:Y:S02]  /*0c30*/  FSEL R0, R24, 1, P0 ;  /* 0x3f80000018007808 */ /* 0x000fe40000000000 */
[----:B0-----:R-:W-:Y:S01]  /*0c40*/  I2FP.F32.S32 R25, R31 ;  /* 0x0000001f00197245 */ /* 0x001fe20000201400 */
[C---:B------:R-:W-:Y:S01]  /*0c50*/  FFMA R28, R21.reuse, R28, R30 ;  /* 0x0000001c151c7223 */ /* 0x040fe2000000001e */
[----:B------:R-:W-:Y:S01]  /*0c60*/  FSETP.GE.AND P0, PT, |R8|, 105615, PT ;  /* 0x47ce47800800780b */ /* 0x000fe20003f06200 */
[----:B------:R-:W-:-:S02]  /*0c70*/  FFMA R21, R21, R0, RZ ;  /* 0x0000000015157223 */ /* 0x000fc400000000ff */
[----:B------:R-:W-:Y:S02]  /*0c80*/  FFMA R24, R25, -1.5707962512969970703, R8 ;  /* 0xbfc90fda19187823 */ /* 0x000fe40000000008 */
[----:B------:R-:W-:Y:S01]  /*0c90*/  FFMA R21, R21, R28, R0 ;  /* 0x0000001c15157223 */ /* 0x000fe20000000000 */
[----:B------:R-:W-:Y:S02]  /*0ca0*/  IMAD.MOV.U32 R28, RZ, RZ, R31 ;  /* 0x000000ffff1c7224 */ /* 0x000fe400078e001f */
[----:B------:R-:W-:Y:S01]  /*0cb0*/  FFMA R24, R25, -7.5497894158615963534e-08, R24 ;  /* 0xb3a2216819187823 */ /* 0x000fe20000000018 */
[----:B------:R-:W-:-:S03]  /*0cc0*/  @P1 FADD R21, RZ, -R21 ;  /* 0x80000015ff151221 */ /* 0x000fc60000000000 */
[----:B------:R-:W-:-:S05]  /*0cd0*/  FFMA R29, R25, -5.3903029534742383927e-15, R24 ;  /* 0xa7c234c5191d7823 */ /* 0x000fca0000000018 */
[----:B------:R-:W-:Y:S01]  /*0ce0*/  MOV R0, R29 ;  /* 0x0000001d00007202 */ /* 0x000fe20000000f00 */
        /* <DEDUP_REMOVED lines=12> */
.L_x_162:
        /* <DEDUP_REMOVED lines=29> */
[----:B------:R-:W-:Y:S02]  /*0f80*/  ISETP.GE.AND P1, PT, R8, RZ, PT ;  /* 0x000000ff0800720c */ /* 0x000fe40003f26270 */
[C---:B------:R-:W-:Y:S02]  /*0f90*/  SHF.L.W.U32.HI R0, R24.reuse, 0x2, R31 ;  /* 0x0000000218007819 */ /* 0x040fe40000010e1f */
[----:B------:R-:W-:Y:S02]  /*0fa0*/  SHF.L.U32 R24, R24, 0x2, RZ ;  /* 0x0000000218187819 */ /* 0x000fe400000006ff */
[----:B------:R-:W-:-:S02]  /*0fb0*/  SHF.R.S32.HI R25, RZ, 0x1f, R0 ;  /* 0x0000001fff197819 */ /* 0x000fc40000011400 */
[----:B------:R-:W-:Y:S02]  /*0fc0*/  SHF.R.U32.HI R31, RZ, 0x1e, R31 ;  /* 0x0000001eff1f7819 */ /* 0x000fe4000001161f */
[C---:B------:R-:W-:Y:S02]  /*0fd0*/  LOP3.LUT R26, R25.reuse, R24, RZ, 0x3c, !PT ;  /* 0x00000018191a7212 */ /* 0x040fe400078e3cff */
[----:B------:R-:W-:Y:S02]  /*0fe0*/  LOP3.LUT R27, R25, R0, RZ, 0x3c, !PT ;  /* 0x00000000191b7212 */ /* 0x000fe400078e3cff */
[C---:B------:R-:W-:Y:S02]  /*0ff0*/  LEA.HI R31, R0.reuse, R31, RZ, 0x1 ;  /* 0x0000001f001f7211 */ /* 0x040fe400078f08ff */
[----:B------:R-:W1:Y:S01]  /*1000*/  I2F.F64.S64 R24, R26 ;  /* 0x0000001a00187312 */ /* 0x000e620000301c00 */
[----:B0-----:R-:W-:Y:S02]  /*1010*/  LOP3.LUT R30, R0, R8, RZ, 0x3c, !PT ;  /* 0x00000008001e7212 */ /* 0x001fe400078e3cff */
[----:B------:R-:W-:-:S02]  /*1020*/  IMAD.MOV R0, RZ, RZ, -R31 ;  /* 0x000000ffff007224 */ /* 0x000fc400078e0a1f */
[----:B------:R-:W-:-:S03]  /*1030*/  ISETP.GE.AND P2, PT, R30, RZ, PT ;  /* 0x000000ff1e00720c */ /* 0x000fc60003f46270 */
[----:B------:R-:W-:Y:S01]  /*1040*/  @!P1 MOV R31, R0 ;  /* 0x00000000001f9202 */ /* 0x000fe20000000f00 */
[----:B-1----:R-:W-:-:S10]  /*1050*/  DMUL R24, R24, UR4 ;  /* 0x0000000418187c28 */ /* 0x002fd40008000000 */
[----:B------:R-:W0:Y:S02]  /*1060*/  F2F.F32.F64 R24, R24 ;  /* 0x0000001800187310 */ /* 0x000e240000301000 */
[----:B0-----:R-:W-:-:S07]  /*1070*/  FSEL R0, -R24, R24, !P2 ;  /* 0x0000001818007208 */ /* 0x001fce0005000100 */
.L_x_161:
[----:B------:R-:W-:Y:S05]  /*1080*/  BSYNC.RECONVERGENT B0 ;  /* 0x0000000000007941 */ /* 0x000fea0003800200 */
.L_x_160:
[C---:B------:R-:W-:Y:S01]  /*1090*/  LOP3.LUT R25, R31.reuse, 0x1, RZ, 0xc0, !PT ;  /* 0x000000011f197812 */ /* 0x040fe200078ec0ff */
[----:B------:R-:W-:Y:S01]  /*10a0*/  FMUL R24, R0, R0 ;  /* 0x0000000000187220 */ /* 0x000fe20000400000 */
[----:B------:R-:W-:Y:S01]  /*10b0*/  VIADD R26, R31, 0x1 ;  /* 0x000000011f1a7836 */ /* 0x000fe20000000000 */
[----:B------:R-:W-:Y:S01]  /*10c0*/  BSSY.RECONVERGENT B0, `(.L_x_163) ;  /* 0x0000047000007945 */ /* 0x000fe20003800200 */
[----:B------:R-:W-:Y:S01]  /*10d0*/  ISETP.NE.U32.AND P1, PT, R25, 0x1, PT ;  /* 0x000000011900780c */ /* 0x000fe20003f25070 */
[----:B------:R-:W-:Y:S01]  /*10e0*/  FFMA R25, R24, R13, -0.0013887860113754868507 ;  /* 0xbab607ed18197423 */ /* 0x000fe2000000000d */
[----:B------:R-:W-:Y:S02]  /*10f0*/  IADD3 R59, PT, PT, R1, 0x90, RZ ;  /* 0x00000090013b7810 */ /* 0x000fe40007ffe0ff */
[----:B------:R-:W-:Y:S02]  /*1100*/  FSEL R17, R17, 0.041666727513074874878, !P1 ;  /* 0x3d2aaabb11117808 */ /* 0x000fe40004800000 */
[----:B------:R-:W-:-:S02]  /*1110*/  FSEL R25, R25, -0.00019574658654164522886, P1 ;  /* 0xb94d415319197808 */ /* 0x000fc40000800000 */
        /* <DEDUP_REMOVED lines=20> */
.L_x_165:
        /* <DEDUP_REMOVED lines=30> */
[C-C-:B------:R-:W-:Y:S02]  /*1440*/  SHF.L.W.U32.HI R29, R25.reuse, 0x2, R0.reuse ;  /* 0x00000002191d7819 */ /* 0x140fe40000010e00 */
[----:B------:R-:W-:Y:S02]  /*1450*/  SHF.L.U32 R25, R25, 0x2, RZ ;  /* 0x0000000219197819 */ /* 0x000fe400000006ff */
[----:B------:R-:W-:Y:S02]  /*1460*/  SHF.R.S32.HI R18, RZ, 0x1f, R29 ;  /* 0x0000001fff127819 */ /* 0x000fe4000001141d */
[----:B------:R-:W-:Y:S02]  /*1470*/  SHF.R.U32.HI R0, RZ, 0x1e, R0 ;  /* 0x0000001eff007819 */ /* 0x000fe40000011600 */
[C---:B------:R-:W-:Y:S02]  /*1480*/  LOP3.LUT R26, R18.reuse, R25, RZ, 0x3c, !PT ;  /* 0x00000019121a7212 */ /* 0x040fe400078e3cff */
[----:B------:R-:W-:-:S02]  /*1490*/  LOP3.LUT R27, R18, R29, RZ, 0x3c, !PT ;  /* 0x0000001d121b7212 */ /* 0x000fc400078e3cff */
[C---:B------:R-:W-:Y:S02]  /*14a0*/  LEA.HI R28, R29.reuse, R0, RZ, 0x1 ;  /* 0x000000001d1c7211 */ /* 0x040fe400078f08ff */
[----:B0-----:R-:W0:Y:S01]  /*14b0*/  I2F.F64.S64 R24, R26 ;  /* 0x0000001a00187312 */ /* 0x001e220000301c00 */
[----:B------:R-:W-:Y:S02]  /*14c0*/  LOP3.LUT R8, R29, R8, RZ, 0x3c, !PT ;  /* 0x000000081d087212 */ /* 0x000fe400078e3cff */
[----:B------:R-:W-:Y:S02]  /*14d0*/  IMAD.MOV R0, RZ, RZ, -R28 ;  /* 0x000000ffff007224 */ /* 0x000fe400078e0a1c */
[----:B------:R-:W-:-:S03]  /*14e0*/  ISETP.GE.AND P0, PT, R8, RZ, PT ;  /* 0x000000ff0800720c */ /* 0x000fc60003f06270 */
[----:B------:R-:W-:Y:S01]  /*14f0*/  @!P1 MOV R28, R0 ;  /* 0x00000000001c9202 */ /* 0x000fe20000000f00 */
[----:B0-----:R-:W-:-:S10]  /*1500*/  DMUL R24, R24, UR4 ;  /* 0x0000000418187c28 */ /* 0x001fd40008000000 */
[----:B------:R-:W0:Y:S02]  /*1510*/  F2F.F32.F64 R24, R24 ;  /* 0x0000001800187310 */ /* 0x000e240000301000 */
[----:B0-----:R-:W-:-:S07]  /*1520*/  FSEL R29, -R24, R24, !P0 ;  /* 0x00000018181d7208 */ /* 0x001fce0004000100 */
.L_x_164:
[----:B------:R-:W-:Y:S05]  /*1530*/  BSYNC.RECONVERGENT B0 ;  /* 0x0000000000007941 */ /* 0x000fea0003800200 */
.L_x_163:
[----:B------:R-:W-:Y:S01]  /*1540*/  FMUL R8, R29, R29 ;  /* 0x0000001d1d087220 */ /* 0x000fe20000400000 */
[----:B------:R-:W-:Y:S01]  /*1550*/  LOP3.LUT R0, R28, 0x1, RZ, 0xc0, !PT ;  /* 0x000000011c007812 */ /* 0x000fe200078ec0ff */
[----:B------:R-:W-:Y:S01]  /*1560*/  FFMA R5, R5, -0.5, R22 ;  /* 0xbf00000005057823 */ /* 0x000fe20000000016 */
[C---:B------:R-:W-:Y:S01]  /*1570*/  FADD R12, -R23.reuse, R12 ;  /* 0x0000000c170c7221 */ /* 0x040fe20000000100 */
[----:B------:R-:W-:Y:S01]  /*1580*/  FFMA R13, R8, R13, -0.0013887860113754868507 ;  /* 0xbab607ed080d7423 */ /* 0x000fe2000000000d */
[----:B------:R-:W-:Y:S01]  /*1590*/  ISETP.NE.U32.AND P0, PT, R0, 0x1, PT ;  /* 0x000000010000780c */ /* 0x000fe20003f05070 */
[----:B------:R-:W-:Y:S01]  /*15a0*/  FFMA R0, R4, -0.5, R23 ;  /* 0xbf00000004007823 */ /* 0x000fe20000000017 */
[----:B------:R-:W-:Y:S01]  /*15b0*/  FADD R4, -R22, R5 ;  /* 0x0000000516047221 */ /* 0x000fe20000000100 */
[----:B------:R-:W-:Y:S01]  /*15c0*/  LOP3.LUT P1, RZ, R28, 0x2, RZ, 0xc0, !PT ;  /* 0x000000021cff7812 */ /* 0x000fe2000782c0ff */
[----:B------:R-:W-:Y:S01]  /*15d0*/  FADD R27, -R22, R11 ;  /* 0x0000000b161b7221 */ /* 0x000fe20000000100 */
[----:B------:R-:W-:Y:S01]  /*15e0*/  FSEL R25, R20, 0.0083327032625675201416, !P0 ;  /* 0x3c0885e414197808 */ /* 0x000fe20004000000 */
[----:B------:R-:W-:Y:S01]  /*15f0*/  FADD R5, -R23, R0 ;  /* 0x0000000017057221 */ /* 0x000fe20000000100 */
[----:B------:R-:W-:Y:S01]  /*1600*/  FSEL R13, R13, -0.00019574658654164522886, !P0 ;  /* 0xb94d41530d0d7808 */ /* 0x000fe20004000000 */
[-C--:B------:R-:W-:Y:S01]  /*1610*/  FMUL R18, R16, R12.reuse ;  /* 0x0000000c10127220 */ /* 0x080fe20000400000 */
[----:B------:R-:W-:Y:S01]  /*1620*/  FSEL R0, R29, 1, P0 ;  /* 0x3f8000001d007808 */ /* 0x000fe20000000000 */
[----:B------:R-:W-:Y:S01]  /*1630*/  FMUL R11, R21, R5 ;  /* 0x00000005150b7220 */ /* 0x000fe20000400000 */
[----:B------:R-:W-:Y:S01]  /*1640*/  FSEL R19, -R19, -0.16666662693023681641, !P0 ;  /* 0xbe2aaaa813137808 */ /* 0x000fe20004000100 */
[----:B------:R-:W-:Y:S01]  /*1650*/  FFMA R13, R8, R13, R25 ;  /* 0x0000000d080d7223 */ /* 0x000fe20000000019 */
[----:B------:R-:W-:Y:S01]  /*1660*/  FMUL R25, R21, R12 ;  /* 0x0000000c15197220 */ /* 0x000fe20000400000 */
[----:B------:R-:W-:Y:S01]  /*1670*/  FMUL R12, R16, R5 ;  /* 0x00000005100c7220 */ /* 0x000fe20000400000 */
[C---:B------:R-:W-:Y:S01]  /*1680*/  FFMA R5, R8.reuse, R0, RZ ;  /* 0x0000000008057223 */ /* 0x040fe200000000ff */
[----:B------:R-:W-:Y:S01]  /*1690*/  FFMA R13, R8, R13, R19 ;  /* 0x0000000d080d7223 */ /* 0x000fe20000000013 */
[----:B------:R-:W-:Y:S01]  /*16a0*/  FFMA R6, R6, -0.5, R15 ;  /* 0xbf00000006067823 */ /* 0x000fe2000000000f */
[C-C-:B------:R-:W-:Y:S01]  /*16b0*/  FFMA R29, R16.reuse, R27, -R25.reuse ;  /* 0x0000001b101d7223 */ /* 0x140fe20000000819 */
[CC--:B------:R-:W-:Y:S01]  /*16c0*/  FFMA R33, R16.reuse, R4.reuse, -R25 ;  /* 0x0000000410217223 */ /* 0x0c0fe20000000819 */
[----:B------:R-:W-:Y:S01]  /*16d0*/  FFMA R0, R5, R13, R0 ;  /* 0x0000000d05007223 */ /* 0x000fe20000000000 */
[----:B------:R-:W-:Y:S01]  /*16e0*/  FFMA R7, R7, -0.5, R14 ;  /* 0xbf00000007077823 */ /* 0x000fe2000000000e */
[C---:B------:R-:W-:Y:S01]  /*16f0*/  FADD R6, -R15.reuse, R6 ;  /* 0x000000060f067221 */ /* 0x040fe20000000100 */
[----:B------:R-:W-:Y:S01]  /*1700*/  FADD R10, -R15, R10 ;  /* 0x0000000a0f0a7221 */ /* 0x000fe20000000100 */
[C-C-:B------:R-:W-:Y:S01]  /*1710*/  FFMA R25, R16.reuse, R4, -R11.reuse ;  /* 0x0000000410197223 */ /* 0x140fe2000000080b */
[-C--:B------:R-:W-:Y:S01]  /*1720*/  FFMA R11, R16, R27.reuse, -R11 ;  /* 0x0000001b100b7223 */ /* 0x080fe2000000080b */
[----:B------:R-:W-:Y:S01]  /*1730*/  @P1 FADD R0, RZ, -R0 ;  /* 0x80000000ff001221 */ /* 0x000fe20000000000 */
[C---:B------:R-:W-:Y:S01]  /*1740*/  FADD R16, -R14.reuse, R9 ;  /* 0x000000090e107221 */ /* 0x040fe20000000100 */
[----:B------:R-:W-:Y:S01]  /*1750*/  FADD R7, -R14, R7 ;  /* 0x000000070e077221 */ /* 0x000fe20000000100 */
[C---:B------:R-:W-:Y:S01]  /*1760*/  FMUL R5, R17.reuse, R6 ;  /* 0x0000000611057220 */ /* 0x040fe20000400000 */
[----:B------:R-:W-:Y:S01]  /*1770*/  FMUL R9, R17, R10 ;  /* 0x0000000a11097220 */ /* 0x000fe20000400000 */
[C-C-:B------:R-:W-:Y:S01]  /*1780*/  FFMA R28, R21.reuse, R27, R18.reuse ;  /* 0x0000001b151c7223 */ /* 0x140fe20000000012 */
[C---:B------:R-:W-:Y:S01]  /*1790*/  FFMA R32, R21.reuse, R4, R18 ;  /* 0x0000000415207223 */ /* 0x040fe20000000012 */
[C---:B------:R-:W-:Y:S01]  /*17a0*/  FMUL R6, R0.reuse, R6 ;  /* 0x0000000600067220 */ /* 0x040fe20000400000 */
[C---:B------:R-:W-:Y:S01]  /*17b0*/  FMUL R18, R0.reuse, R10 ;  /* 0x0000000a00127220 */ /* 0x040fe20000400000 */
[C-C-:B------:R-:W-:Y:S01]  /*17c0*/  FFMA R4, R21.reuse, R4, R12.reuse ;  /* 0x0000000415047223 */ /* 0x140fe2000000000c */
[C-C-:B------:R-:W-:Y:S01]  /*17d0*/  FFMA R8, R0.reuse, R7, R5.reuse ;  /* 0x0000000700087223 */ /* 0x140fe20000000005 */
[CC--:B------:R-:W-:Y:S01]  /*17e0*/  FFMA R10, R0.reuse, R16.reuse, R5 ;  /* 0x00000010000a7223 */ /* 0x0c0fe20000000005 */
[CCC-:B------:R-:W-:Y:S01]  /*17f0*/  FFMA R30, R0.reuse, R16.reuse, R9.reuse ;  /* 0x00000010001e7223 */ /* 0x1c0fe20000000009 */
[----:B------:R-:W-:Y:S01]  /*1800*/  FFMA R12, R21, R27, R12 ;  /* 0x0000001b150c7223 */ /* 0x000fe2000000000c */
[-C--:B------:R-:W-:Y:S01]  /*1810*/  FFMA R0, R0, R7.reuse, R9 ;  /* 0x0000000700007223 */ /* 0x080fe20000000009 */
[CCC-:B------:R-:W-:Y:S01]  /*1820*/  FFMA R5, R17.reuse, R7.reuse, -R6.reuse ;  /* 0x0000000711057223 */ /* 0x1c0fe20000000806 */
[CC--:B------:R-:W-:Y:S01]  /*1830*/  FFMA R9, R17.reuse, R16.reuse, -R6 ;  /* 0x0000001011097223 */ /* 0x0c0fe20000000806 */
[C-C-:B------:R-:W-:Y:S01]  /*1840*/  FFMA R31, R17.reuse, R16, -R18.reuse ;  /* 0x00000010111f7223 */ /* 0x140fe20000000812 */
[----:B------:R-:W-:Y:S01]  /*1850*/  FFMA R7, R17, R7, -R18 ;  /* 0x0000000711077223 */ /* 0x000fe20000000812 */
[C---:B------:R-:W-:Y:S01]  /*1860*/  FADD R20, R22.reuse, R25 ;  /* 0x0000001916147221 */ /* 0x040fe20000000000 */
[C---:B------:R-:W-:Y:S01]  /*1870*/  FADD R25, R23.reuse, R28 ;  /* 0x0000001c17197221 */ /* 0x040fe20000000000 */
[C---:B------:R-:W-:Y:S01]  /*1880*/  FADD R27, R23.reuse, R32 ;  /* 0x00000020171b7221 */ /* 0x040fe20000000000 */
[C---:B------:R-:W-:Y:S01]  /*1890*/  FADD R21, R23.reuse, R4 ;  /* 0x0000000417157221 */ /* 0x040fe20000000000 */
[----:B------:R-:W-:Y:S01]  /*18a0*/  FADD R23, R23, R12 ;  /* 0x0000000c17177221 */ /* 0x000fe20000000000 */
[C---:B------:R-:W-:Y:S01]  /*18b0*/  FADD R24, R22.reuse, R29 ;  /* 0x0000001d16187221 */ /* 0x040fe20000000000 */
[----:B------:R-:W-:Y:S01]  /*18c0*/  FADD R26, R22, R33 ;  /* 0x00000021161a7221 */ /* 0x000fe20000000000 */
[C---:B------:R-:W-:Y:S01]  /*18d0*/  FADD R17, R15.reuse, R8 ;  /* 0x000000080f117221 */ /* 0x040fe20000000000 */
[C---:B------:R-:W-:Y:S01]  /*18e0*/  FADD R19, R15.reuse, R10 ;  /* 0x0000000a0f137221 */ /* 0x040fe20000000000 */
[C---:B------:R-:W-:Y:S01]  /*18f0*/  FADD R13, R15.reuse, R30 ;  /* 0x0000001e0f0d7221 */ /* 0x040fe20000000000 */
[C---:B------:R-:W-:Y:S01]  /*1900*/  FADD R16, R14.reuse, R5 ;  /* 0x000000050e107221 */ /* 0x040fe20000000000 */
[C---:B------:R-:W-:Y:S01]  /*1910*/  FADD R18, R14.reuse, R9 ;  /* 0x000000090e127221 */ /* 0x040fe20000000000 */
[----:B------:R-:W-:Y:S01]  /*1920*/  FADD R12, R14, R31 ;  /* 0x0000001f0e0c7221 */ /* 0x000fe20000000000 */
[----:B------:R-:W-:Y:S01]  /*1930*/  FADD R22, R22, R11 ;  /* 0x0000000b16167221 */ /* 0x000fe20000000000 */
[----:B------:R-:W-:Y:S01]  /*1940*/  FADD R15, R15, R0 ;  /* 0x000000000f0f7221 */ /* 0x000fe20000000000 */
[----:B------:R-:W-:Y:S01]  /*1950*/  FADD R14, R14, R7 ;  /* 0x000000070e0e7221 */ /* 0x000fe20000000000 */
[----:B------:R0:W-:Y:S01]  /*1960*/  STL.128 [R1+0xa0], R24 ;  /* 0x0000a01801007387 */ /* 0x0001e20000100c00 */
[----:B------:R-:W-:Y:S01]  /*1970*/  VIADD R60, R1, 0x30 ;  /* 0x00000030013c7836 */ /* 0x000fe20000000000 */
[-C--:B------:R-:W-:Y:S01]  /*1980*/  MOV R0, R27.reuse ;  /* 0x0000001b00007202 */ /* 0x080fe20000000f00 */
[----:B------:R-:W-:Y:S01]  /*1990*/  IMAD.MOV.U32 R37, RZ, RZ, R26 ;  /* 0x000000ffff257224 */ /* 0x000fe200078e001a */
[----:B------:R0:W-:Y:S01]  /*19a0*/  STL.128 [R1+0x90], R20 ;  /* 0x0000901401007387 */ /* 0x0001e20000100c00 */
[----:B------:R-:W-:Y:S01]  /*19b0*/  MOV R53, R27 ;  /* 0x0000001b00357202 */ /* 0x000fe20000000f00 */
[--C-:B------:R-:W-:Y:S01]  /*19c0*/  IMAD.MOV.U32 R36, RZ, RZ, R25.reuse ;  /* 0x000000ffff247224 */ /* 0x100fe200078e0019 */
[-C--:B------:R-:W-:Y:S01]  /*19d0*/  MOV R38, R24.reuse ;  /* 0x0000001800267202 */ /* 0x080fe20000000f00 */
[----:B------:R0:W-:Y:S01]  /*19e0*/  STL.128 [R1+0xb0], R16 ;  /* 0x0000b01001007387 */ /* 0x0001e20000100c00 */
[----:B------:R-:W-:Y:S01]  /*19f0*/  IMAD.MOV.U32 R51, RZ, RZ, R25 ;  /* 0x000000ffff337224 */ /* 0x000fe200078e0019 */
[----:B------:R-:W-:Y:S01]  /*1a00*/  MOV R58, R24 ;  /* 0x00000018003a7202 */ /* 0x000fe20000000f00 */
[----:B------:R-:W-:Y:S01]  /*1a10*/  IMAD.MOV.U32 R54, RZ, RZ, R27 ;  /* 0x000000ffff367224 */ /* 0x000fe200078e001b */
[----:B------:R0:W-:Y:S01]  /*1a20*/  STL.128 [R1+0xc0], R12 ;  /* 0x0000c00c01007387 */ /* 0x0001e20000100c00 */
[----:B------:R-:W-:Y:S01]  /*1a30*/  MOV R57, R26 ;  /* 0x0000001a00397202 */ /* 0x000fe20000000f00 */
[--C-:B------:R-:W-:Y:S01]  /*1a40*/  IMAD.MOV.U32 R52, RZ, RZ, R25.reuse ;  /* 0x000000ffff347224 */ /* 0x100fe200078e0019 */
[----:B------:R-:W-:Y:S01]  /*1a50*/  MOV R8, R24 ;  /* 0x0000001800087202 */ /* 0x000fe20000000f00 */
[----:B------:R-:W-:Y:S01]  /*1a60*/  IMAD.MOV.U32 R9, RZ, RZ, R25 ;  /* 0x000000ffff097224 */ /* 0x000fe200078e0019 */
[----:B------:R-:W-:Y:S01]  /*1a70*/  MOV R10, R26 ;  /* 0x0000001a000a7202 */ /* 0x000fe20000000f00 */
[----:B------:R-:W-:Y:S01]  /*1a80*/  IMAD.MOV.U32 R11, RZ, RZ, R27 ;  /* 0x000000ffff0b7224 */ /* 0x000fe200078e001b */
[-C--:B------:R-:W-:Y:S01]  /*1a90*/  MOV R40, R23.reuse ;  /* 0x0000001700287202 */ /* 0x080fe20000000f00 */
[----:B------:R-:W-:Y:S01]  /*1aa0*/  IMAD.MOV.U32 R39, RZ, RZ, R22 ;  /* 0x000000ffff277224 */ /* 0x000fe200078e0016 */
[-C--:B------:R-:W-:Y:S01]  /*1ab0*/  MOV R50, R23.reuse ;  /* 0x0000001700327202 */ /* 0x080fe20000000f00 */
[--C-:B------:R-:W-:Y:S01]  /*1ac0*/  IMAD.MOV.U32 R41, RZ, RZ, R21.reuse ;  /* 0x000000ffff297224 */ /* 0x100fe200078e0015 */
[----:B------:R-:W-:Y:S01]  /*1ad0*/  MOV R56, R22 ;  /* 0x0000001600387202 */ /* 0x000fe20000000f00 */
[----:B------:R-:W-:Y:S01]  /*1ae0*/  IMAD.MOV.U32 R43, RZ, RZ, R20 ;  /* 0x000000ffff2b7224 */ /* 0x000fe200078e0014 */
        /* <DEDUP_REMOVED lines=26> */
[-C--:B------:R-:W-:Y:S01]  /*1c90*/  MOV R69, R16.reuse ;  /* 0x0000001000457202 */ /* 0x080fe20000000f00 */
[--C-:B------:R-:W-:Y:S01]  /*1ca0*/  IMAD.MOV.U32 R67, RZ, RZ, R18.reuse ;  /* 0x000000ffff437224 */ /* 0x100fe200078e0012 */
[----:B------:R-:W-:Y:S01]  /*1cb0*/  MOV R28, R16 ;  /* 0x00000010001c7202 */ /* 0x000fe20000000f00 */
[----:B------:R-:W-:Y:S01]  /*1cc0*/  IMAD.MOV.U32 R30, RZ, RZ, R18 ;  /* 0x000000ffff1e7224 */ /* 0x000fe200078e0012 */
[----:B------:R-:W-:Y:S01]  /*1cd0*/  MOV R32, R12 ;  /* 0x0000000c00207202 */ /* 0x000fe20000000f00 */
[----:B------:R-:W-:Y:S01]  /*1ce0*/  IMAD.MOV.U32 R34, RZ, RZ, R14 ;  /* 0x000000ffff227224 */ /* 0x000fe200078e000e */
[----:B------:R-:W-:Y:S01]  /*1cf0*/  UMOV UR4, 0x4 ;  /* 0x0000000400047882 */ /* 0x000fe20000000000 */
[----:B0-----:R-:W-:-:S05]  /*1d00*/  UMOV UR5, 0xfffffffc ;  /* 0xfffffffc00057882 */ /* 0x001fca0000000000 */
.L_x_222:
[-C--:B------:R-:W-:Y:S01]  /*1d10*/  FSETP.NEU.AND P0, PT, R20, R22.reuse, PT ;  /* 0x000000161400720b */ /* 0x080fe20003f0d000 */
[----:B------:R-:W-:Y:S01]  /*1d20*/  UIADD3 UR5, UPT, UPT, UR5, 0x2, URZ ;  /* 0x0000000205057890 */ /* 0x000fe2000fffe0ff */
[----:B------:R-:W-:Y:S01]  /*1d30*/  BSSY.RECONVERGENT B0, `(.L_x_166) ;  /* 0x000001e000007945 */ /* 0x000fe20003800200 */
[----:B------:R-:W-:Y:S01]  /*1d40*/  MOV R65, R47 ;  /* 0x0000002f00417202 */ /* 0x000fe20000000f00 */
[----:B------:R-:W-:Y:S01]  /*1d50*/  IMAD.MOV.U32 R63, RZ, RZ, R66 ;  /* 0x000000ffff3f7224 */ /* 0x000fe200078e0042 */
[----:B------:R-:W-:Y:S01]  /*1d60*/  UISETP.NE.AND UP0, UPT, UR5, 0x4, UPT ;  /* 0x000000040500788c */ /* 0x000fe2000bf05270 */
[----:B------:R-:W-:Y:S01]  /*1d70*/  MOV R47, R22 ;  /* 0x00000016002f7202 */ /* 0x000fe20000000f00 */
[----:B------:R-:W-:Y:S01]  /*1d80*/  IMAD.MOV.U32 R66, RZ, RZ, R23 ;  /* 0x000000ffff427224 */ /* 0x000fe200078e0017 */
[----:B------:R-:W-:Y:S01]  /*1d90*/  MOV R75, R14 ;  /* 0x0000000e004b7202 */ /* 0x000fe20000000f00 */
[----:B------:R-:W-:-:S04]  /*1da0*/  IMAD.MOV.U32 R76, RZ, RZ, R15 ;  /* 0x000000ffff4c7224 */ /* 0x000fc800078e000f */
[----:B------:R-:W-:Y:S05]  /*1db0*/  @P0 BRA `(.L_x_167) ;  /* 0x00000000000c0947 */ /* 0x000fea0003800000 */
[----:B------:R-:W-:-:S13]  /*1dc0*/  FSETP.GE.AND P0, PT, R21, R23, PT ;  /* 0x000000171500720b */ /* 0x000fda0003f06000 */
[----:B------:R-:W-:Y:S05]  /*1dd0*/  @!P0 BRA `(.L_x_168) ;  /* 0x00000000004c8947 */ /* 0x000fea0003800000 */
[----:B------:R-:W-:Y:S05]  /*1de0*/  BRA `(.L_x_169) ;  /* 0x0000000000087947 */ /* 0x000fea0003800000 */
.L_x_167:
[----:B------:R-:W-:-:S13]  /*1df0*/  FSETP.GE.AND P0, PT, R20, R22, PT ;  /* 0x000000161400720b */ /* 0x000fda0003f06000 */
[----:B------:R-:W-:Y:S05]  /*1e00*/  @!P0 BRA `(.L_x_168) ;  /* 0x0000000000408947 */ /* 0x000fea0003800000 */
.L_x_169:
[-C--:B------:R-:W-:Y:S01]  /*1e10*/  MOV R41, R23.reuse ;  /* 0x0000001700297202 */ /* 0x080fe20000000f00 */
[--C-:B------:R-:W-:Y:S01]  /*1e20*/  IMAD.MOV.U32 R43, RZ, RZ, R22.reuse ;  /* 0x000000ffff2b7224 */ /* 0x100fe200078e0016 */
[----:B------:R-:W-:Y:S01]  /*1e30*/  MOV R5, R23 ;  /* 0x0000001700057202 */ /* 0x000fe20000000f00 */
[----:B------:R-:W-:Y:S01]  /*1e40*/  IMAD.MOV.U32 R4, RZ, RZ, R22 ;  /* 0x000000ffff047224 */ /* 0x000fe200078e0016 */
[-C--:B------:R-:W-:Y:S01]  /*1e50*/  MOV R40, R21.reuse ;  /* 0x0000001500287202 */ /* 0x080fe20000000f00 */
[----:B------:R-:W-:Y:S01]  /*1e60*/  IMAD.MOV.U32 R50, RZ, RZ, R21 ;  /* 0x000000ffff327224 */ /* 0x000fe200078e0015 */
[-C--:B------:R-:W-:Y:S01]  /*1e70*/  MOV R48, R21.reuse ;  /* 0x0000001500307202 */ /* 0x080fe20000000f00 */
[--C-:B------:R-:W-:Y:S01]  /*1e80*/  IMAD.MOV.U32 R39, RZ, RZ, R20.reuse ;  /* 0x000000ffff277224 */ /* 0x100fe200078e0014 */
[----:B------:R-:W-:Y:S01]  /*1e90*/  MOV R56, R20 ;  /* 0x0000001400387202 */ /* 0x000fe20000000f00 */
[--C-:B------:R-:W-:Y:S01]  /*1ea0*/  IMAD.MOV.U32 R55, RZ, RZ, R20.reuse ;  /* 0x000000ffff377224 */ /* 0x100fe200078e0014 */
[-C--:B------:R-:W-:Y:S01]  /*1eb0*/  MOV R7, R21.reuse ;  /* 0x0000001500077202 */ /* 0x080fe20000000f00 */
[--C-:B------:R-:W-:Y:S01]  /*1ec0*/  IMAD.MOV.U32 R6, RZ, RZ, R20.reuse ;  /* 0x000000ffff067224 */ /* 0x100fe200078e0014 */
[----:B------:R-:W-:Y:S01]  /*1ed0*/  MOV R23, R21 ;  /* 0x0000001500177202 */ /* 0x000fe20000000f00 */
[----:B------:R-:W-:Y:S01]  /*1ee0*/  IMAD.MOV.U32 R22, RZ, RZ, R20 ;  /* 0x000000ffff167224 */ /* 0x000fe200078e0014 */
[----:B------:R-:W-:Y:S01]  /*1ef0*/  MOV R21, R66 ;  /* 0x0000004200157202 */ /* 0x000fe20000000f00 */
[----:B------:R-:W-:-:S07]  /*1f00*/  IMAD.MOV.U32 R20, RZ, RZ, R47 ;  /* 0x000000ffff147224 */ /* 0x000fce00078e002f */
.L_x_168:
[----:B------:R-:W-:Y:S05]  /*1f10*/  BSYNC.RECONVERGENT B0 ;  /* 0x0000000000007941 */ /* 0x000fea0003800200 */
.L_x_166:
[----:B------:R-:W-:-:S09]  /*1f20*/  UISETP.NE.AND UP1, UPT, UR4, -0x2, UPT ;  /* 0xfffffffe0400788c */ /* 0x000fd2000bf25270 */
[----:B------:R-:W-:Y:S05]  /*1f30*/  BRA.U !UP1, `(.L_x_170) ;  /* 0x0000000d098c7547 */ /* 0x000fea000b800000 */
[----:B------:R-:W-:Y:S01]  /*1f40*/  FSETP.NEU.AND P0, PT, R55, R24, PT ;  /* 0x000000183700720b */ /* 0x000fe20003f0d000 */
[----:B------:R-:W-:-:S12]  /*1f50*/  BSSY.RECONVERGENT B0, `(.L_x_171) ;  /* 0x000001e000007945 */ /* 0x000fd80003800200 */
[----:B------:R-:W-:Y:S05]  /*1f60*/  @!P0 BRA `(.L_x_172) ;  /* 0x0000000000148947 */ /* 0x000fea0003800000 */
[-C--:B------:R-:W-:Y:S01]  /*1f70*/  FSETP.GE.AND P0, PT, R55, R24.reuse, PT ;  /* 0x000000183700720b */ /* 0x080fe20003f06000 */
[----:B------:R-:W-:Y:S01]  /*1f80*/  IMAD.MOV.U32 R22, RZ, RZ, R25 ;  /* 0x000000ffff167224 */ /* 0x000fe200078e0019 */
[----:B------:R-:W-:-:S11]  /*1f90*/  MOV R47, R24 ;  /* 0x00000018002f7202 */ /* 0x000fd60000000f00 */
[----:B------:R-:W-:Y:S05]  /*1fa0*/  @!P0 BRA `(.L_x_173) ;  /* 0x0000000000608947 */ /* 0x000fea0003800000 */
[----:B------:R-:W-:Y:S05]  /*1fb0*/  BRA `(.L_x_174) ;  /* 0x0000000000147947 */ /* 0x000fea0003800000 */
.L_x_172:
[----:B------:R-:W-:Y:S01]  /*1fc0*/  FSETP.GE.AND P0, PT, R48, R25, PT ;  /* 0x000000193000720b */ /* 0x000fe20003f06000 */
[----:B------:R-:W-:Y:S01]  /*1fd0*/  IMAD.MOV.U32 R22, RZ, RZ, R25 ;  /* 0x000000ffff167224 */ /* 0x000fe200078e0019 */
[----:B------:R-:W-:Y:S02]  /*1fe0*/  MOV R47, R24 ;  /* 0x00000018002f7202 */ /* 0x000fe40000000f00 */
[----:B------:R-:W-:-:S09]  /*1ff0*/  MOV R23, R48 ;  /* 0x0000003000177202 */ /* 0x000fd20000000f00 */
[----:B------:R-:W-:Y:S05]  /*2000*/  @!P0 BRA `(.L_x_173) ;  /* 0x0000000000488947 */ /* 0x000fea0003800000 */
.L_x_174:
[--C-:B------:R-:W-:Y:S01]  /*2010*/  IMAD.MOV.U32 R47, RZ, RZ, R55.reuse ;  /* 0x000000ffff2f7224 */ /* 0x100fe200078e0037 */
[-C--:B------:R-:W-:Y:S01]  /*2020*/  MOV R38, R55.reuse ;  /* 0x0000003700267202 */ /* 0x080fe20000000f00 */
[----:B------:R-:W-:Y:S01]  /*2030*/  IMAD.MOV.U32 R58, RZ, RZ, R55 ;  /* 0x000000ffff3a7224 */ /* 0x000fe200078e0037 */
[-C--:B------:R-:W-:Y:S01]  /*2040*/  MOV R36, R48.reuse ;  /* 0x0000003000247202 */ /* 0x080fe20000000f00 */
[--C-:B------:R-:W-:Y:S01]  /*2050*/  IMAD.MOV.U32 R51, RZ, RZ, R48.reuse ;  /* 0x000000ffff337224 */ /* 0x100fe200078e0030 */
[----:B------:R-:W-:Y:S01]  /*2060*/  MOV R22, R48 ;  /* 0x0000003000167202 */ /* 0x000fe20000000f00 */
[--C-:B------:R-:W-:Y:S01]  /*2070*/  IMAD.MOV.U32 R52, RZ, RZ, R48.reuse ;  /* 0x000000ffff347224 */ /* 0x100fe200078e0030 */
[----:B------:R-:W-:Y:S01]  /*2080*/  MOV R8, R55 ;  /* 0x0000003700087202 */ /* 0x000fe20000000f00 */
[----:B------:R-:W-:Y:S01]  /*2090*/  IMAD.MOV.U32 R9, RZ, RZ, R48 ;  /* 0x000000ffff097224 */ /* 0x000fe200078e0030 */
[-C--:B------:R-:W-:Y:S01]  /*20a0*/  MOV R39, R24.reuse ;  /* 0x0000001800277202 */ /* 0x080fe20000000f00 */
[--C-:B------:R-:W-:Y:S01]  /*20b0*/  IMAD.MOV.U32 R56, RZ, RZ, R24.reuse ;  /* 0x000000ffff387224 */ /* 0x100fe200078e0018 */
[-C--:B------:R-:W-:Y:S01]  /*20c0*/  MOV R40, R25.reuse ;  /* 0x0000001900287202 */ /* 0x080fe20000000f00 */
[--C-:B------:R-:W-:Y:S01]  /*20d0*/  IMAD.MOV.U32 R50, RZ, RZ, R25.reuse ;  /* 0x000000ffff327224 */ /* 0x100fe200078e0019 */
[----:B------:R-:W-:Y:S01]  /*20e0*/  MOV R6, R24 ;  /* 0x0000001800067202 */ /* 0x000fe20000000f00 */
[----:B------:R-:W-:Y:S01]  /*20f0*/  IMAD.MOV.U32 R7, RZ, RZ, R25 ;  /* 0x000000ffff077224 */ /* 0x000fe200078e0019 */
[-C--:B------:R-:W-:Y:S01]  /*2100*/  MOV R23, R25.reuse ;  /* 0x0000001900177202 */ /* 0x080fe20000000f00 */
[----:B------:R-:W-:Y:S01]  /*2110*/  IMAD.MOV.U32 R55, RZ, RZ, R24 ;  /* 0x000000ffff377224 */ /* 0x000fe200078e0018 */
[----:B------:R-:W-:-:S07]  /*2120*/  MOV R48, R25 ;  /* 0x0000001900307202 */ /* 0x000fce0000000f00 */
.L_x_173:
[----:B------:R-:W-:Y:S05]  /*2130*/  BSYNC.RECONVERGENT B0 ;  /* 0x0000000000007941 */ /* 0x000fea0003800200 */
.L_x_171:
[----:B------:R-:W-:Y:S01]  /*2140*/  FSETP.NEU.AND P0, PT, R47, R26, PT ;  /* 0x0000001a2f00720b */ /* 0x000fe20003f0d000 */
[----:B------:R-:W-:-:S12]  /*2150*/  BSSY.RECONVERGENT B0, `(.L_x_175) ;  /* 0x0000023000007945 */ /* 0x000fd80003800200 */
[----:B------:R-:W-:Y:S05]  /*2160*/  @!P0 BRA `(.L_x_176) ;  /* 0x0000000000208947 */ /* 0x000fea0003800000 */
[----:B------:R-:W-:Y:S01]  /*2170*/  FSETP.GE.AND P0, PT, R47, R26, PT ;  /* 0x0000001a2f00720b */ /* 0x000fe20003f06000 */
[----:B------:R-:W-:Y:S01]  /*2180*/  IMAD.MOV.U32 R77, RZ, RZ, R47 ;  /* 0x000000ffff4d7224 */ /* 0x000fe200078e002f */
[----:B------:R-:W-:Y:S01]  /*2190*/  MOV R47, R27 ;  /* 0x0000001b002f7202 */ /* 0x000fe20000000f00 */
[----:B------:R-:W-:Y:S01]  /*21a0*/  IMAD.MOV.U32 R66, RZ, RZ, R26 ;  /* 0x000000ffff427224 */ /* 0x000fe200078e001a */
[----:B------:R-:W-:Y:S01]  /*21b0*/  MOV R25, R22 ;  /* 0x0000001600197202 */ /* 0x000fe20000000f00 */
[----:B------:R-:W-:-:S08]  /*21c0*/  IMAD.MOV.U32 R24, RZ, RZ, R77 ;  /* 0x000000ffff187224 */ /* 0x000fd000078e004d */
[----:B------:R-:W-:Y:S05]  /*21d0*/  @!P0 BRA `(.L_x_177) ;  /* 0x0000000000688947 */ /* 0x000fea0003800000 */
[----:B------:R-:W-:Y:S05]  /*21e0*/  BRA `(.L_x_178) ;  /* 0x00000000001c7947 */ /* 0x000fea0003800000 */
.L_x_176:
[----:B------:R-:W-:Y:S01]  /*21f0*/  FSETP.GE.AND P0, PT, R52, R27, PT ;  /* 0x0000001b3400720b */ /* 0x000fe20003f06000 */
[----:B------:R-:W-:Y:S01]  /*2200*/  IMAD.MOV.U32 R25, RZ, RZ, R52 ;  /* 0x000000ffff197224 */ /* 0x000fe200078e0034 */
[----:B------:R-:W-:Y:S01]  /*2210*/  MOV R77, R47 ;  /* 0x0000002f004d7202 */ /* 0x000fe20000000f00 */
[----:B------:R-:W-:Y:S01]  /*2220*/  IMAD.MOV.U32 R47, RZ, RZ, R27 ;  /* 0x000000ffff2f7224 */ /* 0x000fe200078e001b */
[----:B------:R-:W-:Y:S02]  /*2230*/  MOV R66, R26 ;  /* 0x0000001a00427202 */ /* 0x000fe40000000f00 */
[----:B------:R-:W-:-:S07]  /*2240*/  MOV R24, R77 ;  /* 0x0000004d00187202 */ /* 0x000fce0000000f00 */
[----:B------:R-:W-:Y:S05]  /*2250*/  @!P0 BRA `(.L_x_177) ;  /* 0x0000000000488947 */ /* 0x000fea0003800000 */
.L_x_178:
[--C-:B------:R-:W-:Y:S01]  /*2260*/  IMAD.MOV.U32 R47, RZ, RZ, R52.reuse ;  /* 0x000000ffff2f7224 */ /* 0x100fe200078e0034 */
[-C--:B------:R-:W-:Y:S01]  /*2270*/  MOV R0, R52.reuse ;  /* 0x0000003400007202 */ /* 0x080fe20000000f00 */
[----:B------:R-:W-:Y:S01]  /*2280*/  IMAD.MOV.U32 R53, RZ, RZ, R52 ;  /* 0x000000ffff357224 */ /* 0x000fe200078e0034 */
[-C--:B------:R-:W-:Y:S01]  /*2290*/  MOV R54, R52.reuse ;  /* 0x0000003400367202 */ /* 0x080fe20000000f00 */
[--C-:B------:R-:W-:Y:S01]  /*22a0*/  IMAD.MOV.U32 R37, RZ, RZ, R77.reuse ;  /* 0x000000ffff257224 */ /* 0x100fe200078e004d */
[----:B------:R-:W-:Y:S01]  /*22b0*/  MOV R11, R52 ;  /* 0x00000034000b7202 */ /* 0x000fe20000000f00 */
[----:B------:R-:W-:Y:S01]  /*22c0*/  IMAD.MOV.U32 R66, RZ, RZ, R77 ;  /* 0x000000ffff427224 */ /* 0x000fe200078e004d */
[----:B------:R-:W-:Y:S01]  /*22d0*/  MOV R57, R77 ;  /* 0x0000004d00397202 */ /* 0x000fe20000000f00 */
[--C-:B------:R-:W-:Y:S01]  /*22e0*/  IMAD.MOV.U32 R58, RZ, RZ, R26.reuse ;  /* 0x000000ffff3a7224 */ /* 0x100fe200078e001a */
[-C--:B------:R-:W-:Y:S01]  /*22f0*/  MOV R38, R26.reuse ;  /* 0x0000001a00267202 */ /* 0x080fe20000000f00 */
[----:B------:R-:W-:Y:S01]  /*2300*/  IMAD.MOV.U32 R51, RZ, RZ, R27 ;  /* 0x000000ffff337224 */ /* 0x000fe200078e001b */
[-C--:B------:R-:W-:Y:S01]  /*2310*/  MOV R36, R27.reuse ;  /* 0x0000001b00247202 */ /* 0x080fe20000000f00 */
[----:B------:R-:W-:Y:S01]  /*2320*/  IMAD.MOV.U32 R24, RZ, RZ, R26 ;  /* 0x000000ffff187224 */ /* 0x000fe200078e001a */
[----:B------:R-:W-:Y:S01]  /*2330*/  MOV R8, R26 ;  /* 0x0000001a00087202 */ /* 0x000fe20000000f00 */
[----:B------:R-:W-:Y:S01]  /*2340*/  IMAD.MOV.U32 R10, RZ, RZ, R77 ;  /* 0x000000ffff0a7224 */ /* 0x000fe200078e004d */
[-C--:B------:R-:W-:Y:S01]  /*2350*/  MOV R9, R27.reuse ;  /* 0x0000001b00097202 */ /* 0x080fe20000000f00 */
[----:B------:R-:W-:Y:S01]  /*2360*/  IMAD.MOV.U32 R25, RZ, RZ, R27 ;  /* 0x000000ffff197224 */ /* 0x000fe200078e001b */
[----:B------:R-:W-:-:S07]  /*2370*/  MOV R52, R27 ;  /* 0x0000001b00347202 */ /* 0x000fce0000000f00 */
.L_x_177:
[----:B------:R-:W-:Y:S05]  /*2380*/  BSYNC.RECONVERGENT B0 ;  /* 0x0000000000007941 */ /* 0x000fea0003800200 */
.L_x_175:
[----:B------:R-:W-:Y:S01]  /*2390*/  UISETP.NE.AND UP2, UPT, UR4, URZ, UPT ;  /* 0x000000ff0400728c */ /* 0x000fe2000bf45270 */
[----:B------:R-:W-:Y:S01]  /*23a0*/  IMAD.MOV.U32 R26, RZ, RZ, R66 ;  /* 0x000000ffff1a7224 */ /* 0x000fe200078e0042 */
[----:B------:R-:W-:Y:S01]  /*23b0*/  MOV R27, R47 ;  /* 0x0000002f001b7202 */ /* 0x000fe20000000f00 */
[----:B------:R-:W-:-:S06]  /*23c0*/  IMAD.MOV.U32 R22, RZ, RZ, R55 ;  /* 0x000000ffff167224 */ /* 0x000fcc00078e0037 */
[----:B------:R-:W-:Y:S05]  /*23d0*/  BRA.U !UP2, `(.L_x_170) ;  /* 0x000000090a647547 */ /* 0x000fea000b800000 */
[----:B------:R-:W-:Y:S01]  /*23e0*/  FSETP.NEU.AND P0, PT, R57, R16, PT ;  /* 0x000000103900720b */ /* 0x000fe20003f0d000 */
[----:B------:R-:W-:-:S12]  /*23f0*/  BSSY.RECONVERGENT B0, `(.L_x_179) ;  /* 0x000001e000007945 */ /* 0x000fd80003800200 */
[----:B------:R-:W-:Y:S05]  /*2400*/  @!P0 BRA `(.L_x_180) ;  /* 0x0000000000188947 */ /* 0x000fea0003800000 */
[-C--:B------:R-:W-:Y:S01]  /*2410*/  FSETP.GE.AND P0, PT, R57, R16.reuse, PT ;  /* 0x000000103900720b */ /* 0x080fe20003f06000 */
[----:B------:R-:W-:Y:S01]  /*2420*/  IMAD.MOV.U32 R14, RZ, RZ, R17 ;  /* 0x000000ffff0e7224 */ /* 0x000fe200078e0011 */
[----:B------:R-:W-:Y:S02]  /*2430*/  MOV R15, R16 ;  /* 0x00000010000f7202 */ /* 0x000fe40000000f00 */
[----:B------:R-:W-:-:S09]  /*2440*/  MOV R27, R47 ;  /* 0x0000002f001b7202 */ /* 0x000fd20000000f00 */
[----:B------:R-:W-:Y:S05]  /*2450*/  @!P0 BRA `(.L_x_181) ;  /* 0x00000000005c8947 */ /* 0x000fea0003800000 */
[----:B------:R-:W-:Y:S05]  /*2460*/  BRA `(.L_x_182) ;  /* 0x0000000000147947 */ /* 0x000fea0003800000 */
.L_x_180:
[-C--:B------:R-:W-:Y:S01]  /*2470*/  FSETP.GE.AND P0, PT, R54, R17.reuse, PT ;  /* 0x000000113600720b */ /* 0x080fe20003f06000 */
[----:B------:R-:W-:Y:S01]  /*2480*/  IMAD.MOV.U32 R15, RZ, RZ, R16 ;  /* 0x000000ffff0f7224 */ /* 0x000fe200078e0010 */
[----:B------:R-:W-:Y:S01]  /*2490*/  MOV R14, R17 ;  /* 0x00000011000e7202 */ /* 0x000fe20000000f00 */
[----:B------:R-:W-:-:S10]  /*24a0*/  IMAD.MOV.U32 R27, RZ, RZ, R54 ;  /* 0x000000ffff1b7224 */ /* 0x000fd400078e0036 */
[----:B------:R-:W-:Y:S05]  /*24b0*/  @!P0 BRA `(.L_x_181) ;  /* 0x0000000000448947 */ /* 0x000fea0003800000 */
.L_x_182:
[-C--:B------:R-:W-:Y:S01]  /*24c0*/  MOV R15, R57.reuse ;  /* 0x00000039000f7202 */ /* 0x080fe20000000f00 */
[----:B------:R-:W-:Y:S01]  /*24d0*/  IMAD.MOV.U32 R61, RZ, RZ, R57 ;  /* 0x000000ffff3d7224 */ /* 0x000fe200078e0039 */
[-C--:B------:R-:W-:Y:S01]  /*24e0*/  MOV R69, R57.reuse ;  /* 0x0000003900457202 */ /* 0x080fe20000000f00 */
[--C-:B------:R-:W-:Y:S01]  /*24f0*/  IMAD.MOV.U32 R64, RZ, RZ, R54.reuse ;  /* 0x000000ffff407224 */ /* 0x100fe200078e0036 */
[-C--:B------:R-:W-:Y:S01]  /*2500*/  MOV R72, R54.reuse ;  /* 0x0000003600487202 */ /* 0x080fe20000000f00 */
[--C-:B------:R-:W-:Y:S01]  /*2510*/  IMAD.MOV.U32 R14, RZ, RZ, R54.reuse ;  /* 0x000000ffff0e7224 */ /* 0x100fe200078e0036 */
[----:B------:R-:W-:Y:S01]  /*2520*/  MOV R46, R54 ;  /* 0x00000036002e7202 */ /* 0x000fe20000000f00 */
[----:B------:R-:W-:Y:S01]  /*2530*/  IMAD.MOV.U32 R29, RZ, RZ, R54 ;  /* 0x000000ffff1d7224 */ /* 0x000fe200078e0036 */
[----:B------:R-:W-:Y:S01]  /*2540*/  MOV R28, R57 ;  /* 0x00000039001c7202 */ /* 0x000fe20000000f00 */
        /* <DEDUP_REMOVED lines=8> */
.L_x_181:
[----:B------:R-:W-:Y:S05]  /*25d0*/  BSYNC.RECONVERGENT B0 ;  /* 0x0000000000007941 */ /* 0x000fea0003800200 */
.L_x_179:
        /* <DEDUP_REMOVED lines=11> */
.L_x_184:
[----:B------:R-:W-:Y:S01]  /*2690*/  FSETP.GE.AND P0, PT, R46, R19, PT ;  /* 0x000000132e00720b */ /* 0x000fe20003f06000 */
[----:B------:R-:W-:Y:S01]  /*26a0*/  IMAD.MOV.U32 R47, RZ, RZ, R19 ;  /* 0x000000ffff2f7224 */ /* 0x000fe200078e0013 */
[----:B------:R-:W-:Y:S01]  /*26b0*/  MOV R22, R15 ;  /* 0x0000000f00167202 */ /* 0x000fe20000000f00 */
[----:B------:R-:W-:Y:S01]  /*26c0*/  IMAD.MOV.U32 R17, RZ, RZ, R46 ;  /* 0x000000ffff117224 */ /* 0x000fe200078e002e */
[----:B------:R-:W-:Y:S02]  /*26d0*/  MOV R15, R18 ;  /* 0x00000012000f7202 */ /* 0x000fe40000000f00 */
[----:B------:R-:W-:-:S07]  /*26e0*/  MOV R16, R22 ;  /* 0x0000001600107202 */ /* 0x000fce0000000f00 */
[----:B------:R-:W-:Y:S05]  /*26f0*/  @!P0 BRA `(.L_x_185) ;  /* 0x00000000004c8947 */ /* 0x000fea0003800000 */
.L_x_186:
[--C-:B------:R-:W-:Y:S01]  /*2700*/  IMAD.MOV.U32 R47, RZ, RZ, R46.reuse ;  /* 0x000000ffff2f7224 */ /* 0x100fe200078e002e */
[-C--:B------:R-:W-:Y:S01]  /*2710*/  MOV R62, R46.reuse ;  /* 0x0000002e003e7202 */ /* 0x080fe20000000f00 */
[--C-:B------:R-:W-:Y:S01]  /*2720*/  IMAD.MOV.U32 R73, RZ, RZ, R46.reuse ;  /* 0x000000ffff497224 */ /* 0x100fe200078e002e */
[----:B------:R-:W-:Y:S01]  /*2730*/  MOV R70, R46 ;  /* 0x0000002e00467202 */ /* 0x000fe20000000f00 */
[----:B------:R-:W-:Y:S01]  /*2740*/  IMAD.MOV.U32 R31, RZ, RZ, R46 ;  /* 0x000000ffff1f7224 */ /* 0x000fe200078e002e */
[-C--:B------:R-:W-:Y:S01]  /*2750*/  MOV R42, R22.reuse ;  /* 0x00000016002a7202 */ /* 0x080fe20000000f00 */
        /* <DEDUP_REMOVED lines=11> */
[----:B------:R-:W-:Y:S01]  /*2810*/  MOV R17, R19 ;  /* 0x0000001300117202 */ /* 0x000fe20000000f00 */
[----:B------:R-:W-:-:S07]  /*2820*/  IMAD.MOV.U32 R46, RZ, RZ, R19 ;  /* 0x000000ffff2e7224 */ /* 0x000fce00078e0013 */
.L_x_185:
[----:B------:R-:W-:Y:S05]  /*2830*/  BSYNC.RECONVERGENT B0 ;  /* 0x0000000000007941 */ /* 0x000fea0003800200 */
.L_x_183:
[----:B------:R-:W-:Y:S01]  /*2840*/  UISETP.NE.AND UP2, UPT, UR4, 0x2, UPT ;  /* 0x000000020400788c */ /* 0x000fe2000bf45270 */
[----:B------:R-:W-:Y:S01]  /*2850*/  MOV R18, R15 ;  /* 0x0000000f00127202 */ /* 0x000fe20000000f00 */
[----:B------:R-:W-:Y:S01]  /*2860*/  IMAD.MOV.U32 R15, RZ, RZ, R76 ;  /* 0x000000ffff0f7224 */ /* 0x000fe200078e004c */
[----:B------:R-:W-:Y:S01]  /*2870*/  MOV R14, R75 ;  /* 0x0000004b000e7202 */ /* 0x000fe20000000f00 */
[----:B------:R-:W-:Y:S01]  /*2880*/  IMAD.MOV.U32 R19, RZ, RZ, R47 ;  /* 0x000000ffff137224 */ /* 0x000fe200078e002f */
[----:B------:R-:W-:Y:S01]  /*2890*/  MOV R26, R57 ;  /* 0x00000039001a7202 */ /* 0x000fe20000000f00 */
[----:B------:R-:W-:-:S03]  /*28a0*/  IMAD.MOV.U32 R22, RZ, RZ, R55 ;  /* 0x000000ffff167224 */ /* 0x000fc600078e0037 */
        /* <DEDUP_REMOVED lines=9> */
.L_x_188:
[----:B------:R-:W-:Y:S01]  /*2940*/  FSETP.GE.AND P0, PT, R70, R13, PT ;  /* 0x0000000d4600720b */ /* 0x000fe20003f06000 */
[----:B------:R-:W-:Y:S01]  /*2950*/  IMAD.MOV.U32 R15, RZ, RZ, R13 ;  /* 0x000000ffff0f7224 */ /* 0x000fe200078e000d */
[----:B------:R-:W-:Y:S02]  /*2960*/  MOV R14, R12 ;  /* 0x0000000c000e7202 */ /* 0x000fe40000000f00 */
[----:B------:R-:W-:-:S09]  /*2970*/  MOV R47, R70 ;  /* 0x00000046002f7202 */ /* 0x000fd20000000f00 */
[----:B------:R-:W-:Y:S05]  /*2980*/  @!P0 BRA `(.L_x_189) ;  /* 0x0000000000488947 */ /* 0x000fea0003800000 */
.L_x_190:
[--C-:B------:R-:W-:Y:S01]  /*2990*/  IMAD.MOV.U32 R14, RZ, RZ, R67.reuse ;  /* 0x000000ffff0e7224 */ /* 0x100fe200078e0043 */
[----:B------:R-:W-:Y:S01]  /*29a0*/  MOV R49, R67 ;  /* 0x0000004300317202 */ /* 0x000fe20000000f00 */
[--C-:B------:R-:W-:Y:S01]  /*29b0*/  IMAD.MOV.U32 R44, RZ, RZ, R67.reuse ;  /* 0x000000ffff2c7224 */ /* 0x100fe200078e0043 */
[-C--:B------:R-:W-:Y:S01]  /*29c0*/  MOV R68, R70.reuse ;  /* 0x0000004600447202 */ /* 0x080fe20000000f00 */
[--C-:B------:R-:W-:Y:S01]  /*29d0*/  IMAD.MOV.U32 R74, RZ, RZ, R70.reuse ;  /* 0x000000ffff4a7224 */ /* 0x100fe200078e0046 */
[-C--:B------:R-:W-:Y:S01]  /*29e0*/  MOV R15, R70.reuse ;  /* 0x00000046000f7202 */ /* 0x080fe20000000f00 */
[----:B------:R-:W-:Y:S01]  /*29f0*/  IMAD.MOV.U32 R71, RZ, RZ, R70 ;  /* 0x000000ffff477224 */ /* 0x000fe200078e0046 */
[----:B------:R-:W-:Y:S01]  /*2a00*/  MOV R33, R70 ;  /* 0x0000004600217202 */ /* 0x000fe20000000f00 */
[----:B------:R-:W-:Y:S01]  /*2a10*/  IMAD.MOV.U32 R32, RZ, RZ, R67 ;  /* 0x000000ffff207224 */ /* 0x000fe200078e0043 */
[-C--:B------:R-:W-:Y:S01]  /*2a20*/  MOV R45, R12.reuse ;  /* 0x0000000c002d7202 */ /* 0x080fe20000000f00 */
[--C-:B------:R-:W-:Y:S01]  /*2a30*/  IMAD.MOV.U32 R42, RZ, RZ, R12.reuse ;  /* 0x000000ffff2a7224 */ /* 0x100fe200078e000c */
[-C--:B------:R-:W-:Y:S01]  /*2a40*/  MOV R62, R13.reuse ;  /* 0x0000000d003e7202 */ /* 0x080fe20000000f00 */
[--C-:B------:R-:W-:Y:S01]  /*2a50*/  IMAD.MOV.U32 R73, RZ, RZ, R13.reuse ;  /* 0x000000ffff497224 */ /* 0x100fe200078e000d */
[-C--:B------:R-:W-:Y:S01]  /*2a60*/  MOV R47, R13.reuse ;  /* 0x0000000d002f7202 */ /* 0x080fe20000000f00 */
[----:B------:R-:W-:Y:S01]  /*2a70*/  IMAD.MOV.U32 R30, RZ, RZ, R12 ;  /* 0x000000ffff1e7224 */ /* 0x000fe200078e000c */
[----:B------:R-:W-:Y:S01]  /*2a80*/  MOV R67, R12 ;  /* 0x0000000c00437202 */ /* 0x000fe20000000f00 */
[----:B------:R-:W-:Y:S01]  /*2a90*/  IMAD.MOV.U32 R70, RZ, RZ, R13 ;  /* 0x000000ffff467224 */ /* 0x000fe200078e000d */
[----:B------:R-:W-:-:S07]  /*2aa0*/  MOV R31, R13 ;  /* 0x0000000d001f7202 */ /* 0x000fce0000000f00 */
.L_x_189:
[----:B------:R-:W-:Y:S05]  /*2ab0*/  BSYNC.RECONVERGENT B0 ;  /* 0x0000000000007941 */ /* 0x000fea0003800200 */
.L_x_187:
        /* <DEDUP_REMOVED lines=8> */
[----:B------:R-:W-:Y:S01]  /*2b40*/  IMAD.MOV.U32 R14, RZ, RZ, R75 ;  /* 0x000000ffff0e7224 */ /* 0x000fe200078e004b */
[----:B------:R-:W-:Y:S01]  /*2b50*/  MOV R18, R67 ;  /* 0x0000004300127202 */ /* 0x000fe20000000f00 */
[----:B------:R-:W-:Y:S01]  /*2b60*/  IMAD.MOV.U32 R26, RZ, RZ, R57 ;  /* 0x000000ffff1a7224 */ /* 0x000fe200078e0039 */
[----:B------:R-:W-:-:S05]  /*2b70*/  MOV R22, R55 ;  /* 0x0000003700167202 */ /* 0x000fca0000000f00 */
[----:B------:R-:W-:Y:S05]  /*2b80*/  @!P0 BRA `(.L_x_192) ;  /* 0x0000000000748947 */ /* 0x000fea0003800000 */
[----:B------:R-:W-:Y:S05]  /*2b90*/  BRA `(.L_x_193) ;  /* 0x0000000000287947 */ /* 0x000fea0003800000 */
.L_x_191:
        /* <DEDUP_REMOVED lines=10> */
.L_x_193:
[--C-:B------:R-:W-:Y:S01]  /*2c40*/  IMAD.MOV.U32 R63, RZ, RZ, R71.reuse ;  /* 0x000000ffff3f7224 */ /* 0x100fe200078e0047 */
[-C--:B------:R-:W-:Y:S01]  /*2c50*/  MOV R65, R12.reuse ;  /* 0x0000000c00417202 */ /* 0x080fe20000000f00 */
[----:B------:R-:W-:Y:S01]  /*2c60*/  IMAD.MOV.U32 R15, RZ, RZ, R71 ;  /* 0x000000ffff0f7224 */ /* 0x000fe200078e0047 */
[----:B------:R-:W-:Y:S01]  /*2c70*/  MOV R35, R71 ;  /* 0x0000004700237202 */ /* 0x000fe20000000f00 */
[----:B------:R-:W-:Y:S01]  /*2c80*/  IMAD.MOV.U32 R34, RZ, RZ, R12 ;  /* 0x000000ffff227224 */ /* 0x000fe200078e000c */
        /* <DEDUP_REMOVED lines=9> */
[----:B------:R-:W-:Y:S01]  /*2d20*/  IMAD.MOV.U32 R18, RZ, RZ, R67 ;  /* 0x000000ffff127224 */ /* 0x000fe200078e0043 */
[----:B------:R-:W-:Y:S01]  /*2d30*/  MOV R26, R57 ;  /* 0x00000039001a7202 */ /* 0x000fe20000000f00 */
[----:B------:R-:W-:Y:S01]  /*2d40*/  IMAD.MOV.U32 R22, RZ, RZ, R55 ;  /* 0x000000ffff167224 */ /* 0x000fe200078e0037 */
[----:B------:R-:W-:-:S07]  /*2d50*/  MOV R71, R76 ;  /* 0x0000004c00477202 */ /* 0x000fce0000000f00 */
.L_x_192:
[----:B------:R-:W-:Y:S05]  /*2d60*/  BSYNC.RECONVERGENT B0 ;  /* 0x0000000000007941 */ /* 0x000fea0003800200 */
.L_x_170:
[----:B------:R-:W-:Y:S01]  /*2d70*/  IMAD.MOV.U32 R66, RZ, RZ, R63 ;  /* 0x000000ffff427224 */ /* 0x000fe200078e003f */
[----:B------:R-:W-:Y:S01]  /*2d80*/  MOV R47, R65 ;  /* 0x00000041002f7202 */ /* 0x000fe20000000f00 */
[----:B------:R-:W-:Y:S06]  /*2d90*/  BRA.U !UP1, `(.L_x_194) ;  /* 0x0000001509e47547 */ /* 0x000fec000b800000 */
[----:B------:R-:W-:Y:S01]  /*2da0*/  FSETP.NEU.AND P0, PT, R43, R56, PT ;  /* 0x000000382b00720b */ /* 0x000fe20003f0d000 */
[----:B------:R-:W-:-:S12]  /*2db0*/  BSSY.RECONVERGENT B0, `(.L_x_195) ;  /* 0x000001d000007945 */ /* 0x000fd80003800200 */
[----:B------:R-:W-:Y:S05]  /*2dc0*/  @!P0 BRA `(.L_x_196) ;  /* 0x0000000000188947 */ /* 0x000fea0003800000 */
[----:B------:R-:W-:Y:S01]  /*2dd0*/  FSETP.GE.AND P0, PT, R43, R56, PT ;  /* 0x000000382b00720b */ /* 0x000fe20003f06000 */
[----:B------:R-:W-:Y:S01]  /*2de0*/  IMAD.MOV.U32 R75, RZ, RZ, R50 ;  /* 0x000000ffff4b7224 */ /* 0x000fe200078e0032 */
[----:B------:R-:W-:Y:S01]  /*2df0*/  MOV R76, R41 ;  /* 0x00000029004c7202 */ /* 0x000fe20000000f00 */
[----:B------:R-:W-:-:S10]  /*2e00*/  IMAD.MOV.U32 R55, RZ, RZ, R56 ;  /* 0x000000ffff377224 */ /* 0x000fd400078e0038 */
[----:B------:R-:W-:Y:S05]  /*2e10*/  @!P0 BRA `(.L_x_197) ;  /* 0x0000000000588947 */ /* 0x000fea0003800000 */
[----:B------:R-:W-:Y:S05]  /*2e20*/  BRA `(.L_x_198) ;  /* 0x0000000000207947 */ /* 0x000fea0003800000 */
.L_x_196:
[-C--:B------:R-:W-:Y:S01]  /*2e30*/  FSETP.GE.AND P0, PT, R41, R50.reuse, PT ;  /* 0x000000322900720b */ /* 0x080fe20003f06000 */
[--C-:B------:R-:W-:Y:S01]  /*2e40*/  IMAD.MOV.U32 R76, RZ, RZ, R41.reuse ;  /* 0x000000ffff4c7224 */ /* 0x100fe200078e0029 */
[----:B------:R-:W-:Y:S01]  /*2e50*/  MOV R75, R50 ;  /* 0x00000032004b7202 */ /* 0x000fe20000000f00 */
[----:B------:R-:W-:Y:S01]  /*2e60*/  IMAD.MOV.U32 R48, RZ, RZ, R50 ;  /* 0x000000ffff307224 */ /* 0x000fe200078e0032 */
[----:B------:R-:W-:Y:S01]  /*2e70*/  MOV R55, R56 ;  /* 0x0000003800377202 */ /* 0x000fe20000000f00 */
[----:B------:R-:W-:Y:S01]  /*2e80*/  IMAD.MOV.U32 R21, RZ, RZ, R41 ;  /* 0x000000ffff157224 */ /* 0x000fe200078e0029 */
[----:B------:R-:W-:-:S07]  /*2e90*/  MOV R23, R50 ;  /* 0x0000003200177202 */ /* 0x000fce0000000f00 */
[----:B------:R-:W-:Y:S05]  /*2ea0*/  @!P0 BRA `(.L_x_197) ;  /* 0x0000000000348947 */ /* 0x000fea0003800000 */
.L_x_198:
[-C--:B------:R-:W-:Y:S01]  /*2eb0*/  MOV R55, R43.reuse ;  /* 0x0000002b00377202 */ /* 0x080fe20000000f00 */
        /* <DEDUP_REMOVED lines=9> */
[----:B------:R-:W-:Y:S01]  /*2f50*/  MOV R23, R41 ;  /* 0x0000002900177202 */ /* 0x000fe20000000f00 */
[----:B------:R-:W-:Y:S01]  /*2f60*/  IMAD.MOV.U32 R4, RZ, RZ, R56 ;  /* 0x000000ffff047224 */ /* 0x000fe200078e0038 */
[----:B------:R-:W-:-:S07]  /*2f70*/  MOV R43, R56 ;  /* 0x00000038002b7202 */ /* 0x000fce0000000f00 */
.L_x_197:
[----:B------:R-:W-:Y:S05]  /*2f80*/  BSYNC.RECONVERGENT B0 ;  /* 0x0000000000007941 */ /* 0x000fea0003800200 */
.L_x_195:
[----:B------:R-:W-:Y:S01]  /*2f90*/  UIADD3 UR6, UPT, UPT, UR4, 0x2, URZ ;  /* 0x0000000204067890 */ /* 0x000fe2000fffe0ff */
[----:B------:R-:W-:Y:S01]  /*2fa0*/  IMAD.MOV.U32 R66, RZ, RZ, R63 ;  /* 0x000000ffff427224 */ /* 0x000fe200078e003f */
[----:B------:R-:W-:Y:S01]  /*2fb0*/  MOV R47, R65 ;  /* 0x00000041002f7202 */ /* 0x000fe20000000f00 */
[----:B------:R-:W-:Y:S01]  /*2fc0*/  IMAD.MOV.U32 R50, RZ, RZ, R75 ;  /* 0x000000ffff327224 */ /* 0x000fe200078e004b */
[----:B------:R-:W-:Y:S01]  /*2fd0*/  UISETP.GE.U32.AND UP1, UPT, UR6, 0x2, UPT ;  /* 0x000000020600788c */ /* 0x000fe2000bf26070 */
[----:B------:R-:W-:Y:S01]  /*2fe0*/  MOV R41, R76 ;  /* 0x0000004c00297202 */ /* 0x000fe20000000f00 */
[----:B------:R-:W-:Y:S01]  /*2ff0*/  IMAD.MOV.U32 R56, RZ, RZ, R55 ;  /* 0x000000ffff387224 */ /* 0x000fe200078e0037 */
[----:B------:R-:W-:Y:S01]  /*3000*/  MOV R22, R55 ;  /* 0x0000003700167202 */ /* 0x000fe20000000f00 */
[----:B------:R-:W-:-:S05]  /*3010*/  IMAD.MOV.U32 R20, RZ, RZ, R43 ;  /* 0x000000ffff147224 */ /* 0x000fca00078e002b */
[----:B------:R-:W-:Y:S05]  /*3020*/  BRA.U !UP1, `(.L_x_194) ;  /* 0x0000001509407547 */ /* 0x000fea000b800000 */
[----:B------:R-:W-:Y:S01]  /*3030*/  FSETP.NEU.AND P0, PT, R39, R58, PT ;  /* 0x0000003a2700720b */ /* 0x000fe20003f0d000 */
[----:B------:R-:W-:-:S12]  /*3040*/  BSSY.RECONVERGENT B0, `(.L_x_199) ;  /* 0x0000022000007945 */ /* 0x000fd80003800200 */
[----:B------:R-:W-:Y:S05]  /*3050*/  @!P0 BRA `(.L_x_200) ;  /* 0x00000000001c8947 */ /* 0x000fea0003800000 */
[----:B------:R-:W-:Y:S01]  /*3060*/  FSETP.GE.AND P0, PT, R39, R58, PT ;  /* 0x0000003a2700720b */ /* 0x000fe20003f06000 */
[----:B------:R-:W-:Y:S01]  /*3070*/  IMAD.MOV.U32 R24, RZ, RZ, R58 ;  /* 0x000000ffff187224 */ /* 0x000fe200078e003a */
[----:B------:R-:W-:Y:S01]  /*3080*/  MOV R50, R75 ;  /* 0x0000004b00327202 */ /* 0x000fe20000000f00 */
[----:B------:R-:W-:Y:S01]  /*3090*/  IMAD.MOV.U32 R75, RZ, RZ, R51 ;  /* 0x000000ffff4b7224 */ /* 0x000fe200078e0033 */
[----:B------:R-:W-:-:S09]  /*30a0*/  MOV R77, R40 ;  /* 0x00000028004d7202 */ /* 0x000fd20000000f00 */
[----:B------:R-:W-:Y:S05]  /*30b0*/  @!P0 BRA `(.L_x_201) ;  /* 0x0000000000688947 */ /* 0x000fea0003800000 */
[----:B------:R-:W-:Y:S05]  /*30c0*/  BRA `(.L_x_202) ;  /* 0x0000000000287947 */ /* 0x000fea0003800000 */
.L_x_200:
[-C--:B------:R-:W-:Y:S01]  /*30d0*/  FSETP.GE.AND P0, PT, R40, R51.reuse, PT ;  /* 0x000000332800720b */ /* 0x080fe20003f06000 */
[----:B------:R-:W-:Y:S01]  /*30e0*/  IMAD.MOV.U32 R77, RZ, RZ, R40 ;  /* 0x000000ffff4d7224 */ /* 0x000fe200078e0028 */
[-C--:B------:R-:W-:Y:S01]  /*30f0*/  MOV R75, R51.reuse ;  /* 0x00000033004b7202 */ /* 0x080fe20000000f00 */
[----:B------:R-:W-:Y:S01]  /*3100*/  IMAD.MOV.U32 R52, RZ, RZ, R51 ;  /* 0x000000ffff347224 */ /* 0x000fe200078e0033 */
[-C--:B------:R-:W-:Y:S01]  /*3110*/  MOV R50, R40.reuse ;  /* 0x0000002800327202 */ /* 0x080fe20000000f00 */
[----:B------:R-:W-:Y:S01]  /*3120*/  IMAD.MOV.U32 R24, RZ, RZ, R58 ;  /* 0x000000ffff187224 */ /* 0x000fe200078e003a */
[----:B------:R-:W-:Y:S01]  /*3130*/  MOV R48, R40 ;  /* 0x0000002800307202 */ /* 0x000fe20000000f00 */
[----:B------:R-:W-:Y:S01]  /*3140*/  IMAD.MOV.U32 R23, RZ, RZ, R40 ;  /* 0x000000ffff177224 */ /* 0x000fe200078e0028 */
[----:B------:R-:W-:-:S05]  /*3150*/  MOV R25, R51 ;  /* 0x0000003300197202 */ /* 0x000fca0000000f00 */
[----:B------:R-:W-:Y:S05]  /*3160*/  @!P0 BRA `(.L_x_201) ;  /* 0x00000000003c8947 */ /* 0x000fea0003800000 */
.L_x_202:
[-C--:B------:R-:W-:Y:S01]  /*3170*/  MOV R38, R39.reuse ;  /* 0x0000002700267202 */ /* 0x080fe20000000f00 */
[----:B------:R-:W-:Y:S01]  /*3180*/  IMAD.MOV.U32 R24, RZ, RZ, R39 ;  /* 0x000000ffff187224 */ /* 0x000fe200078e0027 */
[----:B------:R-:W-:Y:S01]  /*3190*/  MOV R8, R39 ;  /* 0x0000002700087202 */ /* 0x000fe20000000f00 */
[--C-:B------:R-:W-:Y:S01]  /*31a0*/  IMAD.MOV.U32 R77, RZ, RZ, R51.reuse ;  /* 0x000000ffff4d7224 */ /* 0x100fe200078e0033 */
        /* <DEDUP_REMOVED lines=11> */
.L_x_201:
[----:B------:R-:W-:Y:S05]  /*3260*/  BSYNC.RECONVERGENT B0 ;  /* 0x0000000000007941 */ /* 0x000fea0003800200 */
.L_x_199:
[----:B------:R-:W-:Y:S01]  /*3270*/  UISETP.NE.AND UP1, UPT, UR4, URZ, UPT ;  /* 0x000000ff0400728c */ /* 0x000fe2000bf25270 */
[----:B------:R-:W-:Y:S01]  /*3280*/  IMAD.MOV.U32 R66, RZ, RZ, R63 ;  /* 0x000000ffff427224 */ /* 0x000fe200078e003f */
[----:B------:R-:W-:Y:S01]  /*3290*/  MOV R47, R65 ;  /* 0x00000041002f7202 */ /* 0x000fe20000000f00 */
[----:B------:R-:W-:Y:S01]  /*32a0*/  IMAD.MOV.U32 R51, RZ, RZ, R75 ;  /* 0x000000ffff337224 */ /* 0x000fe200078e004b */
[----:B------:R-:W-:Y:S01]  /*32b0*/  MOV R40, R77 ;  /* 0x0000004d00287202 */ /* 0x000fe20000000f00 */
[----:B------:R-:W-:Y:S01]  /*32c0*/  IMAD.MOV.U32 R58, RZ, RZ, R24 ;  /* 0x000000ffff3a7224 */ /* 0x000fe200078e0018 */
[----:B------:R-:W-:Y:S01]  /*32d0*/  MOV R41, R76 ;  /* 0x0000004c00297202 */ /* 0x000fe20000000f00 */
[--C-:B------:R-:W-:Y:S01]  /*32e0*/  IMAD.MOV.U32 R56, RZ, RZ, R39.reuse ;  /* 0x000000ffff387224 */ /* 0x100fe200078e0027 */
[----:B------:R-:W-:Y:S01]  /*32f0*/  MOV R55, R39 ;  /* 0x0000002700377202 */ /* 0x000fe20000000f00 */
[----:B------:R-:W-:Y:S01]  /*3300*/  IMAD.MOV.U32 R22, RZ, RZ, R39 ;  /* 0x000000ffff167224 */ /* 0x000fe200078e0027 */
[----:B------:R-:W-:Y:S01]  /*3310*/  MOV R20, R43 ;  /* 0x0000002b00147202 */ /* 0x000fe20000000f00 */
[----:B------:R-:W-:Y:S06]  /*3320*/  BRA.U !UP1, `(.L_x_194) ;  /* 0x0000001109807547 */ /* 0x000fec000b800000 */
[----:B------:R-:W-:Y:S01]  /*3330*/  FSETP.NEU.AND P0, PT, R38, R37, PT ;  /* 0x000000252600720b */ /* 0x000fe20003f0d000 */
[----:B------:R-:W-:-:S12]  /*3340*/  BSSY.RECONVERGENT B0, `(.L_x_203) ;  /* 0x0000021000007945 */ /* 0x000fd80003800200 */
[----:B------:R-:W-:Y:S05]  /*3350*/  @!P0 BRA `(.L_x_204) ;  /* 0x00000000001c8947 */ /* 0x000fea0003800000 */
[-C--:B------:R-:W-:Y:S01]  /*3360*/  FSETP.GE.AND P0, PT, R38, R37.reuse, PT ;  /* 0x000000252600720b */ /* 0x080fe20003f06000 */
[----:B------:R-:W-:Y:S01]  /*3370*/  IMAD.MOV.U32 R51, RZ, RZ, R75 ;  /* 0x000000ffff337224 */ /* 0x000fe200078e004b */
[----:B------:R-:W-:Y:S01]  /*3380*/  MOV R16, R37 ;  /* 0x0000002500107202 */ /* 0x000fe20000000f00 */
[----:B------:R-:W-:Y:S01]  /*3390*/  IMAD.MOV.U32 R20, RZ, RZ, R53 ;  /* 0x000000ffff147224 */ /* 0x000fe200078e0035 */
[----:B------:R-:W-:-:S09]  /*33a0*/  MOV R75, R36 ;  /* 0x00000024004b7202 */ /* 0x000fd20000000f00 */
[----:B------:R-:W-:Y:S05]  /*33b0*/  @!P0 BRA `(.L_x_205) ;  /* 0x0000000000648947 */ /* 0x000fea0003800000 */
[----:B------:R-:W-:Y:S05]  /*33c0*/  BRA `(.L_x_206) ;  /* 0x0000000000287947 */ /* 0x000fea0003800000 */
.L_x_204:
[-C--:B------:R-:W-:Y:S01]  /*33d0*/  FSETP.GE.AND P0, PT, R36, R53.reuse, PT ;  /* 0x000000352400720b */ /* 0x080fe20003f06000 */
[----:B------:R-:W-:Y:S01]  /*33e0*/  IMAD.MOV.U32 R16, RZ, RZ, R37 ;  /* 0x000000ffff107224 */ /* 0x000fe200078e0025 */
[----:B------:R-:W-:Y:S01]  /*33f0*/  MOV R20, R53 ;  /* 0x0000003500147202 */ /* 0x000fe20000000f00 */
[----:B------:R-:W-:Y:S01]  /*3400*/  IMAD.MOV.U32 R75, RZ, RZ, R36 ;  /* 0x000000ffff4b7224 */ /* 0x000fe200078e0024 */
[-C--:B------:R-:W-:Y:S01]  /*3410*/  MOV R51, R36.reuse ;  /* 0x0000002400337202 */ /* 0x080fe20000000f00 */
[--C-:B------:R-:W-:Y:S01]  /*3420*/  IMAD.MOV.U32 R54, RZ, RZ, R53.reuse ;  /* 0x000000ffff367224 */ /* 0x100fe200078e0035 */
[-C--:B------:R-:W-:Y:S01]  /*3430*/  MOV R52, R36.reuse ;  /* 0x0000002400347202 */ /* 0x080fe20000000f00 */
[----:B------:R-:W-:Y:S01]  /*3440*/  IMAD.MOV.U32 R27, RZ, RZ, R53 ;  /* 0x000000ffff1b7224 */ /* 0x000fe200078e0035 */
[----:B------:R-:W-:-:S05]  /*3450*/  MOV R25, R36 ;  /* 0x0000002400197202 */ /* 0x000fca0000000f00 */
[----:B------:R-:W-:Y:S05]  /*3460*/  @!P0 BRA `(.L_x_205) ;  /* 0x0000000000388947 */ /* 0x000fea0003800000 */
.L_x_206:
        /* <DEDUP_REMOVED lines=14> */
.L_x_205:
[----:B------:R-:W-:Y:S05]  /*3550*/  BSYNC.RECONVERGENT B0 ;  /* 0x0000000000007941 */ /* 0x000fea0003800200 */
.L_x_203:
        /* <DEDUP_REMOVED lines=10> */
[----:B------:R-:W-:-:S06]  /*3600*/  IMAD.MOV.U32 R37, RZ, RZ, R24 ;  /* 0x000000ffff257224 */ /* 0x000fcc00078e0018 */
[----:B------:R-:W-:Y:S05]  /*3610*/  @!P0 BRA `(.L_x_209) ;  /* 0x0000000000748947 */ /* 0x000fea0003800000 */
[----:B------:R-:W-:Y:S05]  /*3620*/  BRA `(.L_x_210) ;  /* 0x0000000000347947 */ /* 0x000fea0003800000 */
.L_x_208:
[----:B------:R-:W-:Y:S01]  /*3630*/  FSETP.GE.AND P0, PT, R0, R72, PT ;  /* 0x000000480000720b */ /* 0x000fe20003f06000 */
[----:B------:R-:W-:Y:S01]  /*3640*/  IMAD.MOV.U32 R24, RZ, RZ, R16 ;  /* 0x000000ffff187224 */ /* 0x000fe200078e0010 */
        /* <DEDUP_REMOVED lines=8> */
[----:B------:R-:W-:-:S02]  /*36d0*/  MOV R53, R22 ;  /* 0x0000001600357202 */ /* 0x000fc40000000f00 */
[----:B------:R-:W-:Y:S01]  /*36e0*/  MOV R27, R22 ;  /* 0x00000016001b7202 */ /* 0x000fe20000000f00 */
[----:B------:R-:W-:Y:S06]  /*36f0*/  @!P0 BRA `(.L_x_209) ;  /* 0x00000000003c8947 */ /* 0x000fec0003800000 */
.L_x_210:
[--C-:B------:R-:W-:Y:S01]  /*3700*/  IMAD.MOV.U32 R37, RZ, RZ, R69.reuse ;  /* 0x000000ffff257224 */ /* 0x100fe200078e0045 */
[----:B------:R-:W-:Y:S01]  /*3710*/  MOV R61, R24 ;  /* 0x00000018003d7202 */ /* 0x000fe20000000f00 */
[--C-:B------:R-:W-:Y:S01]  /*3720*/  IMAD.MOV.U32 R64, RZ, RZ, R22.reuse ;  /* 0x000000ffff407224 */ /* 0x100fe200078e0016 */
[----:B------:R-:W-:Y:S01]  /*3730*/  MOV R78, R22 ;  /* 0x00000016004e7202 */ /* 0x000fe20000000f00 */
[----:B------:R-:W-:Y:S01]  /*3740*/  IMAD.MOV.U32 R46, RZ, RZ, R22 ;  /* 0x000000ffff2e7224 */ /* 0x000fe200078e0016 */
[-C--:B------:R-:W-:Y:S01]  /*3750*/  MOV R0, R72.reuse ;  /* 0x0000004800007202 */ /* 0x080fe20000000f00 */
        /* <DEDUP_REMOVED lines=8> */
[----:B------:R-:W-:-:S07]  /*37e0*/  IMAD.MOV.U32 R27, RZ, RZ, R72 ;  /* 0x000000ffff1b7224 */ /* 0x000fce00078e0048 */
.L_x_209:
[----:B------:R-:W-:Y:S05]  /*37f0*/  BSYNC.RECONVERGENT B0 ;  /* 0x0000000000007941 */ /* 0x000fea0003800200 */
.L_x_207:
[----:B------:R-:W-:Y:S01]  /*3800*/  UISETP.NE.AND UP1, UPT, UR4, 0x2, UPT ;  /* 0x000000020400788c */ /* 0x000fe2000bf25270 */
[----:B------:R-:W-:Y:S01]  /*3810*/  MOV R66, R63 ;  /* 0x0000003f00427202 */ /* 0x000fe20000000f00 */
[----:B------:R-:W-:Y:S01]  /*3820*/  IMAD.MOV.U32 R47, RZ, RZ, R65 ;  /* 0x000000ffff2f7224 */ /* 0x000fe200078e0041 */
        /* <DEDUP_REMOVED lines=23> */
.L_x_212:
[-C--:B------:R-:W-:Y:S01]  /*39a0*/  FSETP.GE.AND P0, PT, R64, R73.reuse, PT ;  /* 0x000000494000720b */ /* 0x080fe20003f06000 */
[----:B------:R-:W-:Y:S01]  /*39b0*/  IMAD.MOV.U32 R78, RZ, RZ, R64 ;  /* 0x000000ffff4e7224 */ /* 0x000fe200078e0040 */
[----:B------:R-:W-:Y:S01]  /*39c0*/  MOV R12, R73 ;  /* 0x00000049000c7202 */ /* 0x000fe20000000f00 */
[--C-:B------:R-:W-:Y:S01]  /*39d0*/  IMAD.MOV.U32 R70, RZ, RZ, R73.reuse ;  /* 0x000000ffff467224 */ /* 0x100fe200078e0049 */
[-C--:B------:R-:W-:Y:S01]  /*39e0*/  MOV R72, R64.reuse ;  /* 0x0000004000487202 */ /* 0x080fe20000000f00 */
[----:B------:R-:W-:Y:S01]  /*39f0*/  IMAD.MOV.U32 R19, RZ, RZ, R73 ;  /* 0x000000ffff137224 */ /* 0x000fe200078e0049 */
[-C--:B------:R-:W-:Y:S02]  /*3a00*/  MOV R46, R64.reuse ;  /* 0x00000040002e7202 */ /* 0x080fe40000000f00 */
[----:B------:R-:W-:-:S05]  /*3a10*/  MOV R17, R64 ;  /* 0x0000004000117202 */ /* 0x000fca0000000f00 */
[----:B------:R-:W-:Y:S05]  /*3a20*/  @!P0 BRA `(.L_x_213) ;  /* 0x0000000000388947 */ /* 0x000fea0003800000 */
.L_x_214:
        /* <DEDUP_REMOVED lines=14> */
.L_x_213:
[----:B------:R-:W-:Y:S05]  /*3b10*/  BSYNC.RECONVERGENT B0 ;  /* 0x0000000000007941 */ /* 0x000fea0003800200 */
.L_x_211:
        /* <DEDUP_REMOVED lines=13> */
.L_x_216:
[----:B------:R-:W-:Y:S01]  /*3bf0*/  FSETP.GE.AND P0, PT, R62, R74, PT ;  /* 0x0000004a3e00720b */ /* 0x000fe20003f06000 */
        /* <DEDUP_REMOVED lines=9> */
[----:B------:R-:W-:-:S02]  /*3c90*/  MOV R73, R16 ;  /* 0x0000001000497202 */ /* 0x000fc40000000f00 */
[----:B------:R-:W-:Y:S01]  /*3ca0*/  MOV R19, R16 ;  /* 0x0000001000137202 */ /* 0x000fe20000000f00 */
[----:B------:R-:W-:Y:S06]  /*3cb0*/  @!P0 BRA `(.L_x_217) ;  /* 0x00000000003c8947 */ /* 0x000fec0003800000 */
.L_x_218:
[--C-:B------:R-:W-:Y:S01]  /*3cc0*/  IMAD.MOV.U32 R82, RZ, RZ, R45.reuse ;  /* 0x000000ffff527224 */ /* 0x100fe200078e002d */
[----:B------:R-:W-:Y:S01]  /*3cd0*/  MOV R12, R45 ;  /* 0x0000002d000c7202 */ /* 0x000fe20000000f00 */
[----:B------:R-:W-:Y:S01]  /*3ce0*/  IMAD.MOV.U32 R32, RZ, RZ, R45 ;  /* 0x000000ffff207224 */ /* 0x000fe200078e002d */
[-C--:B------:R-:W-:Y:S01]  /*3cf0*/  MOV R80, R16.reuse ;  /* 0x0000001000507202 */ /* 0x080fe20000000f00 */
[----:B------:R-:W-:Y:S01]  /*3d00*/  IMAD.MOV.U32 R79, RZ, RZ, R16 ;  /* 0x000000ffff4f7224 */ /* 0x000fe200078e0010 */
[----:B------:R-:W-:Y:S01]  /*3d10*/  MOV R71, R16 ;  /* 0x0000001000477202 */ /* 0x000fe20000000f00 */
        /* <DEDUP_REMOVED lines=9> */
.L_x_217:
[----:B------:R-:W-:Y:S05]  /*3db0*/  BSYNC.RECONVERGENT B0 ;  /* 0x0000000000007941 */ /* 0x000fea0003800200 */
.L_x_215:
[----:B------:R-:W-:Y:S01]  /*3dc0*/  UISETP.NE.AND UP1, UPT, UR4, 0x4, UPT ;  /* 0x000000040400788c */ /* 0x000fe2000bf25270 */
        /* <DEDUP_REMOVED lines=53> */
[----:B------:R-:W-:Y:S06]  /*4120*/  @!P0 BRA `(.L_x_220) ;  /* 0x0000000000fc8947 */ /* 0x000fec0003800000 */
[----:B------:R-:W-:Y:S05]  /*4130*/  BRA `(.L_x_221) ;  /* 0x0000000000787947 */ /* 0x000fea0003800000 */
.L_x_219:
[-C--:B------:R-:W-:Y:S01]  /*4140*/  FSETP.GE.AND P0, PT, R80, R63.reuse, PT ;  /* 0x0000003f5000720b */ /* 0x080fe20003f06000 */
        /* <DEDUP_REMOVED lines=28> */
[----:B------:R-:W-:Y:S06]  /*4310*/  @!P0 BRA `(.L_x_220) ;  /* 0x0000000000808947 */ /* 0x000fec0003800000 */
.L_x_221:
[----:B------:R-:W-:Y:S01]  /*4320*/  MOV R64, R78 ;  /* 0x0000004e00407202 */ /* 0x000fe20000000f00 */
[----:B------:R-:W-:Y:S01]  /*4330*/  IMAD.MOV.U32 R36, RZ, RZ, R75 ;  /* 0x000000ffff247224 */ /* 0x000fe200078e004b */
[----:B------:R-:W-:Y:S01]  /*4340*/  MOV R40, R77 ;  /* 0x0000004d00287202 */ /* 0x000fe20000000f00 */
[----:B------:R-:W-:Y:S01]  /*4350*/  IMAD.MOV.U32 R41, RZ, RZ, R76 ;  /* 0x000000ffff297224 */ /* 0x000fe200078e004c */
[-C--:B------:R-:W-:Y:S01]  /*4360*/  MOV R66, R80.reuse ;  /* 0x0000005000427202 */ /* 0x080fe20000000f00 */
[----:B------:R-:W-:Y:S01]  /*4370*/  IMAD.MOV.U32 R47, RZ, RZ, R82 ;  /* 0x000000ffff2f7224 */ /* 0x000fe200078e0052 */
        /* <DEDUP_REMOVED lines=26> */
.L_x_220:
[----:B------:R-:W-:Y:S05]  /*4520*/  BSYNC.RECONVERGENT B0 ;  /* 0x0000000000007941 */ /* 0x000fea0003800200 */
.L_x_194:
[----:B------:R-:W-:Y:S01]  /*4530*/  UIADD3 UR4, UPT, UPT, UR4, -0x2, URZ ;  /* 0xfffffffe04047890 */ /* 0x000fe2000fffe0ff */
[----:B------:R-:W-:Y:S11]  /*4540*/  BRA.U UP0, `(.L_x_222) ;  /* 0xffffffd500f07547 */ /* 0x000ff6000b83ffff */
[----:B------:R-:W-:Y:S01]  /*4550*/  FADD R15, R38, -R43 ;  /* 0x8000002b260f7221 */ /* 0x000fe20000000000 */
[--C-:B------:R-:W-:Y:S01]  /*4560*/  FADD R12, R40, -R41.reuse ;  /* 0x80000029280c7221 */ /* 0x100fe20000000000 */
[----:B------:R-:W-:Y:S01]  /*4570*/  FADD R13, R36, -R41 ;  /* 0x80000029240d7221 */ /* 0x000fe20000000000 */
[----:B------:R-:W-:Y:S01]  /*4580*/  MOV R14, R2 ;  /* 0x00000002000e7202 */ /* 0x000fe20000000f00 */
[----:B------:R0:W-:Y:S01]  /*4590*/  STL.128 [R1+0x90], R4 ;  /* 0x0000900401007387 */ /* 0x0001e20000100c00 */
[----:B------:R-:W-:Y:S01]  /*45a0*/  FMUL R15, R15, R12 ;  /* 0x0000000c0f0f7220 */ /* 0x000fe20000400000 */
[----:B------:R-:W-:Y:S01]  /*45b0*/  FADD R12, R39, -R43 ;  /* 0x8000002b270c7221 */ /* 0x000fe20000000000 */
[--C-:B------:R-:W-:Y:S01]  /*45c0*/  IMAD.MOV.U32 R16, RZ, RZ, R2.reuse ;  /* 0x000000ffff107224 */ /* 0x100fe200078e0002 */
[----:B------:R1:W-:Y:S01]  /*45d0*/  STL.128 [R1+0xa0], R8 ;  /* 0x0000a00801007387 */ /* 0x0003e20000100c00 */
[-C--:B------:R-:W-:Y:S01]  /*45e0*/  MOV R17, R2.reuse ;  /* 0x0000000200117202 */ /* 0x080fe20000000f00 */
[----:B------:R-:W-:Y:S01]  /*45f0*/  FFMA R12, R12, R13, -R15 ;  /* 0x0000000d0c0c7223 */ /* 0x000fe2000000080f */
[----:B------:R-:W-:Y:S01]  /*4600*/  IMAD.MOV.U32 R15, RZ, RZ, 0x2 ;  /* 0x00000002ff0f7424 */ /* 0x000fe200078e00ff */
[----:B------:R-:W-:Y:S01]  /*4610*/  STL.128 [R1+0xc0], R32 ;  /* 0x0000c02001007387 */ /* 0x000fe20000100c00 */
[----:B------:R-:W-:Y:S01]  /*4620*/  HFMA2 R13, -RZ, RZ, 0, 5.9604644775390625e-08 ;  /* 0x00000001ff0d7431 */ /* 0x000fe200000001ff */
[----:B------:R-:W-:Y:S01]  /*4630*/  BSSY.RECONVERGENT B0, `(.L_x_223) ;  /* 0x0000035000007945 */ /* 0x000fe20003800200 */
[----:B------:R-:W-:Y:S01]  /*4640*/  FSETP.GTU.AND P0, PT, R12, RZ, PT ;  /* 0x000000ff0c00720b */ /* 0x000fe20003f0c000 */
[----:B------:R-:W-:Y:S01]  /*4650*/  STL.128 [R1+0xb0], R28 ;  /* 0x0000b01c01007387 */ /* 0x000fe20000100c00 */
[----:B------:R-:W-:Y:S01]  /*4660*/  IMAD.MOV.U32 R12, RZ, RZ, RZ ;  /* 0x000000ffff0c7224 */ /* 0x000fe200078e00ff */
[-C--:B0-----:R-:W-:Y:S01]  /*4670*/  MOV R4, R2.reuse ;  /* 0x0000000200047202 */ /* 0x081fe20000000f00 */
[--C-:B------:R-:W-:Y:S01]  /*4680*/  IMAD.MOV.U32 R5, RZ, RZ, R2.reuse ;  /* 0x000000ffff057224 */ /* 0x100fe200078e0002 */
[----:B------:R-:W-:Y:S01]  /*4690*/  MOV R6, R2 ;  /* 0x0000000200067202 */ /* 0x000fe20000000f00 */
[----:B------:R-:W-:Y:S01]  /*46a0*/  STL [R14], RZ ;  /* 0x000000ff0e007387 */ /* 0x000fe20000100800 */
[----:B------:R-:W-:-:S02]  /*46b0*/  IMAD.MOV.U32 R7, RZ, RZ, R2 ;  /* 0x000000ffff077224 */ /* 0x000fc400078e0002 */
[----:B-1----:R-:W-:Y:S02]  /*46c0*/  HFMA2 R9, -RZ, RZ, 0, 1.1920928955078125e-07 ;  /* 0x00000002ff097431 */ /* 0x002fe400000001ff */
[----:B------:R-:W-:Y:S01]  /*46d0*/  IMAD.MOV.U32 R8, RZ, RZ, 0x1 ;  /* 0x00000001ff087424 */ /* 0x000fe200078e00ff */
[----:B------:R-:W-:Y:S01]  /*46e0*/  STL [R16+0x8], RZ ;  /* 0x000008ff10007387 */ /* 0x000fe20000100800 */
[----:B------:R-:W-:-:S03]  /*46f0*/  @!P0 MOV R15, 0x1 ;  /* 0x00000001000f8802 */ /* 0x000fc60000000f00 */
[----:B------:R0:W-:Y:S04]  /*4700*/  STL [R4+0xc], RZ ;  /* 0x00000cff04007387 */ /* 0x0001e80000100800 */
[----:B------:R1:W-:Y:S04]  /*4710*/  STL [R5+0x10], RZ ;  /* 0x000010ff05007387 */ /* 0x0003e80000100800 */
[----:B------:R2:W-:Y:S01]  /*4720*/  STL [R6+0x14], RZ ;  /* 0x000014ff06007387 */ /* 0x0005e20000100800 */
[----:B0-----:R-:W-:-:S03]  /*4730*/  IMAD R4, R15, 0x4, R2 ;  /* 0x000000040f047824 */ /* 0x001fc600078e0202 */
[----:B------:R0:W-:Y:S01]  /*4740*/  STL [R7+0x18], RZ ;  /* 0x000018ff07007387 */ /* 0x0001e20000100800 */
[----:B-1----:R-:W-:-:S03]  /*4750*/  IADD3 R5, PT, PT, R15, 0x1, RZ ;  /* 0x000000010f057810 */ /* 0x002fc60007ffe0ff */
[----:B------:R1:W-:Y:S01]  /*4760*/  STL [R14+0x1c], RZ ;  /* 0x00001cff0e007387 */ /* 0x0003e20000100800 */
[----:B--2---:R-:W-:-:S03]  /*4770*/  MOV R6, R36 ;  /* 0x0000002400067202 */ /* 0x004fc60000000f00 */
[----:B------:R1:W-:Y:S01]  /*4780*/  STL [R17+0x20], RZ ;  /* 0x000020ff11007387 */ /* 0x0003e20000100800 */
[----:B0-----:R-:W-:-:S03]  /*4790*/  IMAD.MOV.U32 R7, RZ, RZ, R38 ;  /* 0x000000ffff077224 */ /* 0x001fc600078e0026 */
[----:B------:R1:W-:Y:S04]  /*47a0*/  STL.64 [R1+0x30], R12 ;  /* 0x0000300c01007387 */ /* 0x0003e80000100a00 */
[----:B------:R1:W-:Y:S04]  /*47b0*/  STL.128 [R1+0x40], RZ ;  /* 0x000040ff01007387 */ /* 0x0003e80000100c00 */
[----:B------:R1:W-:Y:S04]  /*47c0*/  STL [R16+0x4], R13 ;  /* 0x0000040d10007387 */ /* 0x0003e80000100800 */
[----:B------:R1:W-:Y:S04]  /*47d0*/  STL [R1+0x38], R8 ;  /* 0x0000380801007387 */ /* 0x0003e80000100800 */
[----:B------:R1:W-:Y:S04]  /*47e0*/  @!P0 STL [R1+0x34], RZ ;  /* 0x000034ff01008387 */ /* 0x0003e80000100800 */
[----:B------:R1:W-:Y:S02]  /*47f0*/  STL [R4], R9 ;  /* 0x0000000904007387 */ /* 0x0003e40000100800 */
.L_x_225:
[----:B-1----:R-:W-:-:S05]  /*4800*/  VIADD R9, R5, 0xfffffffe ;  /* 0xfffffffe05097836 */ /* 0x002fca0000000000 */
[----:B------:R-:W-:-:S05]  /*4810*/  LEA R9, R9, R2, 0x2 ;  /* 0x0000000209097211 */ /* 0x000fca00078e10ff */
[----:B------:R-:W2:Y:S02]  /*4820*/  LDL R4, [R9] ;  /* 0x0000000009047983 */ /* 0x000ea40000100800 */
[----:B--2---:R-:W-:-:S05]  /*4830*/  IMAD R4, R4, 0x8, R59 ;  /* 0x0000000804047824 */ /* 0x004fca00078e023b */
[----:B------:R-:W2:Y:S02]  /*4840*/  LDL.64 R14, [R4] ;  /* 0x00000000040e7983 */ /* 0x000ea40000100a00 */
[----:B--2---:R-:W-:Y:S01]  /*4850*/  FADD R13, -R15, R6 ;  /* 0x000000060f0d7221 */ /* 0x004fe20000000100 */
[----:B0-----:R-:W-:Y:S01]  /*4860*/  FADD R8, R37, -R14 ;  /* 0x8000000e25087221 */ /* 0x001fe20000000000 */
[----:B------:R-:W-:Y:S01]  /*4870*/  FADD R6, -R14, R7 ;  /* 0x000000070e067221 */ /* 0x000fe20000000100 */
[----:B------:R-:W-:Y:S02]  /*4880*/  FADD R7, R0, -R15 ;  /* 0x8000000f00077221 */ /* 0x000fe40000000000 */
[----:B------:R-:W-:-:S04]  /*4890*/  FMUL R13, R8, R13 ;  /* 0x0000000d080d7220 */ /* 0x000fc80000400000 */
[----:B------:R-:W-:-:S05]  /*48a0*/  FFMA R6, R6, R7, -R13 ;  /* 0x0000000706067223 */ /* 0x000fca000000080d */
[----:B------:R-:W-:-:S13]  /*48b0*/  FSETP.GTU.AND P0, PT, R6, RZ, PT ;  /* 0x000000ff0600720b */ /* 0x000fda0003f0c000 */
[----:B------:R-:W-:Y:S05]  /*48c0*/  @P0 BRA `(.L_x_224) ;  /* 0x00000000002c0947 */ /* 0x000fea0003800000 */
[----:B------:R-:W-:-:S05]  /*48d0*/  IADD3 R9, PT, PT, R5, -0x1, RZ ;  /* 0xffffffff05097810 */ /* 0x000fca0007ffe0ff */
[----:B------:R-:W-:-:S05]  /*48e0*/  IMAD R4, R9, 0x4, R2 ;  /* 0x0000000409047824 */ /* 0x000fca00078e0202 */
[----:B------:R-:W2:Y:S01]  /*48f0*/  LDL R7, [R4] ;  /* 0x0000000004077983 */ /* 0x000ea20000100800 */
[----:B------:R-:W-:Y:S01]  /*4900*/  ISETP.GT.U32.AND P0, PT, R5, 0x2, PT ;  /* 0x000000020500780c */ /* 0x000fe20003f04070 */
[----:B------:R-:W-:Y:S02]  /*4910*/  IMAD.MOV.U32 R6, RZ, RZ, R15 ;  /* 0x000000ffff067224 */ /* 0x000fe400078e000f */
[----:B------:R-:W-:Y:S01]  /*4920*/  IMAD.MOV.U32 R5, RZ, RZ, R9 ;  /* 0x000000ffff057224 */ /* 0x000fe200078e0009 */
[----:B--2---:R-:W-:Y:S02]  /*4930*/  LEA R8, R7, R60, 0x2 ;  /* 0x0000003c07087211 */ /* 0x004fe400078e10ff */
[----:B------:R-:W-:-:S03]  /*4940*/  MOV R7, R14 ;  /* 0x0000000e00077202 */ /* 0x000fc60000000f00 */
[----:B------:R0:W-:Y:S04]  /*4950*/  STL [R8], RZ ;  /* 0x000000ff08007387 */ /* 0x0001e80000100800 */
[----:B------:R-:W-:Y:S05]  /*4960*/  @P0 BRA `(.L_x_225) ;  /* 0xfffffffc00a40947 */ /* 0x000fea000383ffff */
[----:B------:R-:W-:-:S07]  /*4970*/  HFMA2 R5, -RZ, RZ, 0, 5.9604644775390625e-08 ;  /* 0x00000001ff057431 */ /* 0x000fce00000001ff */
.L_x_224:
[----:B------:R-:W-:Y:S05]  /*4980*/  BSYNC.RECONVERGENT B0 ;  /* 0x0000000000007941 */ /* 0x000fea0003800200 */
.L_x_223:
[----:B------:R-:W-:Y:S01]  /*4990*/  IMAD.MOV.U32 R6, RZ, RZ, 0x1 ;  /* 0x00000001ff067424 */ /* 0x000fe200078e00ff */
[C---:B------:R-:W-:Y:S01]  /*49a0*/  LEA R7, R5.reuse, R2, 0x2 ;  /* 0x0000000205077211 */ /* 0x040fe200078e10ff */
[----:B0-----:R-:W-:Y:S01]  /*49b0*/  IMAD.MOV.U32 R8, RZ, RZ, 0x3 ;  /* 0x00000003ff087424 */ /* 0x001fe200078e00ff */
[----:B------:R-:W-:Y:S01]  /*49c0*/  BSSY.RECONVERGENT B0, `(.L_x_226) ;  /* 0x000001c000007945 */ /* 0x000fe20003800200 */
[----:B------:R-:W-:Y:S01]  /*49d0*/  IADD3 R4, PT, PT, R5, 0x1, RZ ;  /* 0x0000000105047810 */ /* 0x000fe20007ffe0ff */
[----:B------:R0:W-:Y:S04]  /*49e0*/  STL [R1+0x3c], R6 ;  /* 0x00003c0601007387 */ /* 0x0001e80000100800 */
[----:B------:R0:W-:Y:S02]  /*49f0*/  STL [R7], R8 ;  /* 0x0000000807007387 */ /* 0x0001e40000100800 */
.L_x_228:
[----:B------:R-:W-:-:S05]  /*4a00*/  VIADD R5, R4, 0xfffffffe ;  /* 0xfffffffe04057836 */ /* 0x000fca0000000000 */
[----:B------:R-:W-:-:S05]  /*4a10*/  LEA R5, R5, R2, 0x2 ;  /* 0x0000000205057211 */ /* 0x000fca00078e10ff */
[----:B01----:R-:W2:Y:S02]  /*4a20*/  LDL R6, [R5] ;  /* 0x0000000005067983 */ /* 0x003ea40000100800 */
[----:B--2---:R-:W-:-:S05]  /*4a30*/  IMAD R6, R6, 0x8, R59 ;  /* 0x0000000806067824 */ /* 0x004fca00078e023b */
[----:B------:R-:W2:Y:S02]  /*4a40*/  LDL.64 R14, [R6] ;  /* 0x00000000060e7983 */ /* 0x000ea40000100a00 */
[----:B--2---:R-:W-:Y:S01]  /*4a50*/  FADD R12, -R15, R11 ;  /* 0x0000000b0f0c7221 */ /* 0x004fe20000000100 */
[----:B------:R-:W-:Y:S01]  /*4a60*/  FADD R9, R61, -R14 ;  /* 0x8000000e3d097221 */ /* 0x000fe20000000000 */
[----:B------:R-:W-:Y:S01]  /*4a70*/  FADD R7, -R14, R10 ;  /* 0x0000000a0e077221 */ /* 0x000fe20000000100 */
[----:B------:R-:W-:Y:S02]  /*4a80*/  FADD R8, R64, -R15 ;  /* 0x8000000f40087221 */ /* 0x000fe40000000000 */
[----:B------:R-:W-:-:S04]  /*4a90*/  FMUL R12, R9, R12 ;  /* 0x0000000c090c7220 */ /* 0x000fc80000400000 */
[----:B------:R-:W-:-:S05]  /*4aa0*/  FFMA R7, R7, R8, -R12 ;  /* 0x0000000807077223 */ /* 0x000fca000000080c */
[----:B------:R-:W-:-:S13]  /*4ab0*/  FSETP.GTU.AND P0, PT, R7, RZ, PT ;  /* 0x000000ff0700720b */ /* 0x000fda0003f0c000 */
[----:B------:R-:W-:Y:S05]  /*4ac0*/  @P0 BRA `(.L_x_227) ;  /* 0x00000000002c0947 */ /* 0x000fea0003800000 */
[----:B------:R-:W-:-:S05]  /*4ad0*/  IADD3 R7, PT, PT, R4, -0x1, RZ ;  /* 0xffffffff04077810 */ /* 0x000fca0007ffe0ff */
[----:B------:R-:W-:-:S06]  /*4ae0*/  IMAD R5, R7, 0x4, R2 ;  /* 0x0000000407057824 */ /* 0x000fcc00078e0202 */
[----:B------:R-:W2:Y:S01]  /*4af0*/  LDL R5, [R5] ;  /* 0x0000000005057983 */ /* 0x000ea20000100800 */
[----:B------:R-:W-:Y:S01]  /*4b00*/  ISETP.GT.U32.AND P0, PT, R4, 0x2, PT ;  /* 0x000000020400780c */ /* 0x000fe20003f04070 */
[----:B------:R-:W-:Y:S01]  /*4b10*/  IMAD.MOV.U32 R11, RZ, RZ, R15 ;  /* 0x000000ffff0b7224 */ /* 0x000fe200078e000f */
[----:B------:R-:W-:Y:S01]  /*4b20*/  MOV R10, R14 ;  /* 0x0000000e000a7202 */ /* 0x000fe20000000f00 */
[----:B------:R-:W-:Y:S01]  /*4b30*/  IMAD.MOV.U32 R4, RZ, RZ, R7 ;  /* 0x000000ffff047224 */ /* 0x000fe200078e0007 */
[----:B--2---:R-:W-:-:S05]  /*4b40*/  LEA R6, R5, R60, 0x2 ;  /* 0x0000003c05067211 */ /* 0x004fca00078e10ff */
[----:B------:R1:W-:Y:S04]  /*4b50*/  STL [R6], RZ ;  /* 0x000000ff06007387 */ /* 0x0003e80000100800 */
[----:B------:R-:W-:Y:S05]  /*4b60*/  @P0 BRA `(.L_x_228) ;  /* 0xfffffffc00a40947 */ /* 0x000fea000383ffff */
[----:B------:R-:W-:-:S07]  /*4b70*/  HFMA2 R4, -RZ, RZ, 0, 5.9604644775390625e-08 ;  /* 0x00000001ff047431 */ /* 0x000fce00000001ff */
.L_x_227:
[----:B------:R-:W-:Y:S05]  /*4b80*/  BSYNC.RECONVERGENT B0 ;  /* 0x0000000000007941 */ /* 0x000fea0003800200 */
.L_x_226:
[----:B-1----:R-:W-:Y:S01]  /*4b90*/  IMAD.MOV.U32 R6, RZ, RZ, 0x1 ;  /* 0x00000001ff067424 */ /* 0x002fe200078e00ff */
[C---:B------:R-:W-:Y:S01]  /*4ba0*/  LEA R5, R4.reuse, R2, 0x2 ;  /* 0x0000000204057211 */ /* 0x040fe200078e10ff */
[----:B------:R-:W-:Y:S01]  /*4bb0*/  IMAD.MOV.U32 R8, RZ, RZ, 0x4 ;  /* 0x00000004ff087424 */ /* 0x000fe200078e00ff */
[----:B------:R-:W-:Y:S01]  /*4bc0*/  BSSY.RECONVERGENT B0, `(.L_x_229) ;  /* 0x000001c000007945 */ /* 0x000fe20003800200 */
[----:B------:R-:W-:Y:S01]  /*4bd0*/  IADD3 R4, PT, PT, R4, 0x1, RZ ;  /* 0x0000000104047810 */ /* 0x000fe20007ffe0ff */
[----:B------:R0:W-:Y:S04]  /*4be0*/  STL [R1+0x40], R6 ;  /* 0x0000400601007387 */ /* 0x0001e80000100800 */
[----:B------:R0:W-:Y:S02]  /*4bf0*/  STL [R5], R8 ;  /* 0x0000000805007387 */ /* 0x0001e40000100800 */
.L_x_231:
[----:B0-----:R-:W-:-:S05]  /*4c00*/  VIADD R5, R4, 0xfffffffe ;  /* 0xfffffffe04057836 */ /* 0x001fca0000000000 */
[----:B------:R-:W-:-:S05]  /*4c10*/  LEA R5, R5, R2, 0x2 ;  /* 0x0000000205057211 */ /* 0x000fca00078e10ff */
[----:B-1----:R-:W2:Y:S02]  /*4c20*/  LDL R6, [R5] ;  /* 0x0000000005067983 */ /* 0x002ea40000100800 */
        /* <DEDUP_REMOVED lines=21> */
.L_x_230:
[----:B------:R-:W-:Y:S05]  /*4d80*/  BSYNC.RECONVERGENT B0 ;  /* 0x0000000000007941 */ /* 0x000fea0003800200 */
.L_x_229:
[----:B-1----:R-:W-:Y:S01]  /*4d90*/  IMAD.MOV.U32 R6, RZ, RZ, 0x1 ;  /* 0x00000001ff067424 */ /* 0x002fe200078e00ff */
[C---:B------:R-:W-:Y:S01]  /*4da0*/  LEA R5, R4.reuse, R2, 0x2 ;  /* 0x0000000204057211 */ /* 0x040fe200078e10ff */
[----:B------:R-:W-:Y:S01]  /*4db0*/  IMAD.MOV.U32 R8, RZ, RZ, 0x5 ;  /* 0x00000005ff087424 */ /* 0x000fe200078e00ff */
[----:B------:R-:W-:Y:S01]  /*4dc0*/  BSSY.RECONVERGENT B0, `(.L_x_232) ;  /* 0x000001d000007945 */ /* 0x000fe20003800200 */
[----:B------:R-:W-:Y:S01]  /*4dd0*/  IADD3 R4, PT, PT, R4, 0x1, RZ ;  /* 0x0000000104047810 */ /* 0x000fe20007ffe0ff */
[----:B------:R0:W-:Y:S04]  /*4de0*/  STL [R1+0x44], R6 ;  /* 0x0000440601007387 */ /* 0x0001e80000100800 */
[----:B------:R0:W-:Y:S02]  /*4df0*/  STL [R5], R8 ;  /* 0x0000000805007387 */ /* 0x0001e40000100800 */
.L_x_234:
        /* <DEDUP_REMOVED lines=11> */
[----:B------:R-:W-:Y:S02]  /*4eb0*/  FSETP.GTU.AND P0, PT, R7, RZ, PT ;  /* 0x000000ff0700720b */ /* 0x000fe40003f0c000 */
[----:B------:R-:W-:-:S11]  /*4ec0*/  MOV R7, R4 ;  /* 0x0000000400077202 */ /* 0x000fd60000000f00 */
[----:B------:R-:W-:Y:S05]  /*4ed0*/  @P0 BRA `(.L_x_233) ;  /* 0x00000000002c0947 */ /* 0x000fea0003800000 */
[----:B------:R-:W-:-:S05]  /*4ee0*/  VIADD R7, R4, 0xffffffff ;  /* 0xffffffff04077836 */ /* 0x000fca0000000000 */
[----:B------:R-:W-:-:S06]  /*4ef0*/  LEA R5, R7, R2, 0x2 ;  /* 0x0000000207057211 */ /* 0x000fcc00078e10ff */
[----:B------:R-:W2:Y:S01]  /*4f00*/  LDL R5, [R5] ;  /* 0x0000000005057983 */ /* 0x000ea20000100800 */
[----:B------:R-:W-:Y:S01]  /*4f10*/  ISETP.GT.U32.AND P0, PT, R4, 0x2, PT ;  /* 0x000000020400780c */ /* 0x000fe20003f04070 */
[----:B------:R-:W-:Y:S01]  /*4f20*/  IMAD.MOV.U32 R30, RZ, RZ, R12 ;  /* 0x000000ffff1e7224 */ /* 0x000fe200078e000c */
[----:B------:R-:W-:Y:S02]  /*4f30*/  MOV R31, R13 ;  /* 0x0000000d001f7202 */ /* 0x000fe40000000f00 */
[----:B------:R-:W-:Y:S01]  /*4f40*/  MOV R4, R7 ;  /* 0x0000000700047202 */ /* 0x000fe20000000f00 */
[----:B--2---:R-:W-:-:S05]  /*4f50*/  IMAD R6, R5, 0x4, R60 ;  /* 0x0000000405067824 */ /* 0x004fca00078e023c */
[----:B------:R1:W-:Y:S03]  /*4f60*/  STL [R6], RZ ;  /* 0x000000ff06007387 */ /* 0x0003e60000100800 */
[----:B------:R-:W-:Y:S05]  /*4f70*/  @P0 BRA `(.L_x_234) ;  /* 0xfffffffc00a00947 */ /* 0x000fea000383ffff */
[----:B------:R-:W-:-:S07]  /*4f80*/  IMAD.MOV.U32 R7, RZ, RZ, 0x1 ;  /* 0x00000001ff077424 */ /* 0x000fce00078e00ff */
.L_x_233:
[----:B------:R-:W-:Y:S05]  /*4f90*/  BSYNC.RECONVERGENT B0 ;  /* 0x0000000000007941 */ /* 0x000fea0003800200 */
.L_x_232:
[----:B------:R-:W-:Y:S02]  /*4fa0*/  HFMA2 R8, -RZ, RZ, 0, 5.9604644775390625e-08 ;  /* 0x00000001ff087431 */ /* 0x000fe400000001ff */
[C---:B------:R-:W-:Y:S01]  /*4fb0*/  IMAD R9, R7.reuse, 0x4, R2 ;  /* 0x0000000407097824 */ /* 0x040fe200078e0202 */
[----:B------:R-:W-:Y:S01]  /*4fc0*/  MOV R10, 0x6 ;  /* 0x00000006000a7802 */ /* 0x000fe20000000f00 */
[----:B------:R-:W-:Y:S01]  /*4fd0*/  BSSY.RECONVERGENT B0, `(.L_x_235) ;  /* 0x000001f000007945 */ /* 0x000fe20003800200 */
[----:B------:R-:W-:Y:S01]  /*4fe0*/  IMAD.MOV.U32 R4, RZ, RZ, R32 ;  /* 0x000000ffff047224 */ /* 0x000fe200078e0020 */
[----:B------:R-:W-:Y:S01]  /*4ff0*/  MOV R5, R33 ;  /* 0x0000002100057202 */ /* 0x000fe20000000f00 */
[----:B-1----:R-:W-:Y:S01]  /*5000*/  VIADD R6, R7, 0x1 ;  /* 0x0000000107067836 */ /* 0x002fe20000000000 */
[----:B------:R0:W-:Y:S04]  /*5010*/  STL [R1+0x48], R8 ;  /* 0x0000480801007387 */ /* 0x0001e80000100800 */
[----:B------:R0:W-:Y:S02]  /*5020*/  STL [R9], R10 ;  /* 0x0000000a09007387 */ /* 0x0001e40000100800 */
.L_x_237:
[----:B------:R-:W-:-:S05]  /*5030*/  IADD3 R7, PT, PT, R6, -0x2, RZ ;  /* 0xfffffffe06077810 */ /* 0x000fca0007ffe0ff */
[----:B------:R-:W-:-:S05]  /*5040*/  IMAD R7, R7, 0x4, R2 ;  /* 0x0000000407077824 */ /* 0x000fca00078e0202 */
[----:B01----:R-:W2:Y:S02]  /*5050*/  LDL R8, [R7] ;  /* 0x0000000007087983 */ /* 0x003ea40000100800 */
[----:B--2---:R-:W-:-:S05]  /*5060*/  LEA R8, R8, R59, 0x3 ;  /* 0x0000003b08087211 */ /* 0x004fca00078e18ff */
[----:B------:R-:W2:Y:S02]  /*5070*/  LDL.64 R12, [R8] ;  /* 0x00000000080c7983 */ /* 0x000ea40000100a00 */
[----:B--2---:R-:W-:Y:S01]  /*5080*/  FADD R10, -R13, R5 ;  /* 0x000000050d0a7221 */ /* 0x004fe20000000100 */
[----:B------:R-:W-:Y:S01]  /*5090*/  FADD R9, R47, -R12 ;  /* 0x8000000c2f097221 */ /* 0x000fe20000000000 */
[----:B------:R-:W-:Y:S01]  /*50a0*/  FADD R4, -R12, R4 ;  /* 0x000000040c047221 */ /* 0x000fe20000000100 */
[----:B------:R-:W-:Y:S02]  /*50b0*/  FADD R5, R66, -R13 ;  /* 0x8000000d42057221 */ /* 0x000fe40000000000 */
[----:B------:R-:W-:-:S04]  /*50c0*/  FMUL R9, R9, R10 ;  /* 0x0000000a09097220 */ /* 0x000fc80000400000 */
[----:B------:R-:W-:Y:S01]  /*50d0*/  FFMA R4, R4, R5, -R9 ;  /* 0x0000000504047223 */ /* 0x000fe20000000809 */
[----:B------:R-:W-:-:S04]  /*50e0*/  IMAD.MOV.U32 R9, RZ, RZ, R6 ;  /* 0x000000ffff097224 */ /* 0x000fc800078e0006 */
        /* <DEDUP_REMOVED lines=13> */
.L_x_236:
[----:B------:R-:W-:Y:S05]  /*51c0*/  BSYNC.RECONVERGENT B0 ;  /* 0x0000000000007941 */ /* 0x000fea0003800200 */
.L_x_235:
[----:B------:R-:W-:Y:S01]  /*51d0*/  IMAD R7, R9, 0x4, R2 ;  /* 0x0000000409077824 */ /* 0x000fe200078e0202 */
[----:B-1----:R-:W-:-:S05]  /*51e0*/  MOV R8, 0x7 ;  /* 0x0000000700087802 */ /* 0x002fca0000000f00 */
[----:B------:R0:W-:Y:S04]  /*51f0*/  STL [R7], R8 ;  /* 0x0000000807007387 */ /* 0x0001e80000100800 */
[----:B------:R-:W2:Y:S02]  /*5200*/  LDL R4, [R1+0x48] ;  /* 0x0000480001047983 */ /* 0x000ea40000100800 */
[----:B--2---:R-:W-:-:S13]  /*5210*/  ISETP.NE.AND P0, PT, R4, RZ, PT ;  /* 0x000000ff0400720c */ /* 0x004fda0003f05270 */
[----:B------:R-:W-:-:S05]  /*5220*/  @!P0 IMAD.MOV.U32 R6, RZ, RZ, 0x6 ;  /* 0x00000006ff068424 */ /* 0x000fca00078e00ff */
[----:B------:R0:W-:Y:S04]  /*5230*/  @!P0 STL [R7+0x4], R6 ;  /* 0x0000040607008387 */ /* 0x0001e80000100800 */
[----:B------:R-:W2:Y:S01]  /*5240*/  LDL R5, [R1+0x44] ;  /* 0x0000440001057983 */ /* 0x000ea20000100800 */
[----:B------:R-:W-:Y:S01]  /*5250*/  IADD3 R4, PT, PT, R9, 0x1, RZ ;  /* 0x0000000109047810 */ /* 0x000fe20007ffe0ff */
[----:B------:R-:W-:Y:S01]  /*5260*/  BSSY.RECONVERGENT B0, `(.L_x_238) ;  /* 0x0000021000007945 */ /* 0x000fe20003800200 */
[----:B--2---:R-:W-:-:S03]  /*5270*/  ISETP.NE.AND P1, PT, R5, RZ, PT ;  /* 0x000000ff0500720c */ /* 0x004fc60003f25270 */
[----:B------:R-:W-:Y:S01]  /*5280*/  IMAD.MOV.U32 R5, RZ, RZ, R4 ;  /* 0x000000ffff057224 */ /* 0x000fe200078e0004 */
[----:B------:R-:W-:-:S09]  /*5290*/  @!P0 IADD3 R5, PT, PT, R9, 0x2, RZ ;  /* 0x0000000209058810 */ /* 0x000fd20007ffe0ff */
[----:B0-----:R-:W-:Y:S05]  /*52a0*/  @P1 BRA `(.L_x_239) ;  /* 0x0000000000701947 */ /* 0x001fea0003800000 */
[----:B------:R-:W-:Y:S01]  /*52b0*/  ISETP.GT.U32.AND P0, PT, R5, R4, PT ;  /* 0x000000040500720c */ /* 0x000fe20003f04070 */
[----:B------:R-:W-:-:S12]  /*52c0*/  BSSY.RECONVERGENT B1, `(.L_x_240) ;  /* 0x0000016000017945 */ /* 0x000fd80003800200 */
[----:B------:R-:W-:Y:S05]  /*52d0*/  @!P0 BRA `(.L_x_241) ;  /* 0x0000000000508947 */ /* 0x000fea0003800000 */
.L_x_242:
[----:B------:R-:W-:-:S05]  /*52e0*/  IMAD R6, R5, 0x4, R2 ;  /* 0x0000000405067824 */ /* 0x000fca00078e0202 */
[----:B------:R-:W2:Y:S04]  /*52f0*/  LDL R8, [R6+-0x8] ;  /* 0xfffff80006087983 */ /* 0x000ea80000100800 */
[----:B------:R-:W3:Y:S01]  /*5300*/  LDL R13, [R6+-0x4] ;  /* 0xfffffc00060d7983 */ /* 0x000ee20000100800 */
[----:B--2---:R-:W-:Y:S01]  /*5310*/  LEA R8, R8, R59, 0x3 ;  /* 0x0000003b08087211 */ /* 0x004fe200078e18ff */
[----:B---3--:R-:W-:-:S05]  /*5320*/  IMAD R7, R13, 0x8, R59 ;  /* 0x000000080d077824 */ /* 0x008fca00078e023b */
[----:B------:R-:W2:Y:S04]  /*5330*/  LDL.64 R8, [R8] ;  /* 0x0000000008087983 */ /* 0x000ea80000100a00 */
[----:B------:R-:W3:Y:S01]  /*5340*/  LDL.64 R10, [R7] ;  /* 0x00000000070a7983 */ /* 0x000ee20000100a00 */
[--C-:B--2---:R-:W-:Y:S01]  /*5350*/  FADD R12, R45, -R8.reuse ;  /* 0x800000082d0c7221 */ /* 0x104fe20000000000 */
[--C-:B---3--:R-:W-:Y:S01]  /*5360*/  FADD R11, R11, -R9.reuse ;  /* 0x800000090b0b7221 */ /* 0x108fe20000000000 */
[----:B------:R-:W-:Y:S01]  /*5370*/  FADD R10, R10, -R8 ;  /* 0x800000080a0a7221 */ /* 0x000fe20000000000 */
[----:B------:R-:W-:Y:S02]  /*5380*/  FADD R9, R62, -R9 ;  /* 0x800000093e097221 */ /* 0x000fe40000000000 */
[----:B------:R-:W-:-:S04]  /*5390*/  FMUL R11, R12, R11 ;  /* 0x0000000b0c0b7220 */ /* 0x000fc80000400000 */
[----:B------:R-:W-:-:S05]  /*53a0*/  FFMA R9, R10, R9, -R11 ;  /* 0x000000090a097223 */ /* 0x000fca000000080b */
[----:B------:R-:W-:-:S13]  /*53b0*/  FSETP.GTU.AND P0, PT, R9, RZ, PT ;  /* 0x000000ff0900720b */ /* 0x000fda0003f0c000 */
[----:B------:R-:W-:Y:S05]  /*53c0*/  @P0 BRA `(.L_x_241) ;  /* 0x0000000000140947 */ /* 0x000fea0003800000 */
[----:B------:R-:W-:Y:S01]  /*53d0*/  LEA R6, R13, R60, 0x2 ;  /* 0x0000003c0d067211 */ /* 0x000fe200078e10ff */
[----:B------:R-:W-:-:S04]  /*53e0*/  VIADD R5, R5, 0xffffffff ;  /* 0xffffffff05057836 */ /* 0x000fc80000000000 */
[----:B------:R0:W-:Y:S01]  /*53f0*/  STL [R6], RZ ;  /* 0x000000ff06007387 */ /* 0x0001e20000100800 */
[----:B------:R-:W-:-:S13]  /*5400*/  ISETP.GT.AND P0, PT, R5, R4, PT ;  /* 0x000000040500720c */ /* 0x000fda0003f04270 */
[----:B0-----:R-:W-:Y:S05]  /*5410*/  @P0 BRA `(.L_x_242) ;  /* 0xfffffffc00b00947 */ /* 0x001fea000383ffff */
.L_x_241:
[----:B------:R-:W-:Y:S05]  /*5420*/  BSYNC.RECONVERGENT B1 ;  /* 0x0000000000017941 */ /* 0x000fea0003800200 */
.L_x_240:
[C---:B------:R-:W-:Y:S01]  /*5430*/  LEA R6, R5.reuse, R2, 0x2 ;  /* 0x0000000205067211 */ /* 0x040fe200078e10ff */
[----:B------:R-:W-:Y:S01]  /*5440*/  IMAD.MOV.U32 R7, RZ, RZ, 0x5 ;  /* 0x00000005ff077424 */ /* 0x000fe200078e00ff */
[----:B------:R-:W-:-:S04]  /*5450*/  IADD3 R5, PT, PT, R5, 0x1, RZ ;  /* 0x0000000105057810 */ /* 0x000fc80007ffe0ff */
[----:B------:R0:W-:Y:S03]  /*5460*/  STL [R6], R7 ;  /* 0x0000000706007387 */ /* 0x0001e60000100800 */
.L_x_239:
[----:B------:R-:W-:Y:S05]  /*5470*/  BSYNC.RECONVERGENT B0 ;  /* 0x0000000000007941 */ /* 0x000fea0003800200 */
.L_x_238:
[----:B0-----:R-:W2:Y:S01]  /*5480*/  LDL R6, [R1+0x40] ;  /* 0x0000400001067983 */ /* 0x001ea20000100800 */
[----:B------:R-:W-:Y:S01]  /*5490*/  BSSY.RECONVERGENT B0, `(.L_x_243) ;  /* 0x000001f000007945 */ /* 0x000fe20003800200 */
[----:B--2---:R-:W-:-:S13]  /*54a0*/  ISETP.NE.AND P0, PT, R6, RZ, PT ;  /* 0x000000ff0600720c */ /* 0x004fda0003f05270 */
[----:B------:R-:W-:Y:S05]  /*54b0*/  @P0 BRA `(.L_x_244) ;  /* 0x0000000000700947 */ /* 0x000fea0003800000 */
[----:B------:R-:W-:Y:S01]  /*54c0*/  ISETP.GT.AND P0, PT, R5, R4, PT ;  /* 0x000000040500720c */ /* 0x000fe20003f04270 */
[----:B------:R-:W-:-:S12]  /*54d0*/  BSSY.RECONVERGENT B1, `(.L_x_245) ;  /* 0x0000016000017945 */ /* 0x000fd80003800200 */
[----:B------:R-:W-:Y:S05]  /*54e0*/  @!P0 BRA `(.L_x_246) ;  /* 0x0000000000508947 */ /* 0x000fea0003800000 */
.L_x_247:
        /* <DEDUP_REMOVED lines=20> */
.L_x_246:
[----:B------:R-:W-:Y:S05]  /*5630*/  BSYNC.RECONVERGENT B1 ;  /* 0x0000000000017941 */ /* 0x000fea0003800200 */
.L_x_245:
[C---:B------:R-:W-:Y:S01]  /*5640*/  LEA R6, R5.reuse, R2, 0x2 ;  /* 0x0000000205067211 */ /* 0x040fe200078e10ff */
[----:B------:R-:W-:Y:S01]  /*5650*/  IMAD.MOV.U32 R7, RZ, RZ, 0x4 ;  /* 0x00000004ff077424 */ /* 0x000fe200078e00ff */
[----:B------:R-:W-:-:S04]  /*5660*/  IADD3 R5, PT, PT, R5, 0x1, RZ ;  /* 0x0000000105057810 */ /* 0x000fc80007ffe0ff */
[----:B------:R0:W-:Y:S03]  /*5670*/  STL [R6], R7 ;  /* 0x0000000706007387 */ /* 0x0001e60000100800 */
.L_x_244:
[----:B------:R-:W-:Y:S05]  /*5680*/  BSYNC.RECONVERGENT B0 ;  /* 0x0000000000007941 */ /* 0x000fea0003800200 */
.L_x_243:
[----:B0-----:R-:W2:Y:S01]  /*5690*/  LDL R6, [R1+0x3c] ;  /* 0x00003c0001067983 */ /* 0x001ea20000100800 */
[----:B------:R-:W-:Y:S01]  /*56a0*/  BSSY.RECONVERGENT B0, `(.L_x_248) ;  /* 0x000001f000007945 */ /* 0x000fe20003800200 */
[----:B--2---:R-:W-:-:S13]  /*56b0*/  ISETP.NE.AND P0, PT, R6, RZ, PT ;  /* 0x000000ff0600720c */ /* 0x004fda0003f05270 */
[----:B------:R-:W-:Y:S05]  /*56c0*/  @P0 BRA `(.L_x_249) ;  /* 0x0000000000700947 */ /* 0x000fea0003800000 */
[----:B------:R-:W-:Y:S01]  /*56d0*/  ISETP.GT.AND P0, PT, R5, R4, PT ;  /* 0x000000040500720c */ /* 0x000fe20003f04270 */
[----:B------:R-:W-:-:S12]  /*56e0*/  BSSY.RECONVERGENT B1, `(.L_x_250) ;  /* 0x0000016000017945 */ /* 0x000fd80003800200 */
[----:B------:R-:W-:Y:S05]  /*56f0*/  @!P0 BRA `(.L_x_251) ;  /* 0x0000000000508947 */ /* 0x000fea0003800000 */
.L_x_252:
        /* <DEDUP_REMOVED lines=20> */
.L_x_251:
[----:B------:R-:W-:Y:S05]  /*5840*/  BSYNC.RECONVERGENT B1 ;  /* 0x0000000000017941 */ /* 0x000fea0003800200 */
.L_x_250:
[C---:B------:R-:W-:Y:S01]  /*5850*/  LEA R0, R5.reuse, R2, 0x2 ;  /* 0x0000000205007211 */ /* 0x040fe200078e10ff */
[----:B------:R-:W-:Y:S01]  /*5860*/  IMAD.MOV.U32 R7, RZ, RZ, 0x3 ;  /* 0x00000003ff077424 */ /* 0x000fe200078e00ff */
[----:B------:R-:W-:-:S04]  /*5870*/  IADD3 R5, PT, PT, R5, 0x1, RZ ;  /* 0x0000000105057810 */ /* 0x000fc80007ffe0ff */
[----:B------:R0:W-:Y:S03]  /*5880*/  STL [R0], R7 ;  /* 0x0000000700007387 */ /* 0x0001e60000100800 */
.L_x_249:
[----:B------:R-:W-:Y:S05]  /*5890*/  BSYNC.RECONVERGENT B0 ;  /* 0x0000000000007941 */ /* 0x000fea0003800200 */
.L_x_248:
[----:B0-----:R-:W2:Y:S01]  /*58a0*/  LDL R0, [R1+0x38] ;  /* 0x0000380001007983 */ /* 0x001ea20000100800 */
[----:B------:R-:W-:Y:S01]  /*58b0*/  BSSY.RECONVERGENT B0, `(.L_x_253) ;  /* 0x000001f000007945 */ /* 0x000fe20003800200 */
[----:B--2---:R-:W-:-:S13]  /*58c0*/  ISETP.NE.AND P0, PT, R0, RZ, PT ;  /* 0x000000ff0000720c */ /* 0x004fda0003f05270 */
[----:B------:R-:W-:Y:S05]  /*58d0*/  @P0 BRA `(.L_x_254) ;  /* 0x0000000000700947 */ /* 0x000fea0003800000 */
[----:B------:R-:W-:Y:S01]  /*58e0*/  ISETP.GT.AND P0, PT, R5, R4, PT ;  /* 0x000000040500720c */ /* 0x000fe20003f04270 */
[----:B------:R-:W-:-:S12]  /*58f0*/  BSSY.RECONVERGENT B1, `(.L_x_255) ;  /* 0x0000016000017945 */ /* 0x000fd80003800200 */
[----:B------:R-:W-:Y:S05]  /*5900*/  @!P0 BRA `(.L_x_256) ;  /* 0x0000000000508947 */ /* 0x000fea0003800000 */
.L_x_257:
[----:B------:R-:W-:-:S05]  /*5910*/  IMAD R0, R5, 0x4, R2 ;  /* 0x0000000405007824 */ /* 0x000fca00078e0202 */
[----:B------:R-:W2:Y:S04]  /*5920*/  LDL R6, [R0+-0x8] ;  /* 0xfffff80000067983 */ /* 0x000ea80000100800 */
[----:B------:R-:W3:Y:S01]  /*5930*/  LDL R13, [R0+-0x4] ;  /* 0xfffffc00000d7983 */ /* 0x000ee20000100800 */
[----:B--2---:R-:W-:Y:S01]  /*5940*/  LEA R7, R6, R59, 0x3 ;  /* 0x0000003b06077211 */ /* 0x004fe200078e18ff */
[----:B---3--:R-:W-:-:S04]  /*5950*/  IMAD R6, R13, 0x8, R59 ;  /* 0x000000080d067824 */ /* 0x008fc800078e023b */
        /* <DEDUP_REMOVED lines=15> */
.L_x_256:
[----:B------:R-:W-:Y:S05]  /*5a50*/  BSYNC.RECONVERGENT B1 ;  /* 0x0000000000017941 */ /* 0x000fea0003800200 */
.L_x_255:
[C---:B------:R-:W-:Y:S01]  /*5a60*/  LEA R0, R5.reuse, R2, 0x2 ;  /* 0x0000000205007211 */ /* 0x040fe200078e10ff */
[----:B------:R-:W-:Y:S01]  /*5a70*/  IMAD.MOV.U32 R7, RZ, RZ, 0x2 ;  /* 0x00000002ff077424 */ /* 0x000fe200078e00ff */
[----:B------:R-:W-:-:S04]  /*5a80*/  IADD3 R5, PT, PT, R5, 0x1, RZ ;  /* 0x0000000105057810 */ /* 0x000fc80007ffe0ff */
[----:B------:R0:W-:Y:S03]  /*5a90*/  STL [R0], R7 ;  /* 0x0000000700007387 */ /* 0x0001e60000100800 */
.L_x_254:
[----:B------:R-:W-:Y:S05]  /*5aa0*/  BSYNC.RECONVERGENT B0 ;  /* 0x0000000000007941 */ /* 0x000fea0003800200 */
.L_x_253:
[----:B0-----:R-:W2:Y:S01]  /*5ab0*/  LDL R0, [R1+0x34] ;  /* 0x0000340001007983 */ /* 0x001ea20000100800 */
[----:B------:R-:W-:Y:S01]  /*5ac0*/  BSSY.RECONVERGENT B0, `(.L_x_258) ;  /* 0x000001f000007945 */ /* 0x000fe20003800200 */
[----:B--2---:R-:W-:-:S13]  /*5ad0*/  ISETP.NE.AND P0, PT, R0, RZ, PT ;  /* 0x000000ff0000720c */ /* 0x004fda0003f05270 */
[----:B------:R-:W-:Y:S05]  /*5ae0*/  @P0 BRA `(.L_x_259) ;  /* 0x0000000000700947 */ /* 0x000fea0003800000 */
[----:B------:R-:W-:Y:S01]  /*5af0*/  ISETP.GT.AND P0, PT, R5, R4, PT ;  /* 0x000000040500720c */ /* 0x000fe20003f04270 */
[----:B------:R-:W-:-:S12]  /*5b00*/  BSSY.RECONVERGENT B1, `(.L_x_260) ;  /* 0x0000016000017945 */ /* 0x000fd80003800200 */
[----:B------:R-:W-:Y:S05]  /*5b10*/  @!P0 BRA `(.L_x_261) ;  /* 0x0000000000508947 */ /* 0x000fea0003800000 */
.L_x_262:
[----:B------:R-:W-:-:S05]  /*5b20*/  IMAD R0, R5, 0x4, R2 ;  /* 0x0000000405007824 */ /* 0x000fca00078e0202 */
[----:B------:R-:W2:Y:S04]  /*5b30*/  LDL R6, [R0+-0x8] ;  /* 0xfffff80000067983 */ /* 0x000ea80000100800 */
[----:B------:R-:W3:Y:S01]  /*5b40*/  LDL R13, [R0+-0x4] ;  /* 0xfffffc00000d7983 */ /* 0x000ee20000100800 */
[-C--:B--2---:R-:W-:Y:S02]  /*5b50*/  LEA R7, R6, R59.reuse, 0x3 ;  /* 0x0000003b06077211 */ /* 0x084fe400078e18ff */
[----:B---3--:R-:W-:-:S03]  /*5b60*/  LEA R6, R13, R59, 0x3 ;  /* 0x0000003b0d067211 */ /* 0x008fc600078e18ff */
        /* <DEDUP_REMOVED lines=10> */
[----:B------:R-:W-:Y:S01]  /*5c10*/  IMAD R0, R13, 0x4, R60 ;  /* 0x000000040d007824 */ /* 0x000fe200078e023c */
[----:B------:R-:W-:-:S04]  /*5c20*/  IADD3 R5, PT, PT, R5, -0x1, RZ ;  /* 0xffffffff05057810 */ /* 0x000fc80007ffe0ff */
[----:B------:R0:W-:Y:S01]  /*5c30*/  STL [R0], RZ ;  /* 0x000000ff00007387 */ /* 0x0001e20000100800 */
[----:B------:R-:W-:-:S13]  /*5c40*/  ISETP.GT.AND P0, PT, R5, R4, PT ;  /* 0x000000040500720c */ /* 0x000fda0003f04270 */
[----:B0-----:R-:W-:Y:S05]  /*5c50*/  @P0 BRA `(.L_x_262) ;  /* 0xfffffffc00b00947 */ /* 0x001fea000383ffff */
.L_x_261:
[----:B------:R-:W-:Y:S05]  /*5c60*/  BSYNC.RECONVERGENT B1 ;  /* 0x0000000000017941 */ /* 0x000fea0003800200 */
.L_x_260:
[C---:B------:R-:W-:Y:S01]  /*5c70*/  LEA R0, R5.reuse, R2, 0x2 ;  /* 0x0000000205007211 */ /* 0x040fe200078e10ff */
[----:B------:R-:W-:Y:S01]  /*5c80*/  IMAD.MOV.U32 R7, RZ, RZ, 0x1 ;  /* 0x00000001ff077424 */ /* 0x000fe200078e00ff */
[----:B------:R-:W-:-:S04]  /*5c90*/  IADD3 R5, PT, PT, R5, 0x1, RZ ;  /* 0x0000000105057810 */ /* 0x000fc80007ffe0ff */
[----:B------:R0:W-:Y:S03]  /*5ca0*/  STL [R0], R7 ;  /* 0x0000000700007387 */ /* 0x0001e60000100800 */
.L_x_259:
[----:B------:R-:W-:Y:S05]  /*5cb0*/  BSYNC.RECONVERGENT B0 ;  /* 0x0000000000007941 */ /* 0x000fea0003800200 */
.L_x_258:
[----:B0-----:R-:W2:Y:S01]  /*5cc0*/  LDL R0, [R1+0x30] ;  /* 0x0000300001007983 */ /* 0x001ea20000100800 */
[----:B------:R-:W-:Y:S01]  /*5cd0*/  BSSY.RECONVERGENT B0, `(.L_x_263) ;  /* 0x000001e000007945 */ /* 0x000fe20003800200 */
[----:B--2---:R-:W-:-:S13]  /*5ce0*/  ISETP.NE.AND P0, PT, R0, RZ, PT ;  /* 0x000000ff0000720c */ /* 0x004fda0003f05270 */
[----:B------:R-:W-:Y:S05]  /*5cf0*/  @P0 BRA `(.L_x_264) ;  /* 0x00000000006c0947 */ /* 0x000fea0003800000 */
[----:B------:R-:W-:Y:S01]  /*5d00*/  ISETP.GT.AND P0, PT, R5, R4, PT ;  /* 0x000000040500720c */ /* 0x000fe20003f04270 */
[----:B------:R-:W-:-:S12]  /*5d10*/  BSSY.RECONVERGENT B1, `(.L_x_265) ;  /* 0x0000016000017945 */ /* 0x000fd80003800200 */
[----:B------:R-:W-:Y:S05]  /*5d20*/  @!P0 BRA `(.L_x_266) ;  /* 0x0000000000508947 */ /* 0x000fea0003800000 */
.L_x_267:
[----:B------:R-:W-:-:S05]  /*5d30*/  LEA R0, R5, R2, 0x2 ;  /* 0x0000000205007211 */ /* 0x000fca00078e10ff */
[----:B------:R-:W2:Y:S04]  /*5d40*/  LDL R6, [R0+-0x8] ;  /* 0xfffff80000067983 */ /* 0x000ea80000100800 */
[----:B------:R-:W3:Y:S01]  /*5d50*/  LDL R13, [R0+-0x4] ;  /* 0xfffffc00000d7983 */ /* 0x000ee20000100800 */
[----:B--2---:R-:W-:Y:S01]  /*5d60*/  IMAD R7, R6, 0x8, R59 ;  /* 0x0000000806077824 */ /* 0x004fe200078e023b */
[----:B---3--:R-:W-:-:S04]  /*5d70*/  LEA R6, R13, R59, 0x3 ;  /* 0x0000003b0d067211 */ /* 0x008fc800078e18ff */
        /* <DEDUP_REMOVED lines=15> */
.L_x_266:
[----:B------:R-:W-:Y:S05]  /*5e70*/  BSYNC.RECONVERGENT B1 ;  /* 0x0000000000017941 */ /* 0x000fea0003800200 */
.L_x_265:
[C---:B------:R-:W-:Y:S02]  /*5e80*/  LEA R0, R5.reuse, R2, 0x2 ;  /* 0x0000000205007211 */ /* 0x040fe400078e10ff */
[----:B------:R-:W-:-:S03]  /*5e90*/  IADD3 R5, PT, PT, R5, 0x1, RZ ;  /* 0x0000000105057810 */ /* 0x000fc60007ffe0ff */
[----:B------:R0:W-:Y:S04]  /*5ea0*/  STL [R0], RZ ;  /* 0x000000ff00007387 */ /* 0x0001e80000100800 */
.L_x_264:
[----:B------:R-:W-:Y:S05]  /*5eb0*/  BSYNC.RECONVERGENT B0 ;  /* 0x0000000000007941 */ /* 0x000fea0003800200 */
.L_x_263:
[C---:B------:R-:W-:Y:S01]  /*5ec0*/  ISETP.GE.AND P1, PT, R5.reuse, 0x2, PT ;  /* 0x000000020500780c */ /* 0x040fe20003f26270 */
[----:B------:R-:W-:Y:S01]  /*5ed0*/  BSSY.RECONVERGENT B0, `(.L_x_268) ;  /* 0x0000010000007945 */ /* 0x000fe20003800200 */
[----:B------:R-:W-:-:S11]  /*5ee0*/  ISETP.GE.AND P0, PT, R5, 0x3, PT ;  /* 0x000000030500780c */ /* 0x000fd60003f06270 */
[----:B------:R-:W-:Y:S05]  /*5ef0*/  @!P1 BRA `(.L_x_269) ;  /* 0x0000000000349947 */ /* 0x000fea0003800000 */
[----:B------:R-:W-:Y:S01]  /*5f00*/  VIADD R9, R1, 0x50 ;  /* 0x0000005001097836 */ /* 0x000fe20000000000 */
[----:B0-----:R-:W-:-:S07]  /*5f10*/  IADD3 R0, PT, PT, -R5, RZ, RZ ;  /* 0x000000ff05007210 */ /* 0x001fce0007ffe1ff */
.L_x_270:
[----:B------:R-:W-:-:S05]  /*5f20*/  MOV R8, R2 ;  /* 0x0000000200087202 */ /* 0x000fca0000000f00 */
[----:B------:R-:W2:Y:S01]  /*5f30*/  LDL R4, [R8] ;  /* 0x0000000008047983 */ /* 0x000ea20000100800 */
[----:B------:R-:W-:-:S04]  /*5f40*/  IADD3 R0, PT, PT, R0, 0x1, RZ ;  /* 0x0000000100007810 */ /* 0x000fc80007ffe0ff */
[----:B------:R-:W-:Y:S01]  /*5f50*/  ISETP.NE.AND P1, PT, R0, -0x1, PT ;  /* 0xffffffff0000780c */ /* 0x000fe20003f25270 */
[----:B--2---:R-:W-:-:S05]  /*5f60*/  IMAD R4, R4, 0x8, R59 ;  /* 0x0000000804047824 */ /* 0x004fca00078e023b */
[----:B------:R-:W2:Y:S01]  /*5f70*/  LDL.64 R6, [R4] ;  /* 0x0000000004067983 */ /* 0x000ea20000100a00 */
[----:B------:R-:W-:-:S04]  /*5f80*/  IADD3 R2, P2, PT, R2, 0x4, RZ ;  /* 0x0000000402027810 */ /* 0x000fc80007f5e0ff */
[----:B------:R-:W-:Y:S01]  /*5f90*/  IADD3.X R3, PT, PT, RZ, R3, RZ, P2, !PT ;  /* 0x00000003ff037210 */ /* 0x000fe200017fe4ff */
[----:B--2---:R0:W-:Y:S02]  /*5fa0*/  STL.64 [R9], R6 ;  /* 0x0000000609007387 */ /* 0x0041e40000100a00 */
[----:B0-----:R-:W-:Y:S01]  /*5fb0*/  VIADD R9, R9, 0x8 ;  /* 0x0000000809097836 */ /* 0x001fe20000000000 */
[----:B------:R-:W-:Y:S06]  /*5fc0*/  @P1 BRA `(.L_x_270) ;  /* 0xfffffffc00d41947 */ /* 0x000fec000383ffff */
.L_x_269:
[----:B------:R-:W-:Y:S05]  /*5fd0*/  BSYNC.RECONVERGENT B0 ;  /* 0x0000000000007941 */ /* 0x000fea0003800200 */
.L_x_268:
[----:B------:R-:W-:Y:S01]  /*5fe0*/  BSSY.RECONVERGENT B1, `(.L_x_271) ;  /* 0x0000057000017945 */ /* 0x000fe20003800200 */
[----:B0-----:R-:W-:-:S03]  /*5ff0*/  HFMA2 R0, -RZ, RZ, 0, 0 ;  /* 0x00000000ff007431 */ /* 0x001fc600000001ff */
[----:B------:R-:W-:Y:S05]  /*6000*/  @!P0 BRA `(.L_x_272) ;  /* 0x0000000400508947 */ /* 0x000fea0003800000 */
[----:B------:R-:W2:Y:S01]  /*6010*/  LDL.64 R6, [R1+0x50] ;  /* 0x0000500001067983 */ /* 0x000ea20000100a00 */
[----:B------:R-:W-:Y:S01]  /*6020*/  IADD3 R5, PT, PT, -R5, RZ, RZ ;  /* 0x000000ff05057210 */ /* 0x000fe20007ffe1ff */
[----:B------:R-:W-:Y:S01]  /*6030*/  BSSY.RELIABLE B0, `(.L_x_273) ;  /* 0x0000045000007945 */ /* 0x000fe20003800100 */
[----:B------:R-:W-:Y:S01]  /*6040*/  VIADD R4, R1, 0x58 ;  /* 0x0000005801047836 */ /* 0x000fe20000000000 */
[----:B------:R-:W-:Y:S02]  /*6050*/  MOV R0, RZ ;  /* 0x000000ff00007202 */ /* 0x000fe40000000f00 */
[----:B------:R-:W-:Y:S02]  /*6060*/  ISETP.GE.AND P0, PT, R5, -0x2, PT ;  /* 0xfffffffe0500780c */ /* 0x000fe40003f06270 */
[----:B--2---:R-:W-:Y:S01]  /*6070*/  MOV R3, R7 ;  /* 0x0000000700037202 */ /* 0x004fe20000000f00 */
[----:B------:R-:W-:-:S10]  /*6080*/  IMAD.MOV.U32 R2, RZ, RZ, R6 ;  /* 0x000000ffff027224 */ /* 0x000fd400078e0006 */
[----:B------:R-:W-:Y:S05]  /*6090*/  @P0 BRA `(.L_x_274) ;  /* 0x0000000000f80947 */ /* 0x000fea0003800000 */
[----:B------:R-:W-:Y:S01]  /*60a0*/  IADD3 R8, PT, PT, -R5, -0x2, RZ ;  /* 0xfffffffe05087810 */ /* 0x000fe20007ffe1ff */
[----:B------:R-:W-:Y:S01]  /*60b0*/  BSSY.RECONVERGENT B2, `(.L_x_275) ;  /* 0x0000023000027945 */ /* 0x000fe20003800200 */
[----:B------:R-:W-:Y:S02]  /*60c0*/  PLOP3.LUT P0, PT, PT, PT, PT, 0x80, 0x8 ;  /* 0x000000000008781c */ /* 0x000fe40003f0f070 */
[----:B------:R-:W-:-:S13]  /*60d0*/  ISETP.GT.AND P1, PT, R8, 0x3, PT ;  /* 0x000000030800780c */ /* 0x000fda0003f24270 */
[----:B------:R-:W-:Y:S05]  /*60e0*/  @!P1 BRA `(.L_x_276) ;  /* 0x00000000007c9947 */ /* 0x000fea0003800000 */
[----:B------:R-:W-:-:S13]  /*60f0*/  PLOP3.LUT P0, PT, PT, PT, PT, 0x8, 0x80 ;  /* 0x000000000080781c */ /* 0x000fda0003f0e170 */
.L_x_277:
[----:B------:R-:W2:Y:S04]  /*6100*/  LDL.64 R10, [R4] ;  /* 0x00000000040a7983 */ /* 0x000ea80000100a00 */
[----:B------:R-:W3:Y:S01]  /*6110*/  LDL.64 R12, [R4+0x8] ;  /* 0x00000800040c7983 */ /* 0x000ee20000100a00 */
[----:B------:R-:W-:-:S03]  /*6120*/  FADD R8, -R6, R2 ;  /* 0x0000000206087221 */ /* 0x000fc60000000100 */
[----:B------:R-:W4:Y:S01]  /*6130*/  LDL.64 R14, [R4+0x10] ;  /* 0x00001000040e7983 */ /* 0x000f220000100a00 */
[----:B------:R-:W-:-:S03]  /*6140*/  FADD R9, -R7, R3 ;  /* 0x0000000307097221 */ /* 0x000fc60000000100 */
[----:B------:R0:W5:Y:S01]  /*6150*/  LDL.64 R2, [R4+0x18] ;  /* 0x0000180004027983 */ /* 0x0001620000100a00 */
[----:B------:R-:W-:-:S04]  /*6160*/  IADD3 R5, PT, PT, R5, 0x4, RZ ;  /* 0x0000000405057810 */ /* 0x000fc80007ffe0ff */
[----:B------:R-:W-:Y:S02]  /*6170*/  ISETP.GE.AND P1, PT, R5, -0x5, PT ;  /* 0xfffffffb0500780c */ /* 0x000fe40003f26270 */
[----:B0-----:R-:W-:Y:S01]  /*6180*/  IADD3 R4, PT, PT, R4, 0x20, RZ ;  /* 0x0000002004047810 */ /* 0x001fe20007ffe0ff */
[----:B--2---:R-:W-:Y:S01]  /*6190*/  FADD R10, -R6, R10 ;  /* 0x0000000a060a7221 */ /* 0x004fe20000000100 */
[----:B------:R-:W-:-:S03]  /*61a0*/  FADD R11, -R7, R11 ;  /* 0x0000000b070b7221 */ /* 0x000fc60000000100 */
[----:B------:R-:W-:Y:S01]  /*61b0*/  FMUL R9, R9, R10 ;  /* 0x0000000a09097220 */ /* 0x000fe20000400000 */
[----:B---3--:R-:W-:Y:S01]  /*61c0*/  FADD R12, -R6, R12 ;  /* 0x0000000c060c7221 */ /* 0x008fe20000000100 */
[----:B------:R-:W-:Y:S02]  /*61d0*/  FADD R13, -R7, R13 ;  /* 0x0000000d070d7221 */ /* 0x000fe40000000100 */
[----:B------:R-:W-:Y:S01]  /*61e0*/  FFMA R9, R8, R11, -R9 ;  /* 0x0000000b08097223 */ /* 0x000fe20000000809 */
[----:B------:R-:W-:Y:S01]  /*61f0*/  FMUL R11, R11, R12 ;  /* 0x0000000c0b0b7220 */ /* 0x000fe20000400000 */
[----:B----4-:R-:W-:Y:S01]  /*6200*/  FADD R14, -R6, R14 ;  /* 0x0000000e060e7221 */ /* 0x010fe20000000100 */
[----:B------:R-:W-:Y:S01]  /*6210*/  FADD R15, -R7, R15 ;  /* 0x0000000f070f7221 */ /* 0x000fe20000000100 */
[----:B------:R-:W-:Y:S01]  /*6220*/  FADD R9, R9, R0 ;  /* 0x0000000009097221 */ /* 0x000fe20000000000 */
[----:B------:R-:W-:Y:S01]  /*6230*/  FFMA R10, R10, R13, -R11 ;  /* 0x0000000d0a0a7223 */ /* 0x000fe2000000080b */
[----:B-----5:R-:W-:Y:S01]  /*6240*/  FADD R0, -R6, R2 ;  /* 0x0000000206007221 */ /* 0x020fe20000000100 */
[----:B------:R-:W-:Y:S01]  /*6250*/  FMUL R13, R13, R14 ;  /* 0x0000000e0d0d7220 */ /* 0x000fe20000400000 */
[----:B------:R-:W-:Y:S01]  /*6260*/  FADD R11, -R7, R3 ;  /* 0x00000003070b7221 */ /* 0x000fe20000000100 */
[----:B------:R-:W-:Y:S01]  /*6270*/  FADD R9, R9, R10 ;  /* 0x0000000a09097221 */ /* 0x000fe20000000000 */
[----:B------:R-:W-:Y:S01]  /*6280*/  FMUL R17, R15, R0 ;  /* 0x000000000f117220 */ /* 0x000fe20000400000 */
[----:B------:R-:W-:-:S03]  /*6290*/  FFMA R12, R12, R15, -R13 ;  /* 0x0000000f0c0c7223 */ /* 0x000fc6000000080d */
[----:B------:R-:W-:Y:S01]  /*62a0*/  FFMA R0, R14, R11, -R17 ;  /* 0x0000000b0e007223 */ /* 0x000fe20000000811 */
[----:B------:R-:W-:-:S04]  /*62b0*/  FADD R9, R9, R12 ;  /* 0x0000000c09097221 */ /* 0x000fc80000000000 */
[----:B------:R-:W-:Y:S01]  /*62c0*/  FADD R0, R9, R0 ;  /* 0x0000000009007221 */ /* 0x000fe20000000000 */
[----:B------:R-:W-:Y:S06]  /*62d0*/  @!P1 BRA `(.L_x_277) ;  /* 0xfffffffc00889947 */ /* 0x000fec000383ffff */
.L_x_276:
[----:B------:R-:W-:Y:S05]  /*62e0*/  BSYNC.RECONVERGENT B2 ;  /* 0x0000000000027941 */ /* 0x000fea0003800200 */
.L_x_275:
[----:B------:R-:W-:Y:S01]  /*62f0*/  IADD3 R8, PT, PT, -R5, -0x2, RZ ;  /* 0xfffffffe05087810 */ /* 0x000fe20007ffe1ff */
[----:B------:R-:W-:Y:S03]  /*6300*/  BSSY.RECONVERGENT B2, `(.L_x_278) ;  /* 0x0000014000027945 */ /* 0x000fe60003800200 */
[----:B------:R-:W-:-:S13]  /*6310*/  ISETP.GT.AND P1, PT, R8, 0x1, PT ;  /* 0x000000010800780c */ /* 0x000fda0003f24270 */
[----:B------:R-:W-:Y:S05]  /*6320*/  @!P1 BRA `(.L_x_279) ;  /* 0x0000000000449947 */ /* 0x000fea0003800000 */
[----:B------:R-:W2:Y:S01]  /*6330*/  LDL.64 R10, [R4] ;  /* 0x00000000040a7983 */ /* 0x000ea20000100a00 */
[----:B------:R-:W-:Y:S01]  /*6340*/  FADD R8, -R6, R2 ;  /* 0x0000000206087221 */ /* 0x000fe20000000100 */
[----:B------:R-:W-:Y:S02]  /*6350*/  FADD R9, -R7, R3 ;  /* 0x0000000307097221 */ /* 0x000fe40000000100 */
[----:B------:R0:W3:Y:S01]  /*6360*/  LDL.64 R2, [R4+0x8] ;  /* 0x0000080004027983 */ /* 0x0000e20000100a00 */
[----:B------:R-:W-:Y:S01]  /*6370*/  PLOP3.LUT P0, PT, PT, PT, PT, 0x8, 0x80 ;  /* 0x000000000080781c */ /* 0x000fe20003f0e170 */
[----:B------:R-:W-:Y:S01]  /*6380*/  VIADD R5, R5, 0x2 ;  /* 0x0000000205057836 */ /* 0x000fe20000000000 */
[----:B0-----:R-:W-:Y:S01]  /*6390*/  IADD3 R4, PT, PT, R4, 0x10, RZ ;  /* 0x0000001004047810 */ /* 0x001fe20007ffe0ff */
[----:B--2---:R-:W-:Y:S01]  /*63a0*/  FADD R10, -R6, R10 ;  /* 0x0000000a060a7221 */ /* 0x004fe20000000100 */
[----:B------:R-:W-:-:S03]  /*63b0*/  FADD R11, -R7, R11 ;  /* 0x0000000b070b7221 */ /* 0x000fc60000000100 */
[----:B------:R-:W-:Y:S01]  /*63c0*/  FMUL R9, R9, R10 ;  /* 0x0000000a09097220 */ /* 0x000fe20000400000 */
[----:B---3--:R-:W-:Y:S01]  /*63d0*/  FADD R12, -R6, R2 ;  /* 0x00000002060c7221 */ /* 0x008fe20000000100 */
[----:B------:R-:W-:Y:S02]  /*63e0*/  FADD R13, -R7, R3 ;  /* 0x00000003070d7221 */ /* 0x000fe40000000100 */
[----:B------:R-:W-:Y:S01]  /*63f0*/  FFMA R9, R8, R11, -R9 ;  /* 0x0000000b08097223 */ /* 0x000fe20000000809 */
[----:B------:R-:W-:-:S03]  /*6400*/  FMUL R11, R11, R12 ;  /* 0x0000000c0b0b7220 */ /* 0x000fc60000400000 */
[----:B------:R-:W-:Y:S01]  /*6410*/  FADD R0, R0, R9 ;  /* 0x0000000900007221 */ /* 0x000fe20000000000 */
[----:B------:R-:W-:-:S04]  /*6420*/  FFMA R11, R10, R13, -R11 ;  /* 0x0000000d0a0b7223 */ /* 0x000fc8000000080b */
[----:B------:R-:W-:-:S07]  /*6430*/  FADD R0, R0, R11 ;  /* 0x0000000b00007221 */ /* 0x000fce0000000000 */
.L_x_279:
[----:B------:R-:W-:Y:S05]  /*6440*/  BSYNC.RECONVERGENT B2 ;  /* 0x0000000000027941 */ /* 0x000fea0003800200 */
.L_x_278:
[----:B------:R-:W-:-:S13]  /*6450*/  ISETP.NE.OR P0, PT, R5, -0x2, P0 ;  /* 0xfffffffe0500780c */ /* 0x000fda0000705670 */
[----:B------:R-:W-:Y:S05]  /*6460*/  @!P0 BREAK.RELIABLE B0 ;  /* 0x0000000000008942 */ /* 0x000fea0003800100 */
[----:B------:R-:W-:Y:S05]  /*6470*/  @!P0 BRA `(.L_x_272) ;  /* 0x0000000000348947 */ /* 0x000fea0003800000 */
.L_x_274:
[----:B------:R-:W-:Y:S05]  /*6480*/  BSYNC.RELIABLE B0 ;  /* 0x0000000000007941 */ /* 0x000fea0003800100 */
.L_x_273:
[----:B------:R-:W-:Y:S01]  /*6490*/  FADD R10, -R6, R2 ;  /* 0x00000002060a7221 */ /* 0x000fe20000000100 */
[----:B------:R-:W-:Y:S02]  /*64a0*/  FADD R11, -R7, R3 ;  /* 0x00000003070b7221 */ /* 0x000fe40000000100 */
[----:B------:R0:W2:Y:S01]  /*64b0*/  LDL.64 R2, [R4] ;  /* 0x0000000004027983 */ /* 0x0000a20000100a00 */
[----:B------:R-:W-:-:S04]  /*64c0*/  IADD3 R5, PT, PT, R5, 0x1, RZ ;  /* 0x0000000105057810 */ /* 0x000fc80007ffe0ff */
[----:B------:R-:W-:Y:S01]  /*64d0*/  ISETP.NE.AND P0, PT, R5, -0x2, PT ;  /* 0xfffffffe0500780c */ /* 0x000fe20003f05270 */
[----:B0-----:R-:W-:Y:S02]  /*64e0*/  VIADD R4, R4, 0x8 ;  /* 0x0000000804047836 */ /* 0x001fe40000000000 */
[----:B--2---:R-:W-:Y:S01]  /*64f0*/  FADD R8, -R6, R2 ;  /* 0x0000000206087221 */ /* 0x004fe20000000100 */
[----:B------:R-:W-:-:S03]  /*6500*/  FADD R9, -R7, R3 ;  /* 0x0000000307097221 */ /* 0x000fc60000000100 */
[----:B------:R-:W-:-:S04]  /*6510*/  FMUL R8, R8, R11 ;  /* 0x0000000b08087220 */ /* 0x000fc80000400000 */
[----:B------:R-:W-:-:S04]  /*6520*/  FFMA R9, R9, R10, -R8 ;  /* 0x0000000a09097223 */ /* 0x000fc80000000808 */
[----:B------:R-:W-:Y:S01]  /*6530*/  FADD R0, R9, R0 ;  /* 0x0000000009007221 */ /* 0x000fe20000000000 */
[----:B------:R-:W-:Y:S06]  /*6540*/  @P0 BRA `(.L_x_273) ;  /* 0xfffffffc00d00947 */ /* 0x000fec000383ffff */
.L_x_272:
[----:B------:R-:W-:Y:S05]  /*6550*/  BSYNC.RECONVERGENT B1 ;  /* 0x0000000000017941 */ /* 0x000fea0003800200 */
.L_x_271:
[----:B------:R-:W-:Y:S05]  /*6560*/  WARPSYNC.ALL ;  /* 0x0000000000007948 */ /* 0x000fea0003800000 */
[----:B------:R-:W0:Y:S01]  /*6570*/  S2R R4, SR_CTAID.Y ;  /* 0x0000000000047919 */ /* 0x000e220000002600 */
[----:B------:R-:W1:Y:S01]  /*6580*/  LDC.64 R2, c[0x0][0x3a0] ;  /* 0x0000e800ff027b82 */ /* 0x000e620000000a00 */
[----:B------:R-:W2:Y:S01]  /*6590*/  LDCU UR4, c[0x0][0x390] ;  /* 0x00007200ff0477ac */ /* 0x000ea20008000800 */
[----:B------:R-:W0:Y:S01]  /*65a0*/  S2R R5, SR_TID.Y ;  /* 0x0000000000057919 */ /* 0x000e220000002200 */
[----:B------:R-:W3:Y:S01]  /*65b0*/  S2R R6, SR_CTAID.X ;  /* 0x0000000000067919 */ /* 0x000ee20000002500 */
[----:B------:R-:W3:Y:S01]  /*65c0*/  S2R R7, SR_TID.X ;  /* 0x0000000000077919 */ /* 0x000ee20000002100 */
[----:B0-----:R-:W-:Y:S01]  /*65d0*/  LEA R4, R4, R5, 0x4 ;  /* 0x0000000504047211 */ /* 0x001fe200078e20ff */
[----:B------:R-:W-:Y:S01]  /*65e0*/  FMUL R5, |R0|, 0.5 ;  /* 0x3f00000000057820 */ /* 0x000fe20000400200 */
[----:B---3--:R-:W-:-:S05]  /*65f0*/  LEA R7, R6, R7, 0x4 ;  /* 0x0000000706077211 */ /* 0x008fca00078e20ff */
[----:B--2---:R-:W-:-:S04]  /*6600*/  IMAD R7, R4, UR4, R7 ;  /* 0x0000000404077c24 */ /* 0x004fc8000f8e0207 */
[----:B-1----:R-:W-:-:S05]  /*6610*/  IMAD.WIDE R2, R7, 0x4, R2 ;  /* 0x0000000407027825 */ /* 0x002fca00078e0202 */
[----:B------:R-:W-:Y:S01]  /*6620*/  STG.E desc[UR8][R2.64], R5 ;  /* 0x0000000502007986 */ /* 0x000fe2000c101908 */
[----:B------:R-:W-:Y:S05]  /*6630*/  EXIT ;  /* 0x000000000000794d */ /* 0x000fea0003800000 */
.L_x_280:
        /* <DEDUP_REMOVED lines=12> */
.L_x_431:


//--------------------- .text._Z20boxes_overlap_kerneliPKfiS0_Pf --------------------------
	.section	.text._Z20boxes_overlap_kerneliPKfiS0_Pf,"ax",@progbits
	.align	128
        .global         _Z20boxes_overlap_kerneliPKfiS0_Pf
        .type           _Z20boxes_overlap_kerneliPKfiS0_Pf,@function
        .size           _Z20boxes_overlap_kerneliPKfiS0_Pf,(.L_x_429 - _Z20boxes_overlap_kerneliPKfiS0_Pf)
        .other          _Z20boxes_overlap_kerneliPKfiS0_Pf,@"STO_CUDA_ENTRY STV_DEFAULT"
_Z20boxes_overlap_kerneliPKfiS0_Pf:
.text._Z20boxes_overlap_kerneliPKfiS0_Pf:
        /* <DEDUP_REMOVED lines=18> */
[----:B-1----:R-:W3:Y:S04]  /*0120*/  LDG.E R51, desc[UR6][R2.64+0x18] ;  /* 0x0000180602337981 */ /* 0x002ee8000c1e1900 */
[----:B------:R-:W4:Y:S04]  /*0130*/  LDG.E R50, desc[UR6][R2.64+0xc] ;  /* 0x00000c0602327981 */ /* 0x000f28000c1e1900 */
[----:B------:R-:W4:Y:S04]  /*0140*/  LDG.E R49, desc[UR6][R2.64] ;  /* 0x0000000602317981 */ /* 0x000f28000c1e1900 */
[----:B------:R-:W4:Y:S04]  /*0150*/  LDG.E R47, desc[UR6][R2.64+0x10] ;  /* 0x00001006022f7981 */ /* 0x000f28000c1e1900 */
[----:B------:R-:W4:Y:S01]  /*0160*/  LDG.E R48, desc[UR6][R2.64+0x4] ;  /* 0x0000040602307981 */ /* 0x000f22000c1e1900 */
[----:B------:R-:W-:-:S04]  /*0170*/  IMAD R5, R4, 0x7, RZ ;  /* 0x0000000704057824 */ /* 0x000fc800078e02ff */
[----:B--2---:R-:W-:-:S05]  /*0180*/  IMAD.WIDE R12, R5, 0x4, R12 ;  /* 0x00000004050c7825 */ /* 0x004fca00078e020c */
[----:B------:R0:W5:Y:S04]  /*0190*/  LDG.E R46, desc[UR6][R12.64+0x18] ;  /* 0x000018060c2e7981 */ /* 0x000168000c1e1900 */
[----:B------:R0:W5:Y:S04]  /*01a0*/  LDG.E R44, desc[UR6][R12.64+0xc] ;  /* 0x00000c060c2c7981 */ /* 0x000168000c1e1900 */
[----:B------:R0:W5:Y:S04]  /*01b0*/  LDG.E R45, desc[UR6][R12.64+0x10] ;  /* 0x000010060c2d7981 */ /* 0x000168000c1e1900 */
[----:B------:R0:W5:Y:S04]  /*01c0*/  LDG.E R35, desc[UR6][R12.64] ;  /* 0x000000060c237981 */ /* 0x000168000c1e1900 */
[----:B------:R0:W5:Y:S01]  /*01d0*/  LDG.E R34, desc[UR6][R12.64+0x4] ;  /* 0x000004060c227981 */ /* 0x000162000c1e1900 */
[----:B------:R-:W-:Y:S01]  /*01e0*/  BSSY.RECONVERGENT B0, `(.L_x_281) ;  /* 0x000004c000007945 */ /* 0x000fe20003800200 */
[C---:B---3--:R-:W-:Y:S01]  /*01f0*/  FMUL R0, R51.reuse, 0.63661974668502807617 ;  /* 0x3f22f98333007820 */ /* 0x048fe20000400000 */
[----:B------:R-:W-:-:S03]  /*0200*/  FSETP.GE.AND P0, PT, |R51|, 105615, PT ;  /* 0x47ce47803300780b */ /* 0x000fc60003f06200 */
[----:B------:R-:W1:Y:S01]  /*0210*/  F2I.NTZ R17, R0 ;  /* 0x0000000000117305 */ /* 0x000e620000203100 */
[C-C-:B----4-:R-:W-:Y:S01]  /*0220*/  FFMA R8, R50.reuse, -0.5, R49.reuse ;  /* 0xbf00000032087823 */ /* 0x150fe20000000031 */
[----:B------:R-:W-:-:S04]  /*0230*/  FFMA R10, R50, 0.5, R49 ;  /* 0x3f000000320a7823 */ /* 0x000fc80000000031 */
[----:B------:R-:W-:Y:S01]  /*0240*/  IMAD.MOV.U32 R4, RZ, RZ, R10 ;  /* 0x000000ffff047224 */ /* 0x000fe200078e000a */
[----:B------:R-:W-:Y:S01]  /*0250*/  MOV R6, R8 ;  /* 0x0000000800067202 */ /* 0x000fe20000000f00 */
[C-C-:B------:R-:W-:Y:S01]  /*0260*/  FFMA R9, R47.reuse, -0.5, R48.reuse ;  /* 0xbf0000002f097823 */ /* 0x140fe20000000030 */
[----:B------:R-:W-:Y:S01]  /*0270*/  FFMA R5, R47, 0.5, R48 ;  /* 0x3f0000002f057823 */ /* 0x000fe20000000030 */
[----:B-1----:R-:W-:Y:S01]  /*0280*/  I2FP.F32.S32 R2, R17 ;  /* 0x0000001100027245 */ /* 0x002fe20000201400 */
[----:B------:R-:W-:Y:S02]  /*0290*/  IMAD.MOV.U32 R0, RZ, RZ, R17 ;  /* 0x000000ffff007224 */ /* 0x000fe400078e0011 */
[----:B------:R-:W-:Y:S01]  /*02a0*/  MOV R11, R9 ;  /* 0x00000009000b7202 */ /* 0x000fe20000000f00 */
[----:B------:R-:W-:Y:S02]  /*02b0*/  IMAD.MOV.U32 R7, RZ, RZ, R5 ;  /* 0x000000ffff077224 */ /* 0x000fe400078e0005 */
[----:B------:R-:W-:-:S02]  /*02c0*/  FFMA R3, R2, -1.5707962512969970703, R51 ;  /* 0xbfc90fda02037823 */ /* 0x000fc40000000033 */
[----:B------:R0:W-:Y:S02]  /*02d0*/  STL.128 [R1+0xa0], R8 ;  /* 0x0000a00801007387 */ /* 0x0001e40000100c00 */
[C---:B------:R-:W-:Y:S02]  /*02e0*/  FFMA R3, R2.reuse, -7.5497894158615963534e-08, R3 ;  /* 0xb3a2216802037823 */ /* 0x040fe40000000003 */
[----:B------:R0:W-:Y:S02]  /*02f0*/  STL.128 [R1+0xb0], R4 ;  /* 0x0000b00401007387 */ /* 0x0001e40000100c00 */
[----:B------:R-:W-:-:S05]  /*0300*/  FFMA R2, R2, -5.3903029534742383927e-15, R3 ;  /* 0xa7c234c502027823 */ /* 0x000fca0000000003 */
[----:B------:R-:W-:Y:S01]  /*0310*/  MOV R3, R2 ;  /* 0x0000000200037202 */ /* 0x000fe20000000f00 */
[----:B------:R-:W-:Y:S06]  /*0320*/  @!P0 BRA `(.L_x_282) ;  /* 0x0000000000dc8947 */ /* 0x000fec0003800000 */
[----:B------:R-:W-:-:S13]  /*0330*/  FSETP.NEU.AND P1, PT, |R51|, +INF , PT ;  /* 0x7f8000003300780b */ /* 0x000fda0003f2d200 */
[----:B------:R-:W-:Y:S01]  /*0340*/  @!P1 FMUL R3, RZ, R51 ;  /* 0x00000033ff039220 */ /* 0x000fe20000400000 */
[----:B------:R-:W-:Y:S01]  /*0350*/  @!P1 IMAD.MOV.U32 R17, RZ, RZ, RZ ;  /* 0x000000ffff119224 */ /* 0x000fe200078e00ff */
[----:B------:R-:W-:Y:S06]  /*0360*/  @!P1 BRA `(.L_x_282) ;  /* 0x0000000000cc9947 */ /* 0x000fec0003800000 */
[----:B0-----:R-:W-:Y:S01]  /*0370*/  SHF.L.U32 R4, R51, 0x8, RZ ;  /* 0x0000000833047819 */ /* 0x001fe200000006ff */
[----:B------:R-:W-:Y:S01]  /*0380*/  IMAD.MOV.U32 R14, RZ, RZ, RZ ;  /* 0x000000ffff0e7224 */ /* 0x000fe200078e00ff */
[----:B------:R-:W-:Y:S01]  /*0390*/  MOV R3, R1 ;  /* 0x0000000100037202 */ /* 0x000fe20000000f00 */
[----:B------:R-:W0:Y:S01]  /*03a0*/  LDCU.64 UR8, c[0x4][URZ] ;  /* 0x01000000ff0877ac */ /* 0x000e220008000a00 */
[----:B------:R-:W-:Y:S01]  /*03b0*/  LOP3.LUT R4, R4, 0x80000000, RZ, 0xfc, !PT ;  /* 0x8000000004047812 */ /* 0x000fe200078efcff */
[----:B------:R-:W-:Y:S01]  /*03c0*/  UMOV UR5, URZ ;  /* 0x000000ff00057c82 */ /* 0x000fe20008000000 */
[----:B------:R-:W-:-:S05]  /*03d0*/  UMOV UR4, URZ ;  /* 0x000000ff00047c82 */ /* 0x000fca0008000000 */
.L_x_283:
        /* <DEDUP_REMOVED lines=14> */
[----:B------:R0:W-:Y:S03]  /*04c0*/  STL [R1+0x18], R14 ;  /* 0x0000180e01007387 */ /* 0x0001e60000100800 */
[C---:B------:R-:W-:Y:S02]  /*04d0*/  LOP3.LUT R4, R3.reuse, 0xe0, RZ, 0xc0, !PT ;  /* 0x000000e003047812 */ /* 0x040fe400078ec0ff */
[----:B------:R-:W-:Y:S02]  /*04e0*/  LOP3.LUT P1, RZ, R3, 0x1f, RZ, 0xc0, !PT ;  /* 0x0000001f03ff7812 */ /* 0x000fe4000782c0ff */
        /* <DEDUP_REMOVED lines=12> */
[C-C-:B------:R-:W-:Y:S01]  /*05b0*/  SHF.L.W.U32.HI R12, R6.reuse, 0x2, R4.reuse ;  /* 0x00000002060c7819 */ /* 0x140fe20000010e04 */
[----:B------:R-:W-:Y:S01]  /*05c0*/  IMAD.SHL.U32 R6, R6, 0x4, RZ ;  /* 0x0000000406067824 */ /* 0x000fe200078e00ff */
[----:B------:R-:W-:Y:S02]  /*05d0*/  SHF.R.U32.HI R17, RZ, 0x1e, R4 ;  /* 0x0000001eff117819 */ /* 0x000fe40000011604 */
[----:B------:R-:W-:-:S02]  /*05e0*/  SHF.R.S32.HI R3, RZ, 0x1f, R12 ;  /* 0x0000001fff037819 */ /* 0x000fc4000001140c */
[C---:B------:R-:W-:Y:S02]  /*05f0*/  LEA.HI R17, R12.reuse, R17, RZ, 0x1 ;  /* 0x000000110c117211 */ /* 0x040fe400078f08ff */
[C---:B------:R-:W-:Y:S02]  /*0600*/  LOP3.LUT R6, R3.reuse, R6, RZ, 0x3c, !PT ;  /* 0x0000000603067212 */ /* 0x040fe400078e3cff */
[----:B------:R-:W-:Y:S02]  /*0610*/  LOP3.LUT R7, R3, R12, RZ, 0x3c, !PT ;  /* 0x0000000c03077212 */ /* 0x000fe400078e3cff */
[----:B------:R-:W-:-:S04]  /*0620*/  LOP3.LUT R3, R12, R51, RZ, 0x3c, !PT ;  /* 0x000000330c037212 */ /* 0x000fc800078e3cff */
[----:B------:R-:W0:Y:S01]  /*0630*/  I2F.F64.S64 R6, R6 ;  /* 0x0000000600067312 */ /* 0x000e220000301c00 */
[----:B------:R-:W-:Y:S02]  /*0640*/  ISETP.GE.AND P2, PT, R3, RZ, PT ;  /* 0x000000ff0300720c */ /* 0x000fe40003f46270 */
[----:B------:R-:W-:-:S05]  /*0650*/  IADD3 R3, PT, PT, -R17, RZ, RZ ;  /* 0x000000ff11037210 */ /* 0x000fca0007ffe1ff */
[----:B------:R-:W-:Y:S01]  /*0660*/  @!P1 IMAD.MOV.U32 R17, RZ, RZ, R3 ;  /* 0x000000ffff119224 */ /* 0x000fe200078e0003 */
[----:B0-----:R-:W-:-:S10]  /*0670*/  DMUL R14, R6, UR4 ;  /* 0x00000004060e7c28 */ /* 0x001fd40008000000 */
[----:B------:R-:W0:Y:S02]  /*0680*/  F2F.F32.F64 R14, R14 ;  /* 0x0000000e000e7310 */ /* 0x000e240000301000 */
[----:B0-----:R-:W-:-:S07]  /*0690*/  FSEL R3, -R14, R14, !P2 ;  /* 0x0000000e0e037208 */ /* 0x001fce0005000100 */
.L_x_282:
[----:B------:R-:W-:Y:S05]  /*06a0*/  BSYNC.RECONVERGENT B0 ;  /* 0x0000000000007941 */ /* 0x000fea0003800200 */
.L_x_281:
[----:B0-----:R-:W-:Y:S01]  /*06b0*/  MOV R11, 0x37cbac00 ;  /* 0x37cbac00000b7802 */ /* 0x001fe20000000f00 */
[----:B------:R-:W-:Y:S01]  /*06c0*/  FMUL R4, R3, R3 ;  /* 0x0000000303047220 */ /* 0x000fe20000400000 */
[C---:B------:R-:W-:Y:S01]  /*06d0*/  LOP3.LUT R7, R17.reuse, 0x1, RZ, 0xc0, !PT ;  /* 0x0000000111077812 */ /* 0x040fe200078ec0ff */
[----:B------:R-:W-:Y:S01]  /*06e0*/  IMAD.MOV.U32 R16, RZ, RZ, 0x3c0885e4 ;  /* 0x3c0885e4ff107424 */ /* 0x000fe200078e00ff */
[----:B------:R-:W-:Y:S01]  /*06f0*/  IADD3 R12, PT, PT, R17, 0x1, RZ ;  /* 0x00000001110c7810 */ /* 0x000fe20007ffe0ff */
[----:B------:R-:W-:Y:S01]  /*0700*/  FFMA R6, R4, R11, -0.0013887860113754868507 ;  /* 0xbab607ed04067423 */ /* 0x000fe2000000000b */
[----:B------:R-:W-:Y:S01]  /*0710*/  ISETP.NE.U32.AND P1, PT, R7, 0x1, PT ;  /* 0x000000010700780c */ /* 0x000fe20003f25070 */
[----:B------:R-:W-:Y:S01]  /*0720*/  IMAD.MOV.U32 R15, RZ, RZ, 0x3e2aaaa8 ;  /* 0x3e2aaaa8ff0f7424 */ /* 0x000fe200078e00ff */
[----:B------:R-:W-:Y:S01]  /*0730*/  LOP3.LUT P2, RZ, R12, 0x2, RZ, 0xc0, !PT ;  /* 0x000000020cff7812 */ /* 0x000fe2000784c0ff */
[----:B------:R-:W-:Y:S01]  /*0740*/  BSSY.RECONVERGENT B0, `(.L_x_284) ;  /* 0x0000042000007945 */ /* 0x000fe20003800200 */
[----:B------:R-:W-:-:S02]  /*0750*/  FSEL R7, R6, -0.00019574658654164522886, P1 ;  /* 0xb94d415306077808 */ /* 0x000fc40000800000 */
[----:B------:R-:W-:Y:S02]  /*0760*/  FSEL R13, R16, 0.041666727513074874878, !P1 ;  /* 0x3d2aaabb100d7808 */ /* 0x000fe40004800000 */
[----:B------:R-:W-:Y:S02]  /*0770*/  FSEL R3, R3, 1, !P1 ;  /* 0x3f80000003037808 */ /* 0x000fe40004800000 */
[----:B------:R-:W-:Y:S01]  /*0780*/  FSEL R6, -R15, -0.4999999701976776123, !P1 ;  /* 0xbeffffff0f067808 */ /* 0x000fe20004800100 */
[C---:B------:R-:W-:Y:S02]  /*0790*/  FFMA R7, R4.reuse, R7, R13 ;  /* 0x0000000704077223 */ /* 0x040fe4000000000d */
[C---:B------:R-:W-:Y:S02]  /*07a0*/  FFMA R14, R4.reuse, R3, RZ ;  /* 0x00000003040e7223 */ /* 0x040fe400000000ff */
[----:B------:R-:W-:-:S04]  /*07b0*/  FFMA R6, R4, R7, R6 ;  /* 0x0000000704067223 */ /* 0x000fc80000000006 */
[----:B------:R-:W-:-:S04]  /*07c0*/  FFMA R14, R14, R6, R3 ;  /* 0x000000060e0e7223 */ /* 0x000fc80000000003 */
[----:B------:R-:W-:Y:S01]  /*07d0*/  @P2 FADD R14, RZ, -R14 ;  /* 0x8000000eff0e2221 */ /* 0x000fe20000000000 */
[----:B------:R-:W-:Y:S06]  /*07e0*/  @!P0 BRA `(.L_x_285) ;  /* 0x0000000000dc8947 */ /* 0x000fec0003800000 */
[----:B------:R-:W-:-:S13]  /*07f0*/  FSETP.NEU.AND P0, PT, |R51|, +INF , PT ;  /* 0x7f8000003300780b */ /* 0x000fda0003f0d200 */
[----:B------:R-:W-:Y:S01]  /*0800*/  @!P0 FMUL R2, RZ, R51 ;  /* 0x00000033ff028220 */ /* 0x000fe20000400000 */
[----:B------:R-:W-:Y:S01]  /*0810*/  @!P0 MOV R0, RZ ;  /* 0x000000ff00008202 */ /* 0x000fe20000000f00 */
[----:B------:R-:W-:Y:S06]  /*0820*/  @!P0 BRA `(.L_x_285) ;  /* 0x0000000000cc8947 */ /* 0x000fec0003800000 */
[----:B------:R-:W-:Y:S02]  /*0830*/  IMAD.SHL.U32 R2, R51, 0x100, RZ ;  /* 0x0000010033027824 */ /* 0x000fe400078e00ff */
[----:B------:R-:W-:Y:S02]  /*0840*/  HFMA2 R6, -RZ, RZ, 0, 0 ;  /* 0x00000000ff067431 */ /* 0x000fe400000001ff */
[----:B------:R-:W-:Y:S01]  /*0850*/  IMAD.MOV.U32 R0, RZ, RZ, R1 ;  /* 0x000000ffff007224 */ /* 0x000fe200078e0001 */
[----:B------:R-:W0:Y:S01]  /*0860*/  LDCU.64 UR8, c[0x4][URZ] ;  /* 0x01000000ff0877ac */ /* 0x000e220008000a00 */
[----:B------:R-:W-:Y:S01]  /*0870*/  LOP3.LUT R17, R2, 0x80000000, RZ, 0xfc, !PT ;  /* 0x8000000002117812 */ /* 0x000fe200078efcff */
[----:B------:R-:W-:Y:S01]  /*0880*/  UMOV UR5, URZ ;  /* 0x000000ff00057c82 */ /* 0x000fe20008000000 */
[----:B------:R-:W-:-:S05]  /*0890*/  UMOV UR4, URZ ;  /* 0x000000ff00047c82 */ /* 0x000fca0008000000 */
.L_x_286:
[----:B0-----:R-:W-:Y:S01]  /*08a0*/  MOV R12, UR8 ;  /* 0x00000008000c7c02 */ /* 0x001fe20008000f00 */
[----:B------:R-:W-:-:S05]  /*08b0*/  IMAD.U32 R13, RZ, RZ, UR9 ;  /* 0x00000009ff0d7e24 */ /* 0x000fca000f8e00ff */
        /* <DEDUP_REMOVED lines=9> */
[----:B0-----:R-:W-:Y:S01]  /*0950*/  IADD3 R0, PT, PT, R0, 0x4, RZ ;  /* 0x0000000400007810 */ /* 0x001fe20007ffe0ff */
[----:B------:R-:W-:Y:S06]  /*0960*/  BRA.U UP0, `(.L_x_286) ;  /* 0xfffffffd00cc7547 */ /* 0x000fec000b83ffff */
[----:B------:R-:W-:Y:S01]  /*0970*/  SHF.R.U32.HI R4, RZ, 0x17, R51 ;  /* 0x00000017ff047819 */ /* 0x000fe20000011633 */
[----:B------:R0:W-:Y:S03]  /*0980*/  STL [R1+0x18], R6 ;  /* 0x0000180601007387 */ /* 0x0001e60000100800 */
[C---:B------:R-:W-:Y:S02]  /*0990*/  LOP3.LUT R0, R4.reuse, 0xe0, RZ, 0xc0, !PT ;  /* 0x000000e004007812 */ /* 0x040fe400078ec0ff */
[----:B------:R-:W-:-:S03]  /*09a0*/  LOP3.LUT P0, RZ, R4, 0x1f, RZ, 0xc0, !PT ;  /* 0x0000001f04ff7812 */ /* 0x000fc6000780c0ff */
[----:B------:R-:W-:-:S05]  /*09b0*/  VIADD R0, R0, 0xffffff80 ;  /* 0xffffff8000007836 */ /* 0x000fca0000000000 */
        /* <DEDUP_REMOVED lines=13> */
[----:B------:R-:W-:-:S04]  /*0a90*/  SHF.R.S32.HI R4, RZ, 0x1f, R2 ;  /* 0x0000001fff047819 */ /* 0x000fc80000011402 */
[C---:B------:R-:W-:Y:S02]  /*0aa0*/  LOP3.LUT R12, R4.reuse, R3, RZ, 0x3c, !PT ;  /* 0x00000003040c7212 */ /* 0x040fe400078e3cff */
[----:B------:R-:W-:Y:S02]  /*0ab0*/  LOP3.LUT R13, R4, R2, RZ, 0x3c, !PT ;  /* 0x00000002040d7212 */ /* 0x000fe400078e3cff */
[----:B------:R-:W-:Y:S02]  /*0ac0*/  SHF.R.U32.HI R3, RZ, 0x1e, R0 ;  /* 0x0000001eff037819 */ /* 0x000fe40000011600 */
[C---:B------:R-:W-:Y:S02]  /*0ad0*/  LOP3.LUT R4, R2.reuse, R51, RZ, 0x3c, !PT ;  /* 0x0000003302047212 */ /* 0x040fe400078e3cff */
[----:B------:R-:W0:Y:S01]  /*0ae0*/  I2F.F64.S64 R12, R12 ;  /* 0x0000000c000c7312 */ /* 0x000e220000301c00 */
[----:B------:R-:W-:Y:S02]  /*0af0*/  LEA.HI R0, R2, R3, RZ, 0x1 ;  /* 0x0000000302007211 */ /* 0x000fe400078f08ff */
[----:B------:R-:W-:-:S03]  /*0b00*/  ISETP.GE.AND P0, PT, R4, RZ, PT ;  /* 0x000000ff0400720c */ /* 0x000fc60003f06270 */
[----:B------:R-:W-:-:S05]  /*0b10*/  IMAD.MOV R2, RZ, RZ, -R0 ;  /* 0x000000ffff027224 */ /* 0x000fca00078e0a00 */
[----:B------:R-:W-:Y:S01]  /*0b20*/  @!P1 MOV R0, R2 ;  /* 0x0000000200009202 */ /* 0x000fe20000000f00 */
[----:B0-----:R-:W-:-:S10]  /*0b30*/  DMUL R6, R12, UR4 ;  /* 0x000000040c067c28 */ /* 0x001fd40008000000 */
[----:B------:R-:W0:Y:S02]  /*0b40*/  F2F.F32.F64 R6, R6 ;  /* 0x0000000600067310 */ /* 0x000e240000301000 */
[----:B0-----:R-:W-:-:S07]  /*0b50*/  FSEL R2, -R6, R6, !P0 ;  /* 0x0000000606027208 */ /* 0x001fce0004000100 */
.L_x_285:
[----:B------:R-:W-:Y:S05]  /*0b60*/  BSYNC.RECONVERGENT B0 ;  /* 0x0000000000007941 */ /* 0x000fea0003800200 */
.L_x_284:
[----:B-----5:R-:W-:Y:S01]  /*0b70*/  FMUL R7, R46, 0.63661974668502807617 ;  /* 0x3f22f9832e077820 */ /* 0x020fe20000400000 */
[----:B------:R-:W-:Y:S01]  /*0b80*/  FMUL R3, R2, R2 ;  /* 0x0000000202037220 */ /* 0x000fe20000400000 */
[----:B------:R-:W-:Y:S01]  /*0b90*/  LOP3.LUT R4, R0, 0x1, RZ, 0xc0, !PT ;  /* 0x0000000100047812 */ /* 0x000fe200078ec0ff */
[----:B------:R-:W-:Y:S01]  /*0ba0*/  IMAD.MOV.U32 R18, RZ, RZ, 0x3d2aaabb ;  /* 0x3d2aaabbff127424 */ /* 0x000fe200078e00ff */
[----:B------:R-:W-:Y:S01]  /*0bb0*/  MOV R17, 0x3effffff ;  /* 0x3effffff00117802 */ /* 0x000fe20000000f00 */
[----:B------:R-:W-:Y:S01]  /*0bc0*/  FFMA R6, R3, R11, -0.0013887860113754868507 ;  /* 0xbab607ed03067423 */ /* 0x000fe2000000000b */
[----:B------:R-:W0:Y:S01]  /*0bd0*/  F2I.NTZ R7, R7 ;  /* 0x0000000700077305 */ /* 0x000e220000203100 */
[----:B------:R-:W-:Y:S01]  /*0be0*/  ISETP.NE.U32.AND P0, PT, R4, 0x1, PT ;  /* 0x000000010400780c */ /* 0x000fe20003f05070 */
[----:B------:R-:W-:Y:S01]  /*0bf0*/  BSSY.RECONVERGENT B0, `(.L_x_287) ;  /* 0x000004a000007945 */ /* 0x000fe20003800200 */
[----:B------:R-:W-:Y:S02]  /*0c00*/  LOP3.LUT P1, RZ, R0, 0x2, RZ, 0xc0, !PT ;  /* 0x0000000200ff7812 */ /* 0x000fe4000782c0ff */
[----:B------:R-:W-:-:S02]  /*0c10*/  FSEL R6, R6, -0.00019574658654164522886, !P0 ;  /* 0xb94d415306067808 */ /* 0x000fc40004000000 */
[----:B------:R-:W-:Y:S02]  /*0c20*/  FSEL R4, R18, 0.0083327032625675201416, !P0 ;  /* 0x3c0885e412047808 */ /* 0x000fe40004000000 */
[----:B------:R-:W-:Y:S02]  /*0c30*/  FSEL R12, -R17, -0.16666662693023681641, !P0 ;  /* 0xbe2aaaa8110c7808 */ /* 0x000fe40004000100 */
[----:B------:R-:W-:Y:S01]  /*0c40*/  FSEL R2, R2, 1, P0 ;  /* 0x3f80000002027808 */ /* 0x000fe20000000000 */
[C---:B------:R-:W-:Y:S01]  /*0c50*/  FFMA R4, R3.reuse, R6, R4 ;  /* 0x0000000603047223 */ /* 0x040fe20000000004 */
[----:B------:R-:W-:Y:S02]  /*0c60*/  FSETP.GE.AND P0, PT, |R46|, 105615, PT ;  /* 0x47ce47802e00780b */ /* 0x000fe40003f06200 */
[----:B0-----:R-:W-:Y:S01]  /*0c70*/  I2FP.F32.S32 R13, R7 ;  /* 0x00000007000d7245 */ /* 0x001fe20000201400 */
[C---:B------:R-:W-:Y:S01]  /*0c80*/  FFMA R4, R3.reuse, R4, R12 ;  /* 0x0000000403047223 */ /* 0x040fe2000000000c */
[----:B------:R-:W-:Y:S01]  /*0c90*/  FFMA R3, R3, R2, RZ ;  /* 0x0000000203037223 */ /* 0x000fe200000000ff */
[----:B------:R-:W-:-:S02]  /*0ca0*/  IMAD.MOV.U32 R20, RZ, RZ, R7 ;  /* 0x000000ffff147224 */ /* 0x000fc400078e0007 */
[----:B------:R-:W-:Y:S01]  /*0cb0*/  FFMA R0, R13, -1.5707962512969970703, R46 ;  /* 0xbfc90fda0d007823 */ /* 0x000fe2000000002e */
[----:B------:R-:W-:-:S03]  /*0cc0*/  FFMA R19, R3, R4, R2 ;  /* 0x0000000403137223 */ /* 0x000fc60000000002 */
        /* <DEDUP_REMOVED lines=16> */
.L_x_289:
        /* <DEDUP_REMOVED lines=29> */
[C---:B------:R-:W-:Y:S01]  /*0fa0*/  SHF.L.W.U32.HI R7, R2.reuse, 0x2, R3 ;  /* 0x0000000202077819 */ /* 0x040fe20000010e03 */
[----:B------:R-:W-:-:S03]  /*0fb0*/  IMAD.SHL.U32 R2, R2, 0x4, RZ ;  /* 0x0000000402027824 */ /* 0x000fc600078e00ff */
[----:B------:R-:W-:-:S04]  /*0fc0*/  SHF.R.S32.HI R0, RZ, 0x1f, R7 ;  /* 0x0000001fff007819 */ /* 0x000fc80000011407 */
[C---:B------:R-:W-:Y:S02]  /*0fd0*/  LOP3.LUT R12, R0.reuse, R2, RZ, 0x3c, !PT ;  /* 0x00000002000c7212 */ /* 0x040fe400078e3cff */
[----:B------:R-:W-:Y:S02]  /*0fe0*/  LOP3.LUT R13, R0, R7, RZ, 0x3c, !PT ;  /* 0x00000007000d7212 */ /* 0x000fe400078e3cff */
[----:B------:R-:W-:Y:S02]  /*0ff0*/  SHF.R.U32.HI R0, RZ, 0x1e, R3 ;  /* 0x0000001eff007819 */ /* 0x000fe40000011603 */
[C---:B------:R-:W-:Y:S02]  /*1000*/  LOP3.LUT R2, R7.reuse, R46, RZ, 0x3c, !PT ;  /* 0x0000002e07027212 */ /* 0x040fe400078e3cff */
[----:B------:R-:W1:Y:S01]  /*1010*/  I2F.F64.S64 R12, R12 ;  /* 0x0000000c000c7312 */ /* 0x000e620000301c00 */
[----:B------:R-:W-:Y:S02]  /*1020*/  LEA.HI R7, R7, R0, RZ, 0x1 ;  /* 0x0000000007077211 */ /* 0x000fe400078f08ff */
[----:B------:R-:W-:-:S02]  /*1030*/  ISETP.GE.AND P2, PT, R2, RZ, PT ;  /* 0x000000ff0200720c */ /* 0x000fc40003f46270 */
[----:B------:R-:W-:-:S05]  /*1040*/  IADD3 R0, PT, PT, -R7, RZ, RZ ;  /* 0x000000ff07007210 */ /* 0x000fca0007ffe1ff */
[----:B------:R-:W-:Y:S01]  /*1050*/  @!P1 IMAD.MOV.U32 R7, RZ, RZ, R0 ;  /* 0x000000ffff079224 */ /* 0x000fe200078e0000 */
[----:B-1----:R-:W-:-:S10]  /*1060*/  DMUL R22, R12, UR4 ;  /* 0x000000040c167c28 */ /* 0x002fd40008000000 */
[----:B------:R-:W1:Y:S02]  /*1070*/  F2F.F32.F64 R22, R22 ;  /* 0x0000001600167310 */ /* 0x000e640000301000 */
[----:B01----:R-:W-:-:S07]  /*1080*/  FSEL R0, -R22, R22, !P2 ;  /* 0x0000001616007208 */ /* 0x003fce0005000100 */
.L_x_288:
[----:B------:R-:W-:Y:S05]  /*1090*/  BSYNC.RECONVERGENT B0 ;  /* 0x0000000000007941 */ /* 0x000fea0003800200 */
.L_x_287:
[C---:B------:R-:W-:Y:S01]  /*10a0*/  LOP3.LUT R3, R7.reuse, 0x1, RZ, 0xc0, !PT ;  /* 0x0000000107037812 */ /* 0x040fe200078ec0ff */
[----:B------:R-:W-:Y:S01]  /*10b0*/  FMUL R2, R0, R0 ;  /* 0x0000000000027220 */ /* 0x000fe20000400000 */
[----:B------:R-:W-:Y:S01]  /*10c0*/  IADD3 R4, PT, PT, R7, 0x1, RZ ;  /* 0x0000000107047810 */ /* 0x000fe20007ffe0ff */
[----:B------:R-:W-:Y:S01]  /*10d0*/  BSSY.RECONVERGENT B0, `(.L_x_290) ;  /* 0x0000045000007945 */ /* 0x000fe20003800200 */
[----:B------:R-:W-:Y:S01]  /*10e0*/  ISETP.NE.U32.AND P1, PT, R3, 0x1, PT ;  /* 0x000000010300780c */ /* 0x000fe20003f25070 */
[----:B------:R-:W-:Y:S01]  /*10f0*/  FFMA R3, R2, R11, -0.0013887860113754868507 ;  /* 0xbab607ed02037423 */ /* 0x000fe2000000000b */
[----:B------:R-:W-:Y:S02]  /*1100*/  LOP3.LUT P2, RZ, R4, 0x2, RZ, 0xc0, !PT ;  /* 0x0000000204ff7812 */ /* 0x000fe4000784c0ff */
[----:B------:R-:W-:Y:S02]  /*1110*/  FSEL R7, R16, 0.041666727513074874878, !P1 ;  /* 0x3d2aaabb10077808 */ /* 0x000fe40004800000 */
[----:B------:R-:W-:-:S02]  /*1120*/  FSEL R3, R3, -0.00019574658654164522886, P1 ;  /* 0xb94d415303037808 */ /* 0x000fc40000800000 */
        /* <DEDUP_REMOVED lines=19> */
.L_x_292:
        /* <DEDUP_REMOVED lines=29> */
[C-C-:B------:R-:W-:Y:S01]  /*1430*/  SHF.L.W.U32.HI R7, R3.reuse, 0x2, R0.reuse ;  /* 0x0000000203077819 */ /* 0x140fe20000010e00 */
[----:B------:R-:W-:Y:S01]  /*1440*/  IMAD.SHL.U32 R3, R3, 0x4, RZ ;  /* 0x0000000403037824 */ /* 0x000fe200078e00ff */
[----:B------:R-:W-:Y:S02]  /*1450*/  SHF.R.U32.HI R0, RZ, 0x1e, R0 ;  /* 0x0000001eff007819 */ /* 0x000fe40000011600 */
[----:B------:R-:W-:Y:S02]  /*1460*/  SHF.R.S32.HI R2, RZ, 0x1f, R7 ;  /* 0x0000001fff027819 */ /* 0x000fe40000011407 */
[----:B------:R-:W-:Y:S02]  /*1470*/  LEA.HI R20, R7, R0, RZ, 0x1 ;  /* 0x0000000007147211 */ /* 0x000fe400078f08ff */
[C---:B------:R-:W-:Y:S02]  /*1480*/  LOP3.LUT R12, R2.reuse, R3, RZ, 0x3c, !PT ;  /* 0x00000003020c7212 */ /* 0x040fe400078e3cff */
[----:B------:R-:W-:-:S02]  /*1490*/  LOP3.LUT R13, R2, R7, RZ, 0x3c, !PT ;  /* 0x00000007020d7212 */ /* 0x000fc400078e3cff */
[----:B0-----:R-:W-:Y:S02]  /*14a0*/  LOP3.LUT R4, R7, R46, RZ, 0x3c, !PT ;  /* 0x0000002e07047212 */ /* 0x001fe400078e3cff */
[----:B------:R-:W-:Y:S02]  /*14b0*/  IADD3 R0, PT, PT, -R20, RZ, RZ ;  /* 0x000000ff14007210 */ /* 0x000fe40007ffe1ff */
[----:B------:R-:W0:Y:S01]  /*14c0*/  I2F.F64.S64 R12, R12 ;  /* 0x0000000c000c7312 */ /* 0x000e220000301c00 */
[----:B------:R-:W-:Y:S02]  /*14d0*/  ISETP.GE.AND P0, PT, R4, RZ, PT ;  /* 0x000000ff0400720c */ /* 0x000fe40003f06270 */
[----:B------:R-:W-:Y:S01]  /*14e0*/  @!P1 IMAD.MOV.U32 R20, RZ, RZ, R0 ;  /* 0x000000ffff149224 */ /* 0x000fe200078e0000 */
[----:B0-----:R-:W-:-:S10]  /*14f0*/  DMUL R2, R12, UR4 ;  /* 0x000000040c027c28 */ /* 0x001fd40008000000 */
[----:B------:R-:W0:Y:S02]  /*1500*/  F2F.F32.F64 R2, R2 ;  /* 0x0000000200027310 */ /* 0x000e240000301000 */
[----:B0-----:R-:W-:-:S07]  /*1510*/  FSEL R6, -R2, R2, !P0 ;  /* 0x0000000202067208 */ /* 0x001fce0004000100 */
.L_x_291:
[----:B------:R-:W-:Y:S05]  /*1520*/  BSYNC.RECONVERGENT B0 ;  /* 0x0000000000007941 */ /* 0x000fea0003800200 */
.L_x_290:
[----:B------:R-:W-:Y:S01]  /*1530*/  FMUL R2, R6, R6 ;  /* 0x0000000606027220 */ /* 0x000fe20000400000 */
[----:B------:R-:W-:Y:S01]  /*1540*/  LOP3.LUT R0, R20, 0x1, RZ, 0xc0, !PT ;  /* 0x0000000114007812 */ /* 0x000fe200078ec0ff */
[----:B------:R-:W-:Y:S01]  /*1550*/  FADD R9, -R48, R9 ;  /* 0x0000000930097221 */ /* 0x000fe20000000100 */
[----:B------:R-:W-:Y:S01]  /*1560*/  FADD R7, -R49, R10 ;  /* 0x0000000a31077221 */ /* 0x000fe20000000100 */
[----:B------:R-:W-:Y:S01]  /*1570*/  FFMA R11, R2, R11, -0.0013887860113754868507 ;  /* 0xbab607ed020b7423 */ /* 0x000fe2000000000b */
[----:B------:R-:W-:Y:S01]  /*1580*/  ISETP.NE.U32.AND P0, PT, R0, 0x1, PT ;  /* 0x000000010000780c */ /* 0x000fe20003f05070 */
[----:B------:R-:W-:Y:S01]  /*1590*/  FADD R0, -R48, R5 ;  /* 0x0000000530007221 */ /* 0x000fe20000000100 */
[CC--:B------:R-:W-:Y:S01]  /*15a0*/  FMUL R5, R19.reuse, R9.reuse ;  /* 0x0000000913057220 */ /* 0x0c0fe20000400000 */
[----:B------:R-:W-:Y:S01]  /*15b0*/  FMUL R10, R14, R9 ;  /* 0x000000090e0a7220 */ /* 0x000fe20000400000 */
[----:B------:R-:W-:Y:S01]  /*15c0*/  FSEL R3, R18, 0.0083327032625675201416, !P0 ;  /* 0x3c0885e412037808 */ /* 0x000fe20004000000 */
[-C--:B------:R-:W-:Y:S01]  /*15d0*/  FMUL R9, R19, R0.reuse ;  /* 0x0000000013097220 */ /* 0x080fe20000400000 */
[----:B------:R-:W-:Y:S01]  /*15e0*/  FSEL R11, R11, -0.00019574658654164522886, !P0 ;  /* 0xb94d41530b0b7808 */ /* 0x000fe20004000000 */
[----:B------:R-:W-:Y:S01]  /*15f0*/  FMUL R13, R14, R0 ;  /* 0x000000000e0d7220 */ /* 0x000fe20000400000 */
[----:B------:R-:W-:Y:S01]  /*1600*/  FSEL R17, -R17, -0.16666662693023681641, !P0 ;  /* 0xbe2aaaa811117808 */ /* 0x000fe20004000100 */
[----:B------:R-:W-:Y:S01]  /*1610*/  FADD R8, -R49, R8 ;  /* 0x0000000831087221 */ /* 0x000fe20000000100 */
[----:B------:R-:W-:Y:S01]  /*1620*/  FSEL R0, R6, 1, P0 ;  /* 0x3f80000006007808 */ /* 0x000fe20000000000 */
[----:B------:R-:W-:Y:S01]  /*1630*/  FFMA R3, R2, R11, R3 ;  /* 0x0000000b02037223 */ /* 0x000fe20000000003 */
[----:B------:R-:W-:Y:S01]  /*1640*/  LOP3.LUT P1, RZ, R20, 0x2, RZ, 0xc0, !PT ;  /* 0x0000000214ff7812 */ /* 0x000fe2000782c0ff */
[C-C-:B------:R-:W-:Y:S01]  /*1650*/  FFMA R4, R14.reuse, R8, -R5.reuse ;  /* 0x000000080e047223 */ /* 0x140fe20000000805 */
[----:B------:R-:W-:Y:S01]  /*1660*/  FFMA R12, R14, R7, -R5 ;  /* 0x000000070e0c7223 */ /* 0x000fe20000000805 */
[C---:B------:R-:W-:Y:S01]  /*1670*/  FFMA R17, R2.reuse, R3, R17 ;  /* 0x0000000302117223 */ /* 0x040fe20000000011 */
[----:B------:R-:W-:Y:S01]  /*1680*/  FFMA R3, R2, R0, RZ ;  /* 0x0000000002037223 */ /* 0x000fe200000000ff */
[----:B------:R-:W-:Y:S01]  /*1690*/  FFMA R5, R45, 0.5, R34 ;  /* 0x3f0000002d057823 */ /* 0x000fe20000000022 */
[C-C-:B------:R-:W-:Y:S01]  /*16a0*/  FFMA R16, R14.reuse, R7, -R9.reuse ;  /* 0x000000070e107223 */ /* 0x140fe20000000809 */
[-C--:B------:R-:W-:Y:S01]  /*16b0*/  FFMA R14, R14, R8.reuse, -R9 ;  /* 0x000000080e0e7223 */ /* 0x080fe20000000809 */
[----:B------:R-:W-:Y:S01]  /*16c0*/  FFMA R0, R3, R17, R0 ;  /* 0x0000001103007223 */ /* 0x000fe20000000000 */
[----:B------:R-:W-:Y:S01]  /*16d0*/  FFMA R3, R45, -0.5, R34 ;  /* 0xbf0000002d037823 */ /* 0x000fe20000000022 */
[CCC-:B------:R-:W-:Y:S01]  /*16e0*/  FFMA R9, R19.reuse, R8.reuse, R10.reuse ;  /* 0x0000000813097223 */ /* 0x1c0fe2000000000a */
[CC--:B------:R-:W-:Y:S01]  /*16f0*/  FFMA R11, R19.reuse, R7.reuse, R10 ;  /* 0x00000007130b7223 */ /* 0x0c0fe2000000000a */
[----:B------:R-:W-:Y:S01]  /*1700*/  FFMA R6, R44, 0.5, R35 ;  /* 0x3f0000002c067823 */ /* 0x000fe20000000023 */
[----:B------:R-:W-:Y:S01]  /*1710*/  FADD R10, -R34, R5 ;  /* 0x00000005220a7221 */ /* 0x000fe20000000100 */
[----:B------:R-:W-:Y:S01]  /*1720*/  FFMA R2, R44, -0.5, R35 ;  /* 0xbf0000002c027823 */ /* 0x000fe20000000023 */
[----:B------:R-:W-:Y:S01]  /*1730*/  FADD R3, -R34, R3 ;  /* 0x0000000322037221 */ /* 0x000fe20000000100 */
[----:B------:R-:W-:Y:S01]  /*1740*/  @P1 FADD R0, RZ, -R0 ;  /* 0x80000000ff001221 */ /* 0x000fe20000000000 */
[C-C-:B------:R-:W-:Y:S01]  /*1750*/  FFMA R7, R19.reuse, R7, R13.reuse ;  /* 0x0000000713077223 */ /* 0x140fe2000000000d */
[----:B------:R-:W-:Y:S01]  /*1760*/  FFMA R19, R19, R8, R13 ;  /* 0x0000000813137223 */ /* 0x000fe2000000000d */
[----:B------:R-:W-:Y:S01]  /*1770*/  FADD R8, -R35, R6 ;  /* 0x0000000623087221 */ /* 0x000fe20000000100 */
[-C--:B------:R-:W-:Y:S01]  /*1780*/  FMUL R13, R15, R10.reuse ;  /* 0x0000000a0f0d7220 */ /* 0x080fe20000400000 */
[----:B------:R-:W-:Y:S01]  /*1790*/  FADD R2, -R35, R2 ;  /* 0x0000000223027221 */ /* 0x000fe20000000100 */
[CC--:B------:R-:W-:Y:S01]  /*17a0*/  FMUL R5, R15.reuse, R3.reuse ;  /* 0x000000030f057220 */ /* 0x0c0fe20000400000 */
[C---:B------:R-:W-:Y:S01]  /*17b0*/  FMUL R6, R0.reuse, R3 ;  /* 0x0000000300067220 */ /* 0x040fe20000400000 */
[C---:B------:R-:W-:Y:S01]  /*17c0*/  FMUL R10, R0.reuse, R10 ;  /* 0x0000000a000a7220 */ /* 0x040fe20000400000 */
[C---:B------:R-:W-:Y:S01]  /*17d0*/  FFMA R39, R0.reuse, R8, R13 ;  /* 0x0000000800277223 */ /* 0x040fe2000000000d */
[C-C-:B------:R-:W-:Y:S01]  /*17e0*/  FFMA R3, R0.reuse, R2, R5.reuse ;  /* 0x0000000200037223 */ /* 0x140fe20000000005 */
[-C--:B------:R-:W-:Y:S01]  /*17f0*/  FFMA R41, R0, R8.reuse, R5 ;  /* 0x0000000800297223 */ /* 0x080fe20000000005 */
[CC--:B------:R-:W-:Y:S01]  /*1800*/  FFMA R40, R15.reuse, R8.reuse, -R6 ;  /* 0x000000080f287223 */ /* 0x0c0fe20000000806 */
[C---:B------:R-:W-:Y:S01]  /*1810*/  FFMA R38, R15.reuse, R8, -R10 ;  /* 0x000000080f267223 */ /* 0x040fe2000000080a */
[CC--:B------:R-:W-:Y:S01]  /*1820*/  FFMA R18, R15.reuse, R2.reuse, -R6 ;  /* 0x000000020f127223 */ /* 0x0c0fe20000000806 */
[-C--:B------:R-:W-:Y:S01]  /*1830*/  FFMA R36, R15, R2.reuse, -R10 ;  /* 0x000000020f247223 */ /* 0x080fe2000000080a */
[C---:B------:R-:W-:Y:S01]  /*1840*/  FADD R8, R49.reuse, R4 ;  /* 0x0000000431087221 */ /* 0x040fe20000000000 */
[C---:B------:R-:W-:Y:S01]  /*1850*/  FADD R5, R48.reuse, R7 ;  /* 0x0000000730057221 */ /* 0x040fe20000000000 */
[C---:B------:R-:W-:Y:S01]  /*1860*/  FADD R10, R49.reuse, R12 ;  /* 0x0000000c310a7221 */ /* 0x040fe20000000000 */
[C---:B------:R-:W-:Y:S01]  /*1870*/  FADD R4, R49.reuse, R16 ;  /* 0x0000001031047221 */ /* 0x040fe20000000000 */
[----:B------:R-:W-:Y:S01]  /*1880*/  FADD R6, R49, R14 ;  /* 0x0000000e31067221 */ /* 0x000fe20000000000 */
[C---:B------:R-:W-:Y:S01]  /*1890*/  FADD R9, R48.reuse, R9 ;  /* 0x0000000930097221 */ /* 0x040fe20000000000 */
[C---:B------:R-:W-:Y:S01]  /*18a0*/  FADD R11, R48.reuse, R11 ;  /* 0x0000000b300b7221 */ /* 0x040fe20000000000 */
[----:B------:R-:W-:Y:S01]  /*18b0*/  FADD R7, R48, R19 ;  /* 0x0000001330077221 */ /* 0x000fe20000000000 */
[----:B------:R-:W-:Y:S01]  /*18c0*/  FFMA R37, R0, R2, R13 ;  /* 0x0000000200257223 */ /* 0x000fe2000000000d */
[C---:B------:R-:W-:Y:S01]  /*18d0*/  FADD R3, R34.reuse, R3 ;  /* 0x0000000322037221 */ /* 0x040fe20000000000 */
[----:B------:R0:W-:Y:S01]  /*18e0*/  STL.64 [R1+0xc0], R8 ;  /* 0x0000c00801007387 */ /* 0x0001e20000100a00 */
[C---:B------:R-:W-:Y:S01]  /*18f0*/  FADD R41, R34.reuse, R41 ;  /* 0x0000002922297221 */ /* 0x040fe20000000000 */
[C---:B------:R-:W-:Y:S01]  /*1900*/  FADD R39, R34.reuse, R39 ;  /* 0x0000002722277221 */ /* 0x040fe20000000000 */
[----:B------:R-:W-:Y:S01]  /*1910*/  FADD R37, R34, R37 ;  /* 0x0000002522257221 */ /* 0x000fe20000000000 */
[----:B------:R0:W-:Y:S01]  /*1920*/  STL.128 [R1+0xa0], R8 ;  /* 0x0000a00801007387 */ /* 0x0001e20000100c00 */
[C---:B------:R-:W-:Y:S01]  /*1930*/  FADD R2, R35.reuse, R18 ;  /* 0x0000001223027221 */ /* 0x040fe20000000000 */
[C---:B------:R-:W-:Y:S01]  /*1940*/  FADD R40, R35.reuse, R40 ;  /* 0x0000002823287221 */ /* 0x040fe20000000000 */
[C---:B------:R-:W-:Y:S01]  /*1950*/  FADD R38, R35.reuse, R38 ;  /* 0x0000002623267221 */ /* 0x040fe20000000000 */
[----:B------:R0:W-:Y:S01]  /*1960*/  STL.128 [R1+0xb0], R4 ;  /* 0x0000b00401007387 */ /* 0x0001e20000100c00 */
[----:B------:R-:W-:Y:S01]  /*1970*/  FADD R36, R35, R36 ;  /* 0x0000002423247221 */ /* 0x000fe20000000000 */
[----:B------:R-:W-:Y:S01]  /*1980*/  IADD3 R33, PT, PT, R1, 0xac, RZ ;  /* 0x000000ac01217810 */ /* 0x000fe20007ffe0ff */
[----:B------:R-:W-:Y:S01]  /*1990*/  IMAD.MOV.U32 R32, RZ, RZ, RZ ;  /* 0x000000ffff207224 */ /* 0x000fe200078e00ff */
[----:B------:R-:W-:-:S02]  /*19a0*/  CS2R R30, SRZ ;  /* 0x00000000001e7805 */ /* 0x000fc4000001ff00 */
[----:B------:R-:W-:Y:S01]  /*19b0*/  IADD3 R29, PT, PT, R1, 0x20, RZ ;  /* 0x00000020011d7810 */ /* 0x000fe20007ffe0ff */
[----:B------:R-:W-:Y:S01]  /*19c0*/  IMAD.MOV.U32 R17, RZ, RZ, R8 ;  /* 0x000000ffff117224 */ /* 0x000fe200078e0008 */
[CC--:B------:R-:W-:Y:S01]  /*19d0*/  FMNMX R16, R3.reuse, R41.reuse, !PT ;  /* 0x0000002903107209 */ /* 0x0c0fe20007800000 */
[----:B------:R-:W-:Y:S01]  /*19e0*/  UMOV UR4, URZ ;  /* 0x000000ff00047c82 */ /* 0x000fe20008000000 */
[----:B------:R-:W-:Y:S02]  /*19f0*/  FMNMX R15, R3, R41, PT ;  /* 0x00000029030f7209 */ /* 0x000fe40003800000 */
[CC--:B------:R-:W-:Y:S02]  /*1a00*/  FMNMX R14, R41.reuse, R39.reuse, !PT ;  /* 0x00000027290e7209 */ /* 0x0c0fe40007800000 */
[----:B------:R-:W-:Y:S02]  /*1a10*/  FMNMX R13, R41, R39, PT ;  /* 0x00000027290d7209 */ /* 0x000fe40003800000 */
[----:B------:R-:W-:-:S02]  /*1a20*/  FMNMX R12, R39, R37, !PT ;  /* 0x00000025270c7209 */ /* 0x000fc40007800000 */
[-C--:B------:R-:W-:Y:S02]  /*1a30*/  FMNMX R0, R39, R37.reuse, PT ;  /* 0x0000002527007209 */ /* 0x080fe40003800000 */
[CC--:B------:R-:W-:Y:S02]  /*1a40*/  FMNMX R28, R3.reuse, R37.reuse, !PT ;  /* 0x00000025031c7209 */ /* 0x0c0fe40007800000 */
[----:B------:R-:W-:Y:S02]  /*1a50*/  FMNMX R27, R3, R37, PT ;  /* 0x00000025031b7209 */ /* 0x000fe40003800000 */
[CC--:B------:R-:W-:Y:S02]  /*1a60*/  FMNMX R26, R2.reuse, R40.reuse, !PT ;  /* 0x00000028021a7209 */ /* 0x0c0fe40007800000 */
[----:B------:R-:W-:Y:S02]  /*1a70*/  FMNMX R25, R2, R40, PT ;  /* 0x0000002802197209 */ /* 0x000fe40003800000 */
[----:B------:R-:W-:-:S02]  /*1a80*/  FMNMX R24, R40, R38, !PT ;  /* 0x0000002628187209 */ /* 0x000fc40007800000 */
[----:B------:R-:W-:Y:S02]  /*1a90*/  FMNMX R23, R40, R38, PT ;  /* 0x0000002628177209 */ /* 0x000fe40003800000 */
[CC--:B------:R-:W-:Y:S02]  /*1aa0*/  FMNMX R22, R38.reuse, R36.reuse, !PT ;  /* 0x0000002426167209 */ /* 0x0c0fe40007800000 */
[-C--:B------:R-:W-:Y:S02]  /*1ab0*/  FMNMX R21, R38, R36.reuse, PT ;  /* 0x0000002426157209 */ /* 0x080fe40003800000 */
[CC--:B------:R-:W-:Y:S02]  /*1ac0*/  FMNMX R20, R2.reuse, R36.reuse, !PT ;  /* 0x0000002402147209 */ /* 0x0c0fe40007800000 */
[----:B0-----:R-:W-:-:S07]  /*1ad0*/  FMNMX R19, R2, R36, PT ;  /* 0x0000002402137209 */ /* 0x001fce0003800000 */
.L_x_345:
[----:B0123--:R-:W2:Y:S01]  /*1ae0*/  LDL R18, [R33+-0x4] ;  /* 0xfffffc0021127983 */ /* 0x00fea20000100800 */
[----:B------:R-:W-:Y:S01]  /*1af0*/  UIADD3 UR4, UPT, UPT, UR4, 0x1, URZ ;  /* 0x0000000104047890 */ /* 0x000fe2000fffe0ff */
[----:B------:R-:W-:Y:S01]  /*1b00*/  BSSY.RECONVERGENT B2, `(.L_x_293) ;  /* 0x000007e000027945 */ /* 0x000fe20003800200 */
[-C--:B------:R-:W-:Y:S02]  /*1b10*/  MOV R53, R17.reuse ;  /* 0x0000001100357202 */ /* 0x080fe40000000f00 */
[----:B------:R-:W-:Y:S01]  /*1b20*/  UISETP.NE.AND UP0, UPT, UR4, 0x4, UPT ;  /* 0x000000040400788c */ /* 0x000fe2000bf05270 */
[CC--:B--2---:R-:W-:Y:S02]  /*1b30*/  FMNMX R52, R18.reuse, R17.reuse, !PT ;  /* 0x0000001112347209 */ /* 0x0c4fe40007800000 */
[----:B------:R-:W-:Y:S01]  /*1b40*/  FMNMX R55, R18, R17, PT ;  /* 0x0000001112377209 */ /* 0x000fe20003800000 */
[----:B------:R-:W-:Y:S01]  /*1b50*/  IMAD.MOV.U32 R17, RZ, RZ, R18 ;  /* 0x000000ffff117224 */ /* 0x000fe200078e0012 */
[----:B------:R-:W-:-:S04]  /*1b60*/  FSETP.GTU.AND P0, PT, R25, R52, PT ;  /* 0x000000341900720b */ /* 0x000fc80003f0c000 */
[----:B------:R-:W-:-:S13]  /*1b70*/  FSETP.GTU.OR P0, PT, R55, R26, P0 ;  /* 0x0000001a3700720b */ /* 0x000fda000070c400 */
[----:B------:R-:W-:Y:S05]  /*1b80*/  @P0 BRA `(.L_x_294) ;  /* 0x0000000400d40947 */ /* 0x000fea0003800000 */
[----:B------:R-:W2:Y:S04]  /*1b90*/  LDL R18, [R33+-0x8] ;  /* 0xfffff80021127983 */ /* 0x000ea80000100800 */
[----:B------:R-:W2:Y:S02]  /*1ba0*/  LDL R43, [R33] ;  /* 0x00000000212b7983 */ /* 0x000ea40000100800 */
        /* <DEDUP_REMOVED lines=8> */
[----:B------:R-:W-:Y:S01]  /*1c30*/  FADD R59, -R3, R41 ;  /* 0x00000029033b7221 */ /* 0x000fe20000000100 */
[----:B------:R-:W-:Y:S01]  /*1c40*/  FADD R58, -R2, R17 ;  /* 0x00000011023a7221 */ /* 0x000fe20000000100 */
[----:B------:R-:W-:Y:S01]  /*1c50*/  FMUL R61, R57, R54 ;  /* 0x00000036393d7220 */ /* 0x000fe20000400000 */
[----:B------:R-:W-:Y:S01]  /*1c60*/  FADD R57, R17, -R53 ;  /* 0x8000003511397221 */ /* 0x000fe20000000000 */
[----:B------:R-:W-:Y:S01]  /*1c70*/  FADD R56, R3, -R18 ;  /* 0x8000001203387221 */ /* 0x000fe20000000000 */
[----:B------:R-:W-:Y:S01]  /*1c80*/  FMUL R65, R59, R58 ;  /* 0x0000003a3b417220 */ /* 0x000fe20000400000 */
[----:B------:R-:W-:Y:S01]  /*1c90*/  FFMA R61, R42, R59, -R61 ;  /* 0x0000003b2a3d7223 */ /* 0x000fe2000000083d */
[----:B------:R-:W-:Y:S01]  /*1ca0*/  FADD R63, R2, -R53 ;  /* 0x80000035023f7221 */ /* 0x000fe20000000000 */
[----:B------:R-:W-:Y:S01]  /*1cb0*/  FADD R42, -R18, R43 ;  /* 0x0000002b122a7221 */ /* 0x000fe20000000100 */
[----:B------:R-:W-:Y:S01]  /*1cc0*/  FMUL R56, R57, R56 ;  /* 0x0000003839387220 */ /* 0x000fe20000400000 */
[----:B------:R-:W-:-:S03]  /*1cd0*/  FADD R59, R40, -R53 ;  /* 0x80000035283b7221 */ /* 0x000fc60000000000 */
[----:B------:R-:W-:Y:S01]  /*1ce0*/  FFMA R63, R63, R42, -R56 ;  /* 0x0000002a3f3f7223 */ /* 0x000fe20000000838 */
[----:B------:R-:W-:Y:S01]  /*1cf0*/  FMUL R67, R42, R59 ;  /* 0x0000003b2a437220 */ /* 0x000fe20000400000 */
[----:B------:R-:W-:Y:S01]  /*1d00*/  FADD R59, -R3, R43 ;  /* 0x0000002b033b7221 */ /* 0x000fe20000000100 */
[----:B------:R-:W-:-:S03]  /*1d10*/  FADD R42, R41, -R18 ;  /* 0x80000012292a7221 */ /* 0x000fc60000000000 */
[----:B------:R-:W-:Y:S01]  /*1d20*/  FFMA R56, R54, R59, -R65 ;  /* 0x0000003b36387223 */ /* 0x000fe20000000841 */
[----:B------:R-:W-:-:S03]  /*1d30*/  FMUL R58, R57, R42 ;  /* 0x0000002a393a7220 */ /* 0x000fc60000400000 */
[----:B------:R-:W-:Y:S01]  /*1d40*/  FMUL R56, R61, R56 ;  /* 0x000000383d387220 */ /* 0x000fe20000400000 */
[----:B------:R-:W-:-:S04]  /*1d50*/  FADD R42, R58, -R67 ;  /* 0x800000433a2a7221 */ /* 0x000fc80000000000 */
[----:B------:R-:W-:Y:S01]  /*1d60*/  FMUL R42, R63, R42 ;  /* 0x0000002a3f2a7220 */ /* 0x000fe20000400000 */
[----:B------:R-:W-:-:S04]  /*1d70*/  FSETP.GT.AND P0, PT, R56, RZ, PT ;  /* 0x000000ff3800720b */ /* 0x000fc80003f04000 */
        /* <DEDUP_REMOVED lines=19> */
[----:B------:R-:W-:Y:S05]  /*1eb0*/  CALL.REL.NOINC `($__internal_1_$__cuda_sm3x_div_rn_noftz_f32_slowpath) ;  /* 0x0000007800487944 */ /* 0x000fea0003c00000 */
[----:B------:R-:W-:-:S07]  /*1ec0*/  MOV R43, R18 ;  /* 0x00000012002b7202 */ /* 0x000fce0000000f00 */
.L_x_298:
[----:B------:R-:W-:Y:S05]  /*1ed0*/  BSYNC.RECONVERGENT B4 ;  /* 0x0000000000047941 */ /* 0x000fea0003800200 */
.L_x_297:
        /* <DEDUP_REMOVED lines=12> */
[----:B------:R-:W-:Y:S02]  /*1fa0*/  MOV R18, R56 ;  /* 0x0000003800127202 */ /* 0x000fe40000000f00 */
[----:B------:R-:W-:-:S07]  /*1fb0*/  MOV R54, 0x1fd0 ;  /* 0x00001fd000367802 */ /* 0x000fce0000000f00 */
[----:B------:R-:W-:Y:S05]  /*1fc0*/  CALL.REL.NOINC `($__internal_1_$__cuda_sm3x_div_rn_noftz_f32_slowpath) ;  /* 0x0000007800047944 */ /* 0x000fea0003c00000 */
.L_x_300:
[----:B------:R-:W-:Y:S05]  /*1fd0*/  BSYNC.RECONVERGENT B4 ;  /* 0x0000000000047941 */ /* 0x000fea0003800200 */
.L_x_299:
[----:B------:R-:W-:Y:S01]  /*1fe0*/  IMAD.MOV.U32 R43, RZ, RZ, R18 ;  /* 0x000000ffff2b7224 */ /* 0x000fe200078e0012 */
[----:B------:R-:W-:Y:S06]  /*1ff0*/  BRA `(.L_x_301) ;  /* 0x0000000000a07947 */ /* 0x000fec0003800000 */
.L_x_296:
[----:B------:R-:W-:Y:S01]  /*2000*/  FADD R62, R3, -R41 ;  /* 0x80000029033e7221 */ /* 0x000fe20000000000 */
[----:B------:R-:W-:Y:S01]  /*2010*/  FADD R65, R18, -R43 ;  /* 0x8000002b12417221 */ /* 0x000fe20000000000 */
[----:B------:R-:W-:Y:S01]  /*2020*/  FMUL R18, R17, R18 ;  /* 0x0000001211127220 */ /* 0x000fe20000400000 */
[----:B------:R-:W-:Y:S01]  /*2030*/  FMUL R59, R3, R40 ;  /* 0x00000028033b7220 */ /* 0x000fe20000400000 */
[----:B------:R-:W-:Y:S01]  /*2040*/  FMUL R61, R57, R62 ;  /* 0x0000003e393d7220 */ /* 0x000fe20000400000 */
[----:B------:R-:W-:Y:S01]  /*2050*/  BSSY.RECONVERGENT B4, `(.L_x_302) ;  /* 0x0000011000047945 */ /* 0x000fe20003800200 */
[----:B------:R-:W-:Y:S01]  /*2060*/  FFMA R63, R43, R53, -R18 ;  /* 0x000000352b3f7223 */ /* 0x000fe20000000812 */
[----:B------:R-:W-:Y:S01]  /*2070*/  FFMA R42, R2, R41, -R59 ;  /* 0x00000029022a7223 */ /* 0x000fe2000000083b */
[C---:B------:R-:W-:Y:S02]  /*2080*/  FFMA R61, R54.reuse, R65, -R61 ;  /* 0x00000041363d7223 */ /* 0x040fe4000000083d */
[----:B------:R-:W-:-:S02]  /*2090*/  FMUL R18, R54, R63 ;  /* 0x0000003f36127220 */ /* 0x000fc40000400000 */
[----:B------:R-:W0:Y:S02]  /*20a0*/  MUFU.RCP R56, R61 ;  /* 0x0000003d00387308 */ /* 0x000e240000001000 */
[----:B------:R-:W-:-:S06]  /*20b0*/  FFMA R18, R57, R42, -R18 ;  /* 0x0000002a39127223 */ /* 0x000fcc0000000812 */
        /* <DEDUP_REMOVED lines=10> */
.L_x_303:
[----:B------:R-:W-:Y:S05]  /*2160*/  BSYNC.RECONVERGENT B4 ;  /* 0x0000000000047941 */ /* 0x000fea0003800200 */
.L_x_302:
        /* <DEDUP_REMOVED lines=15> */
.L_x_305:
[----:B------:R-:W-:Y:S05]  /*2260*/  BSYNC.RECONVERGENT B4 ;  /* 0x0000000000047941 */ /* 0x000fea0003800200 */
.L_x_304:
[----:B------:R-:W-:-:S07]  /*2270*/  IMAD.MOV.U32 R43, RZ, RZ, R18 ;  /* 0x000000ffff2b7224 */ /* 0x000fce00078e0012 */
.L_x_301:
[----:B------:R-:W-:Y:S05]  /*2280*/  BSYNC.RECONVERGENT B3 ;  /* 0x0000000000037941 */ /* 0x000fea0003800200 */
.L_x_295:
[----:B------:R-:W-:Y:S01]  /*2290*/  LEA R18, R30, R29, 0x3 ;  /* 0x0000001d1e127211 */ /* 0x000fe200078e18ff */
[----:B------:R-:W-:Y:S01]  /*22a0*/  FADD R31, R31, R42 ;  /* 0x0000002a1f1f7221 */ /* 0x000fe20000000000 */
[----:B------:R-:W-:Y:S01]  /*22b0*/  FADD R32, R32, R43 ;  /* 0x0000002b20207221 */ /* 0x000fe20000000000 */
[----:B------:R-:W-:Y:S02]  /*22c0*/  VIADD R30, R30, 0x1 ;  /* 0x000000011e1e7836 */ /* 0x000fe40000000000 */
[----:B------:R0:W-:Y:S05]  /*22d0*/  STL.64 [R18], R42 ;  /* 0x0000002a12007387 */ /* 0x0001ea0000100a00 */
.L_x_294:
[----:B------:R-:W-:Y:S05]  /*22e0*/  BSYNC.RECONVERGENT B2 ;  /* 0x0000000000027941 */ /* 0x000fea0003800200 */
.L_x_293:
[----:B------:R-:W-:Y:S01]  /*22f0*/  FSETP.GTU.AND P0, PT, R23, R52, PT ;  /* 0x000000341700720b */ /* 0x000fe20003f0c000 */
[----:B------:R-:W-:Y:S03]  /*2300*/  BSSY.RECONVERGENT B2, `(.L_x_306) ;  /* 0x0000078000027945 */ /* 0x000fe60003800200 */
[----:B------:R-:W-:-:S13]  /*2310*/  FSETP.GTU.OR P0, PT, R55, R24, P0 ;  /* 0x000000183700720b */ /* 0x000fda000070c400 */
[----:B------:R-:W-:Y:S05]  /*2320*/  @P0 BRA `(.L_x_307) ;  /* 0x0000000400d40947 */ /* 0x000fea0003800000 */
[----:B0-----:R-:W2:Y:S04]  /*2330*/  LDL R18, [R33+-0x8] ;  /* 0xfffff80021127983 */ /* 0x001ea80000100800 */
        /* <DEDUP_REMOVED lines=59> */
.L_x_311:
[----:B------:R-:W-:Y:S05]  /*26f0*/  BSYNC.RECONVERGENT B4 ;  /* 0x0000000000047941 */ /* 0x000fea0003800200 */
.L_x_310:
        /* <DEDUP_REMOVED lines=15> */
.L_x_313:
[----:B------:R-:W-:Y:S05]  /*27f0*/  BSYNC.RECONVERGENT B4 ;  /* 0x0000000000047941 */ /* 0x000fea0003800200 */
.L_x_312:
[----:B------:R-:W-:Y:S01]  /*2800*/  IMAD.MOV.U32 R43, RZ, RZ, R18 ;  /* 0x000000ffff2b7224 */ /* 0x000fe200078e0012 */
[----:B------:R-:W-:Y:S06]  /*2810*/  BRA `(.L_x_314) ;  /* 0x0000000000807947 */ /* 0x000fec0003800000 */
.L_x_309:
        /* <DEDUP_REMOVED lines=14> */
.L_x_316:
[----:B------:R-:W-:Y:S05]  /*2900*/  BSYNC.RECONVERGENT B4 ;  /* 0x0000000000047941 */ /* 0x000fea0003800200 */
.L_x_315:
        /* <DEDUP_REMOVED lines=15> */
.L_x_318:
[----:B------:R-:W-:Y:S05]  /*2a00*/  BSYNC.RECONVERGENT B4 ;  /* 0x0000000000047941 */ /* 0x000fea0003800200 */
.L_x_317:
[----:B------:R-:W-:-:S07]  /*2a10*/  IMAD.MOV.U32 R43, RZ, RZ, R18 ;  /* 0x000000ffff2b7224 */ /* 0x000fce00078e0012 */
.L_x_314:
[----:B------:R-:W-:Y:S05]  /*2a20*/  BSYNC.RECONVERGENT B3 ;  /* 0x0000000000037941 */ /* 0x000fea0003800200 */
.L_x_308:
[----:B------:R-:W-:Y:S01]  /*2a30*/  LEA R18, R30, R29, 0x3 ;  /* 0x0000001d1e127211 */ /* 0x000fe200078e18ff */
[----:B------:R-:W-:Y:S01]  /*2a40*/  FADD R31, R31, R42 ;  /* 0x0000002a1f1f7221 */ /* 0x000fe20000000000 */
[----:B------:R-:W-:Y:S01]  /*2a50*/  FADD R32, R32, R43 ;  /* 0x0000002b20207221 */ /* 0x000fe20000000000 */
[----:B------:R-:W-:Y:S02]  /*2a60*/  VIADD R30, R30, 0x1 ;  /* 0x000000011e1e7836 */ /* 0x000fe40000000000 */
[----:B------:R1:W-:Y:S05]  /*2a70*/  STL.64 [R18], R42 ;  /* 0x0000002a12007387 */ /* 0x0003ea0000100a00 */
.L_x_307:
[----:B------:R-:W-:Y:S05]  /*2a80*/  BSYNC.RECONVERGENT B2 ;  /* 0x0000000000027941 */ /* 0x000fea0003800200 */
.L_x_306:
[----:B------:R-:W-:Y:S01]  /*2a90*/  FSETP.GTU.AND P0, PT, R21, R52, PT ;  /* 0x000000341500720b */ /* 0x000fe20003f0c000 */
[----:B------:R-:W-:Y:S03]  /*2aa0*/  BSSY.RECONVERGENT B2, `(.L_x_319) ;  /* 0x0000078000027945 */ /* 0x000fe60003800200 */
[----:B------:R-:W-:-:S13]  /*2ab0*/  FSETP.GTU.OR P0, PT, R55, R22, P0 ;  /* 0x000000163700720b */ /* 0x000fda000070c400 */
[----:B------:R-:W-:Y:S05]  /*2ac0*/  @P0 BRA `(.L_x_320) ;  /* 0x0000000400d40947 */ /* 0x000fea0003800000 */
[----:B------:R-:W2:Y:S04]  /*2ad0*/  LDL R54, [R33+-0x8] ;  /* 0xfffff80021367983 */ /* 0x000ea80000100800 */
[----:B01----:R-:W2:Y:S02]  /*2ae0*/  LDL R43, [R33] ;  /* 0x00000000212b7983 */ /* 0x003ea40000100800 */
        /* <DEDUP_REMOVED lines=58> */
.L_x_324:
[----:B------:R-:W-:Y:S05]  /*2e90*/  BSYNC.RECONVERGENT B4 ;  /* 0x0000000000047941 */ /* 0x000fea0003800200 */
.L_x_323:
        /* <DEDUP_REMOVED lines=15> */
.L_x_326:
[----:B------:R-:W-:Y:S05]  /*2f90*/  BSYNC.RECONVERGENT B4 ;  /* 0x0000000000047941 */ /* 0x000fea0003800200 */
.L_x_325:
[----:B------:R-:W-:Y:S01]  /*2fa0*/  IMAD.MOV.U32 R43, RZ, RZ, R18 ;  /* 0x000000ffff2b7224 */ /* 0x000fe200078e0012 */
[----:B------:R-:W-:Y:S06]  /*2fb0*/  BRA `(.L_x_327) ;  /* 0x0000000000807947 */ /* 0x000fec0003800000 */
.L_x_322:
        /* <DEDUP_REMOVED lines=14> */
.L_x_329:
[----:B------:R-:W-:Y:S05]  /*30a0*/  BSYNC.RECONVERGENT B4 ;  /* 0x0000000000047941 */ /* 0x000fea0003800200 */
.L_x_328:
        /* <DEDUP_REMOVED lines=15> */
.L_x_331:
[----:B------:R-:W-:Y:S05]  /*31a0*/  BSYNC.RECONVERGENT B4 ;  /* 0x0000000000047941 */ /* 0x000fea0003800200 */
.L_x_330:
[----:B------:R-:W-:-:S07]  /*31b0*/  IMAD.MOV.U32 R43, RZ, RZ, R18 ;  /* 0x000000ffff2b7224 */ /* 0x000fce00078e0012 */
.L_x_327:
[----:B------:R-:W-:Y:S05]  /*31c0*/  BSYNC.RECONVERGENT B3 ;  /* 0x0000000000037941 */ /* 0x000fea0003800200 */
.L_x_321:
[----:B------:R-:W-:Y:S01]  /*31d0*/  LEA R18, R30, R29, 0x3 ;  /* 0x0000001d1e127211 */ /* 0x000fe200078e18ff */
[----:B------:R-:W-:Y:S01]  /*31e0*/  FADD R31, R31, R42 ;  /* 0x0000002a1f1f7221 */ /* 0x000fe20000000000 */
[----:B------:R-:W-:Y:S01]  /*31f0*/  FADD R32, R32, R43 ;  /* 0x0000002b20207221 */ /* 0x000fe20000000000 */
[----:B------:R-:W-:Y:S02]  /*3200*/  VIADD R30, R30, 0x1 ;  /* 0x000000011e1e7836 */ /* 0x000fe40000000000 */
[----:B------:R2:W-:Y:S05]  /*3210*/  STL.64 [R18], R42 ;  /* 0x0000002a12007387 */ /* 0x0005ea0000100a00 */
.L_x_320:
[----:B------:R-:W-:Y:S05]  /*3220*/  BSYNC.RECONVERGENT B2 ;  /* 0x0000000000027941 */ /* 0x000fea0003800200 */
.L_x_319:
[----:B------:R-:W-:Y:S01]  /*3230*/  FSETP.GTU.AND P0, PT, R19, R52, PT ;  /* 0x000000341300720b */ /* 0x000fe20003f0c000 */
[----:B------:R-:W-:Y:S03]  /*3240*/  BSSY.RECONVERGENT B2, `(.L_x_332) ;  /* 0x000007c000027945 */ /* 0x000fe60003800200 */
[----:B------:R-:W-:-:S13]  /*3250*/  FSETP.GTU.OR P0, PT, R55, R20, P0 ;  /* 0x000000143700720b */ /* 0x000fda000070c400 */
[----:B------:R-:W-:Y:S05]  /*3260*/  @P0 BRA `(.L_x_333) ;  /* 0x0000000400e40947 */ /* 0x000fea0003800000 */
[----:B012---:R-:W2:Y:S04]  /*3270*/  LDL R18, [R33+-0x8] ;  /* 0xfffff80021127983 */ /* 0x007ea80000100800 */
[----:B------:R-:W2:Y:S02]  /*3280*/  LDL R43, [R33] ;  /* 0x00000000212b7983 */ /* 0x000ea40000100800 */
[CC--:B--2---:R-:W-:Y:S02]  /*3290*/  FMNMX R42, R18.reuse, R43.reuse, !PT ;  /* 0x0000002b122a7209 */ /* 0x0c4fe40007800000 */
        /* <DEDUP_REMOVED lines=10> */
[--C-:B------:R-:W-:Y:S01]  /*3340*/  FADD R56, R2, -R53.reuse ;  /* 0x8000003502387221 */ /* 0x100fe20000000000 */
[----:B------:R-:W-:Y:S01]  /*3350*/  FADD R57, R17, -R53 ;  /* 0x8000003511397221 */ /* 0x000fe20000000000 */
[----:B------:R-:W-:Y:S01]  /*3360*/  FMUL R63, R55, R52 ;  /* 0x00000034373f7220 */ /* 0x000fe20000400000 */
[----:B------:R-:W-:Y:S01]  /*3370*/  FFMA R59, R42, R55, -R59 ;  /* 0x000000372a3b7223 */ /* 0x000fe2000000083b */
[--C-:B------:R-:W-:Y:S01]  /*3380*/  FADD R55, -R18, R43.reuse ;  /* 0x0000002b12377221 */ /* 0x100fe20000000100 */
[--C-:B------:R-:W-:Y:S01]  /*3390*/  FADD R42, R37, -R18.reuse ;  /* 0x80000012252a7221 */ /* 0x100fe20000000000 */
[----:B------:R-:W-:Y:S01]  /*33a0*/  FADD R52, R3, -R18 ;  /* 0x8000001203347221 */ /* 0x000fe20000000000 */
[----:B------:R-:W-:Y:S01]  /*33b0*/  FADD R61, -R37, R43 ;  /* 0x0000002b253d7221 */ /* 0x000fe20000000100 */
[----:B------:R-:W-:Y:S01]  /*33c0*/  FMUL R65, R56, R55 ;  /* 0x0000003738417220 */ /* 0x000fe20000400000 */
[C---:B------:R-:W-:Y:S01]  /*33d0*/  FMUL R42, R57.reuse, R42 ;  /* 0x0000002a392a7220 */ /* 0x040fe20000400000 */
[----:B------:R-:W-:Y:S01]  /*33e0*/  FADD R67, R36, -R53 ;  /* 0x8000003524437221 */ /* 0x000fe20000000000 */
[----:B------:R-:W-:Y:S01]  /*33f0*/  FMUL R56, R57, R52 ;  /* 0x0000003439387220 */ /* 0x000fe20000400000 */
[----:B------:R-:W-:-:S02]  /*3400*/  FFMA R52, R54, R61, -R63 ;  /* 0x0000003d36347223 */ /* 0x000fc4000000083f */
[----:B------:R-:W-:Y:S01]  /*3410*/  FFMA R55, R67, R55, -R42 ;  /* 0x0000003743377223 */ /* 0x000fe2000000082a */
[----:B------:R-:W-:Y:S01]  /*3420*/  FADD R42, R56, -R65 ;  /* 0x80000041382a7221 */ /* 0x000fe20000000000 */
[----:B------:R-:W-:-:S03]  /*3430*/  FMUL R52, R59, R52 ;  /* 0x000000343b347220 */ /* 0x000fc60000400000 */
[----:B------:R-:W-:Y:S02]  /*3440*/  FMUL R42, R55, R42 ;  /* 0x0000002a372a7220 */ /* 0x000fe40000400000 */
        /* <DEDUP_REMOVED lines=30> */
[----:B------:R-:W-:-:S07]  /*3630*/  IMAD.MOV.U32 R43, RZ, RZ, R18 ;  /* 0x000000ffff2b7224 */ /* 0x000fce00078e0012 */
.L_x_337:
[----:B------:R-:W-:Y:S05]  /*3640*/  BSYNC.RECONVERGENT B4 ;  /* 0x0000000000047941 */ /* 0x000fea0003800200 */
.L_x_336:
        /* <DEDUP_REMOVED lines=13> */
[----:B------:R-:W-:Y:S02]  /*3720*/  MOV R61, R52 ;  /* 0x00000034003d7202 */ /* 0x000fe40000000f00 */
[----:B------:R-:W-:-:S07]  /*3730*/  MOV R54, 0x3750 ;  /* 0x0000375000367802 */ /* 0x000fce0000000f00 */
[----:B------:R-:W-:Y:S05]  /*3740*/  CALL.REL.NOINC `($__internal_1_$__cuda_sm3x_div_rn_noftz_f32_slowpath) ;  /* 0x0000006000247944 */ /* 0x000fea0003c00000 */
.L_x_339:
[----:B------:R-:W-:Y:S05]  /*3750*/  BSYNC.RECONVERGENT B4 ;  /* 0x0000000000047941 */ /* 0x000fea0003800200 */
.L_x_338:
[----:B------:R-:W-:Y:S01]  /*3760*/  IMAD.MOV.U32 R43, RZ, RZ, R18 ;  /* 0x000000ffff2b7224 */ /* 0x000fe200078e0012 */
[----:B------:R-:W-:Y:S06]  /*3770*/  BRA `(.L_x_340) ;  /* 0x0000000000887947 */ /* 0x000fec0003800000 */
.L_x_335:
        /* <DEDUP_REMOVED lines=15> */
.L_x_342:
[----:B------:R-:W-:Y:S05]  /*3870*/  BSYNC.RECONVERGENT B4 ;  /* 0x0000000000047941 */ /* 0x000fea0003800200 */
.L_x_341:
        /* <DEDUP_REMOVED lines=16> */
.L_x_344:
[----:B------:R-:W-:Y:S05]  /*3980*/  BSYNC.RECONVERGENT B4 ;  /* 0x0000000000047941 */ /* 0x000fea0003800200 */
.L_x_343:
[----:B------:R-:W-:-:S07]  /*3990*/  IMAD.MOV.U32 R43, RZ, RZ, R18 ;  /* 0x000000ffff2b7224 */ /* 0x000fce00078e0012 */
.L_x_340:
[----:B------:R-:W-:Y:S05]  /*39a0*/  BSYNC.RECONVERGENT B3 ;  /* 0x0000000000037941 */ /* 0x000fea0003800200 */
.L_x_334:
[----:B------:R-:W-:Y:S01]  /*39b0*/  LEA R18, R30, R29, 0x3 ;  /* 0x0000001d1e127211 */ /* 0x000fe200078e18ff */
[----:B------:R-:W-:Y:S01]  /*39c0*/  FADD R31, R31, R42 ;  /* 0x0000002a1f1f7221 */ /* 0x000fe20000000000 */
[----:B------:R-:W-:Y:S01]  /*39d0*/  FADD R32, R32, R43 ;  /* 0x0000002b20207221 */ /* 0x000fe20000000000 */
[----:B------:R-:W-:Y:S02]  /*39e0*/  VIADD R30, R30, 0x1 ;  /* 0x000000011e1e7836 */ /* 0x000fe40000000000 */
[----:B------:R3:W-:Y:S05]  /*39f0*/  STL.64 [R18], R42 ;  /* 0x0000002a12007387 */ /* 0x0007ea0000100a00 */
.L_x_333:
[----:B------:R-:W-:Y:S05]  /*3a00*/  BSYNC.RECONVERGENT B2 ;  /* 0x0000000000027941 */ /* 0x000fea0003800200 */
.L_x_332:
[----:B------:R-:W-:Y:S01]  /*3a10*/  IADD3 R33, PT, PT, R33, 0x8, RZ ;  /* 0x0000000821217810 */ /* 0x000fe20007ffe0ff */
[----:B------:R-:W-:Y:S06]  /*3a20*/  BRA.U UP0, `(.L_x_345) ;  /* 0xffffffe1002c7547 */ /* 0x000fec000b83ffff */
[C---:B------:R-:W-:Y:S01]  /*3a30*/  FMUL R13, R51.reuse, -0.63661974668502807617 ;  /* 0xbf22f983330d7820 */ /* 0x040fe20000400000 */
[C---:B------:R-:W-:Y:S01]  /*3a40*/  FADD R0, -R51.reuse, -RZ ;  /* 0x800000ff33007221 */ /* 0x040fe20000000100 */
[C---:B------:R-:W-:Y:S01]  /*3a50*/  FSETP.GE.AND P0, PT, |R51|.reuse, 105615, PT ;  /* 0x47ce47803300780b */ /* 0x040fe20003f06200 */
[----:B------:R-:W-:Y:S01]  /*3a60*/  BSSY.RECONVERGENT B0, `(.L_x_346) ;  /* 0x000004a000007945 */ /* 0x000fe20003800200 */
[----:B------:R4:W5:Y:S02]  /*3a70*/  F2I.NTZ R26, R13 ;  /* 0x0000000d001a7305 */ /* 0x0009640000203100 */
[----:B------:R-:W-:Y:S02]  /*3a80*/  SHF.R.U32.HI R25, RZ, 0x17, R0 ;  /* 0x00000017ff197819 */ /* 0x000fe40000011600 */
[----:B------:R-:W-:Y:S02]  /*3a90*/  FSETP.EQ.OR P1, PT, |R51|, +INF , !P0 ;  /* 0x7f8000003300780b */ /* 0x000fe40004722600 */
[----:B------:R-:W-:-:S02]  /*3aa0*/  LOP3.LUT R14, R25, 0xe0, RZ, 0xc0, !PT ;  /* 0x000000e0190e7812 */ /* 0x000fc400078ec0ff */
[----:B------:R-:W-:Y:S01]  /*3ab0*/  SHF.L.U32 R24, R0, 0x8, RZ ;  /* 0x0000000800187819 */ /* 0x000fe200000006ff */
[----:B----4-:R-:W-:Y:S01]  /*3ac0*/  FADD R13, -R46, -RZ ;  /* 0x800000ff2e0d7221 */ /* 0x010fe20000000100 */
[----:B------:R-:W-:Y:S01]  /*3ad0*/  LOP3.LUT R25, R25, 0x1f, RZ, 0xc0, !PT ;  /* 0x0000001f19197812 */ /* 0x000fe200078ec0ff */
[----:B------:R-:W-:Y:S01]  /*3ae0*/  VIADD R14, R14, 0xffffff80 ;  /* 0xffffff800e0e7836 */ /* 0x000fe20000000000 */
[----:B------:R-:W-:Y:S02]  /*3af0*/  LOP3.LUT R24, R24, 0x80000000, RZ, 0xfc, !PT ;  /* 0x8000000018187812 */ /* 0x000fe400078efcff */
[----:B------:R-:W-:Y:S02]  /*3b00*/  SHF.R.U32.HI R27, RZ, 0x17, R13 ;  /* 0x00000017ff1b7819 */ /* 0x000fe4000001160d */
[----:B-----5:R-:W-:Y:S02]  /*3b10*/  I2FP.F32.S32 R12, R26 ;  /* 0x0000001a000c7245 */ /* 0x020fe40000201400 */
[----:B------:R-:W-:-:S02]  /*3b20*/  SHF.R.U32.HI R16, RZ, 0x5, R14 ;  /* 0x00000005ff107819 */ /* 0x000fc4000001160e */
[----:B------:R-:W-:Y:S01]  /*3b30*/  SEL R26, R26, RZ, !P0 ;  /* 0x000000ff1a1a7207 */ /* 0x000fe20004000000 */
[----:B------:R-:W-:Y:S01]  /*3b40*/  FFMA R15, R12, -1.5707962512969970703, -R51 ;  /* 0xbfc90fda0c0f7823 */ /* 0x000fe20000000833 */
[----:B------:R-:W-:Y:S01]  /*3b50*/  LOP3.LUT R23, R27, 0x1f, RZ, 0xc0, !PT ;  /* 0x0000001f1b177812 */ /* 0x000fe200078ec0ff */
[----:B------:R-:W-:Y:S01]  /*3b60*/  IMAD R21, R16, -0x4, R1 ;  /* 0xfffffffc10157824 */ /* 0x000fe200078e0201 */
[----:B------:R-:W-:Y:S01]  /*3b70*/  IADD3 R22, PT, PT, -R25, 0x20, RZ ;  /* 0x0000002019167810 */ /* 0x000fe20007ffe1ff */
[C---:B------:R-:W-:Y:S01]  /*3b80*/  FFMA R15, R12.reuse, -7.5497894158615963534e-08, R15 ;  /* 0xb3a221680c0f7823 */ /* 0x040fe2000000000f */
[----:B------:R-:W-:Y:S01]  /*3b90*/  MOV R17, R26 ;  /* 0x0000001a00117202 */ /* 0x000fe20000000f00 */
[----:B------:R-:W-:Y:S02]  /*3ba0*/  IMAD.MOV R16, RZ, RZ, -R16 ;  /* 0x000000ffff107224 */ /* 0x000fe400078e0a10 */
[----:B------:R-:W-:Y:S01]  /*3bb0*/  FFMA R15, R12, -5.3903029534742383927e-15, R15 ;  /* 0xa7c234c50c0f7823 */ /* 0x000fe2000000000f */
[----:B------:R-:W-:Y:S01]  /*3bc0*/  @P0 FMUL R15, RZ, -R51 ;  /* 0x80000033ff0f0220 */ /* 0x000fe20000400000 */
[----:B------:R-:W-:-:S04]  /*3bd0*/  IMAD.MOV.U32 R12, RZ, RZ, 0x3f000000 ;  /* 0x3f000000ff0c7424 */ /* 0x000fc800078e00ff */
[-C--:B------:R-:W-:Y:S01]  /*3be0*/  FFMA R50, R50, R12.reuse, 0.0099999997764825820923 ;  /* 0x3c23d70a32327423 */ /* 0x080fe2000000000c */
[----:B------:R-:W-:Y:S01]  /*3bf0*/  FFMA R44, R44, R12, 0.0099999997764825820923 ;  /* 0x3c23d70a2c2c7423 */ /* 0x000fe2000000000c */
[----:B------:R-:W-:Y:S01]  /*3c00*/  MOV R20, R15 ;  /* 0x0000000f00147202 */ /* 0x000fe20000000f00 */
[----:B------:R-:W-:Y:S06]  /*3c10*/  @P1 BRA `(.L_x_347) ;  /* 0x0000000000b81947 */ /* 0x000fec0003800000 */
[----:B0123--:R-:W-:Y:S01]  /*3c20*/  IMAD.MOV.U32 R42, RZ, RZ, RZ ;  /* 0x000000ffff2a7224 */ /* 0x00ffe200078e00ff */
[----:B------:R-:W-:Y:S01]  /*3c30*/  MOV R17, R1 ;  /* 0x0000000100117202 */ /* 0x000fe20000000f00 */
[----:B------:R-:W0:Y:S01]  /*3c40*/  LDCU.64 UR8, c[0x4][URZ] ;  /* 0x01000000ff0877ac */ /* 0x000e220008000a00 */
[----:B------:R-:W-:Y:S01]  /*3c50*/  UMOV UR5, URZ ;  /* 0x000000ff00057c82 */ /* 0x000fe20008000000 */
[----:B------:R-:W-:-:S05]  /*3c60*/  UMOV UR4, URZ ;  /* 0x000000ff00047c82 */ /* 0x000fca0008000000 */
.L_x_348:
        /* <DEDUP_REMOVED lines=13> */
[----:B------:R-:W-:Y:S01]  /*3d40*/  ISETP.NE.AND P0, PT, R25, RZ, PT ;  /* 0x000000ff1900720c */ /* 0x000fe20003f05270 */
[----:B------:R0:W-:Y:S04]  /*3d50*/  STL [R1+0x18], R42 ;  /* 0x0000182a01007387 */ /* 0x0001e80000100800 */
[----:B------:R-:W2:Y:S04]  /*3d60*/  LDL R15, [R21+0x14] ;  /* 0x00001400150f7983 */ /* 0x000ea80000100800 */
[----:B------:R-:W3:Y:S04]  /*3d70*/  LDL R14, [R21+0x18] ;  /* 0x00001800150e7983 */ /* 0x000ee80000100800 */
[----:B------:R-:W4:Y:S01]  /*3d80*/  @P0 LDL R33, [R21+0x10] ;  /* 0x0000100015210983 */ /* 0x000f220000100800 */
        /* <DEDUP_REMOVED lines=22> */
[----:B0-----:R-:W-:-:S09]  /*3ef0*/  FSEL R15, -R42, R42, !P2 ;  /* 0x0000002a2a0f7208 */ /* 0x001fd20005000100 */
.L_x_347:
[----:B------:R-:W-:Y:S05]  /*3f00*/  BSYNC.RECONVERGENT B0 ;  /* 0x0000000000007941 */ /* 0x000fea0003800200 */
.L_x_346:
[----:B------:R-:W-:Y:S01]  /*3f10*/  MOV R19, 0x37cbac00 ;  /* 0x37cbac0000137802 */ /* 0x000fe20000000f00 */
[----:B------:R-:W-:Y:S01]  /*3f20*/  FMUL R28, R15, R15 ;  /* 0x0000000f0f1c7220 */ /* 0x000fe20000400000 */
[C---:B0123--:R-:W-:Y:S01]  /*3f30*/  LOP3.LUT R18, R17.reuse, 0x1, RZ, 0xc0, !PT ;  /* 0x0000000111127812 */ /* 0x04ffe200078ec0ff */
[----:B------:R-:W-:Y:S01]  /*3f40*/  BSSY.RECONVERGENT B0, `(.L_x_349) ;  /* 0x0000042000007945 */ /* 0x000fe20003800200 */
[----:B------:R-:W-:Y:S01]  /*3f50*/  IADD3 R42, PT, PT, R17, 0x1, RZ ;  /* 0x00000001112a7810 */ /* 0x000fe20007ffe0ff */
[----:B------:R-:W-:Y:S01]  /*3f60*/  FFMA R14, R28, R19, -0.0013887860113754868507 ;  /* 0xbab607ed1c0e7423 */ /* 0x000fe20000000013 */
[----:B------:R-:W-:Y:S01]  /*3f70*/  ISETP.NE.U32.AND P0, PT, R18, 0x1, PT ;  /* 0x000000011200780c */ /* 0x000fe20003f05070 */
[----:B------:R-:W-:Y:S01]  /*3f80*/  IMAD.MOV.U32 R18, RZ, RZ, 0x3c0885e4 ;  /* 0x3c0885e4ff127424 */ /* 0x000fe200078e00ff */
[----:B------:R-:W-:Y:S01]  /*3f90*/  LOP3.LUT P2, RZ, R42, 0x2, RZ, 0xc0, !PT ;  /* 0x000000022aff7812 */ /* 0x000fe2000784c0ff */
[----:B------:R-:W-:Y:S01]  /*3fa0*/  IMAD.MOV.U32 R17, RZ, RZ, 0x3e2aaaa8 ;  /* 0x3e2aaaa8ff117424 */ /* 0x000fe200078e00ff */
[----:B------:R-:W-:-:S02]  /*3fb0*/  FSEL R33, R14, -0.00019574658654164522886, P0 ;  /* 0xb94d41530e217808 */ /* 0x000fc40000000000 */
[----:B------:R-:W-:Y:S02]  /*3fc0*/  FSEL R43, R18, 0.041666727513074874878, !P0 ;  /* 0x3d2aaabb122b7808 */ /* 0x000fe40004000000 */
[----:B------:R-:W-:Y:S02]  /*3fd0*/  FSEL R14, R15, 1, !P0 ;  /* 0x3f8000000f0e7808 */ /* 0x000fe40004000000 */
[----:B------:R-:W-:Y:S01]  /*3fe0*/  FSEL R42, -R17, -0.4999999701976776123, !P0 ;  /* 0xbeffffff112a7808 */ /* 0x000fe20004000100 */
[----:B------:R-:W-:Y:S01]  /*3ff0*/  FFMA R33, R28, R33, R43 ;  /* 0x000000211c217223 */ /* 0x000fe2000000002b */
[----:B------:R-:W-:Y:S01]  /*4000*/  LEA R16, R16, R1, 0x2 ;  /* 0x0000000110107211 */ /* 0x000fe200078e10ff */
[C---:B------:R-:W-:Y:S02]  /*4010*/  FFMA R51, R28.reuse, R14, RZ ;  /* 0x0000000e1c337223 */ /* 0x040fe400000000ff */
[----:B------:R-:W-:Y:S01]  /*4020*/  FFMA R33, R28, R33, R42 ;  /* 0x000000211c217223 */ /* 0x000fe2000000002a */
[----:B------:R-:W-:-:S03]  /*4030*/  MOV R28, R20 ;  /* 0x00000014001c7202 */ /* 0x000fc60000000f00 */
[----:B------:R-:W-:Y:S01]  /*4040*/  FFMA R51, R51, R33, R14 ;  /* 0x0000002133337223 */ /* 0x000fe2000000000e */
[----:B------:R-:W-:-:S03]  /*4050*/  IMAD.MOV.U32 R33, RZ, RZ, R26 ;  /* 0x000000ffff217224 */ /* 0x000fc600078e001a */
[----:B------:R-:W-:Y:S01]  /*4060*/  @P2 FADD R51, RZ, -R51 ;  /* 0x80000033ff332221 */ /* 0x000fe20000000000 */
[----:B------:R-:W-:Y:S06]  /*4070*/  @P1 BRA `(.L_x_350) ;  /* 0x0000000000b81947 */ /* 0x000fec0003800000 */
[----:B------:R-:W-:Y:S01]  /*4080*/  IMAD.MOV.U32 R52, RZ, RZ, RZ ;  /* 0x000000ffff347224 */ /* 0x000fe200078e00ff */
[----:B------:R-:W-:Y:S01]  /*4090*/  MOV R28, R1 ;  /* 0x00000001001c7202 */ /* 0x000fe20000000f00 */
[----:B------:R-:W0:Y:S01]  /*40a0*/  LDCU.64 UR8, c[0x4][URZ] ;  /* 0x01000000ff0877ac */ /* 0x000e220008000a00 */
[----:B------:R-:W-:Y:S01]  /*40b0*/  UMOV UR5, URZ ;  /* 0x000000ff00057c82 */ /* 0x000fe20008000000 */
[----:B------:R-:W-:-:S05]  /*40c0*/  UMOV UR4, URZ ;  /* 0x000000ff00047c82 */ /* 0x000fca0008000000 */
.L_x_351:
        /* <DEDUP_REMOVED lines=41> */
.L_x_350:
[----:B------:R-:W-:Y:S05]  /*4360*/  BSYNC.RECONVERGENT B0 ;  /* 0x0000000000007941 */ /* 0x000fea0003800200 */
.L_x_349:
[----:B------:R-:W-:Y:S01]  /*4370*/  FMUL R42, R28, R28 ;  /* 0x0000001c1c2a7220 */ /* 0x000fe20000400000 */
[----:B------:R-:W-:Y:S01]  /*4380*/  LOP3.LUT R14, R33, 0x1, RZ, 0xc0, !PT ;  /* 0x00000001210e7812 */ /* 0x000fe200078ec0ff */
[----:B------:R-:W-:Y:S01]  /*4390*/  FFMA R47, R47, R12, 0.0099999997764825820923 ;  /* 0x3c23d70a2f2f7423 */ /* 0x000fe2000000000c */
[----:B------:R-:W-:Y:S01]  /*43a0*/  MOV R15, 0x3d2aaabb ;  /* 0x3d2aaabb000f7802 */ /* 0x000fe20000000f00 */
[----:B------:R-:W-:Y:S01]  /*43b0*/  FFMA R43, R42, R19, -0.0013887860113754868507 ;  /* 0xbab607ed2a2b7423 */ /* 0x000fe20000000013 */
[----:B------:R-:W-:Y:S01]  /*43c0*/  ISETP.NE.U32.AND P0, PT, R14, 0x1, PT ;  /* 0x000000010e00780c */ /* 0x000fe20003f05070 */
[----:B------:R-:W-:Y:S01]  /*43d0*/  IMAD.MOV.U32 R14, RZ, RZ, 0x3effffff ;  /* 0x3effffffff0e7424 */ /* 0x000fe200078e00ff */
[----:B------:R-:W-:Y:S01]  /*43e0*/  LOP3.LUT P2, RZ, R33, 0x2, RZ, 0xc0, !PT ;  /* 0x0000000221ff7812 */ /* 0x000fe2000784c0ff */
[----:B------:R-:W-:Y:S01]  /*43f0*/  BSSY.RECONVERGENT B0, `(.L_x_352) ;  /* 0x000005a000007945 */ /* 0x000fe20003800200 */
[----:B------:R-:W-:Y:S02]  /*4400*/  FSEL R43, R43, -0.00019574658654164522886, !P0 ;  /* 0xb94d41532b2b7808 */ /* 0x000fe40004000000 */
[----:B------:R-:W-:-:S02]  /*4410*/  FSEL R53, R15, 0.0083327032625675201416, !P0 ;  /* 0x3c0885e40f357808 */ /* 0x000fc40004000000 */
[----:B------:R-:W-:Y:S02]  /*4420*/  FSEL R28, R28, 1, P0 ;  /* 0x3f8000001c1c7808 */ /* 0x000fe40000000000 */
[----:B------:R-:W-:Y:S01]  /*4430*/  FSEL R52, -R14, -0.16666662693023681641, !P0 ;  /* 0xbe2aaaa80e347808 */ /* 0x000fe20004000100 */
[----:B------:R-:W-:Y:S01]  /*4440*/  FFMA R43, R42, R43, R53 ;  /* 0x0000002b2a2b7223 */ /* 0x000fe20000000035 */
[----:B------:R-:W-:Y:S01]  /*4450*/  FSETP.GE.AND P3, PT, |R46|, 105615, PT ;  /* 0x47ce47802e00780b */ /* 0x000fe20003f66200 */
[C---:B------:R-:W-:Y:S01]  /*4460*/  FFMA R33, R42.reuse, R28, RZ ;  /* 0x0000001c2a217223 */ /* 0x040fe200000000ff */
[----:B------:R-:W-:Y:S01]  /*4470*/  LOP3.LUT R27, R27, 0xe0, RZ, 0xc0, !PT ;  /* 0x000000e01b1b7812 */ /* 0x000fe200078ec0ff */
[----:B------:R-:W-:Y:S01]  /*4480*/  FFMA R43, R42, R43, R52 ;  /* 0x0000002b2a2b7223 */ /* 0x000fe20000000034 */
[----:B------:R-:W-:-:S03]  /*4490*/  FADD R42, -R48, R3 ;  /* 0x00000003302a7221 */ /* 0x000fc60000000100 */
[----:B------:R-:W-:Y:S01]  /*44a0*/  FFMA R28, R33, R43, R28 ;  /* 0x0000002b211c7223 */ /* 0x000fe2000000001c */
[----:B------:R-:W-:Y:S01]  /*44b0*/  FADD R33, -R49, R2 ;  /* 0x0000000231217221 */ /* 0x000fe20000000100 */
[C---:B------:R-:W-:Y:S01]  /*44c0*/  FMUL R43, R46.reuse, -0.63661974668502807617 ;  /* 0xbf22f9832e2b7820 */ /* 0x040fe20000400000 */
[----:B------:R-:W-:Y:S02]  /*44d0*/  VIADD R27, R27, 0xffffff80 ;  /* 0xffffff801b1b7836 */ /* 0x000fe40000000000 */
[----:B------:R-:W-:Y:S01]  /*44e0*/  @P2 FADD R28, RZ, -R28 ;  /* 0x8000001cff1c2221 */ /* 0x000fe20000000000 */
[----:B------:R-:W-:-:S03]  /*44f0*/  FSETP.EQ.OR P2, PT, |R46|, +INF , !P3 ;  /* 0x7f8000002e00780b */ /* 0x000fc60005f42600 */
[CC--:B------:R-:W-:Y:S01]  /*4500*/  FMUL R52, R28.reuse, R33.reuse ;  /* 0x000000211c347220 */ /* 0x0c0fe20000400000 */
[-C--:B------:R-:W-:Y:S01]  /*4510*/  FMUL R28, R28, R42.reuse ;  /* 0x0000002a1c1c7220 */ /* 0x080fe20000400000 */
[----:B------:R-:W-:Y:S02]  /*4520*/  SHF.R.U32.HI R27, RZ, 0x5, R27 ;  /* 0x00000005ff1b7819 */ /* 0x000fe4000001161b */
[C---:B------:R-:W-:Y:S01]  /*4530*/  FFMA R52, R51.reuse, R42, R52 ;  /* 0x0000002a33347223 */ /* 0x040fe20000000034 */
[----:B------:R-:W-:Y:S01]  /*4540*/  FFMA R33, R51, R33, -R28 ;  /* 0x0000002133217223 */ /* 0x000fe2000000081c */
[----:B------:R-:W0:Y:S03]  /*4550*/  F2I.NTZ R42, R43 ;  /* 0x0000002b002a7305 */ /* 0x000e260000203100 */
[----:B------:R-:W-:Y:S01]  /*4560*/  FSETP.GEU.AND P0, PT, |R52|, R47, PT ;  /* 0x0000002f3400720b */ /* 0x000fe20003f0e200 */
[----:B------:R-:W-:-:S03]  /*4570*/  FMUL R52, RZ, -R46 ;  /* 0x8000002eff347220 */ /* 0x000fc60000400000 */
[----:B------:R-:W-:Y:S02]  /*4580*/  FSETP.GEU.OR P0, PT, |R33|, R50, P0 ;  /* 0x000000322100720b */ /* 0x000fe4000070e600 */
[----:B0-----:R-:W-:Y:S02]  /*4590*/  I2FP.F32.S32 R33, R42 ;  /* 0x0000002a00217245 */ /* 0x001fe40000201400 */
[----:B------:R-:W-:-:S09]  /*45a0*/  SEL R51, R42, RZ, !P3 ;  /* 0x000000ff2a337207 */ /* 0x000fd20005800000 */
[----:B------:R-:W-:Y:S01]  /*45b0*/  @!P0 LEA R53, R30, R29, 0x3 ;  /* 0x0000001d1e358211 */ /* 0x000fe200078e18ff */
[----:B------:R-:W-:Y:S01]  /*45c0*/  FFMA R28, R33, -1.5707962512969970703, -R46 ;  /* 0xbfc90fda211c7823 */ /* 0x000fe2000000082e */
[----:B------:R-:W-:Y:S01]  /*45d0*/  @!P0 FADD R31, R2, R31 ;  /* 0x0000001f021f8221 */ /* 0x000fe20000000000 */
[----:B------:R-:W-:Y:S01]  /*45e0*/  @!P0 FADD R32, R3, R32 ;  /* 0x0000002003208221 */ /* 0x000fe20000000000 */
[----:B------:R-:W-:Y:S01]  /*45f0*/  IADD3 R46, PT, PT, -R23, 0x20, RZ ;  /* 0x00000020172e7810 */ /* 0x000fe20007ffe1ff */
[----:B------:R0:W-:Y:S01]  /*4600*/  @!P0 STL.64 [R53], R2 ;  /* 0x0000000235008387 */ /* 0x0001e20000100a00 */
[C---:B------:R-:W-:Y:S01]  /*4610*/  FFMA R28, R33.reuse, -7.5497894158615963534e-08, R28 ;  /* 0xb3a22168211c7823 */ /* 0x040fe2000000001c */
[----:B------:R-:W-:Y:S02]  /*4620*/  MOV R54, R51 ;  /* 0x0000003300367202 */ /* 0x000fe40000000f00 */
[----:B------:R-:W-:Y:S01]  /*4630*/  @!P0 IADD3 R30, PT, PT, R30, 0x1, RZ ;  /* 0x000000011e1e8810 */ /* 0x000fe20007ffe0ff */
[----:B------:R-:W-:Y:S01]  /*4640*/  @!P3 FFMA R52, R33, -5.3903029534742383927e-15, R28 ;  /* 0xa7c234c52134b823 */ /* 0x000fe2000000001c */
[----:B------:R-:W-:Y:S01]  /*4650*/  SHF.L.U32 R33, R13, 0x8, RZ ;  /* 0x000000080d217819 */ /* 0x000fe200000006ff */
[----:B------:R-:W-:-:S02]  /*4660*/  IMAD.MOV R28, RZ, RZ, -R27 ;  /* 0x000000ffff1c7224 */ /* 0x000fc400078e0a1b */
[----:B------:R-:W-:Y:S01]  /*4670*/  IMAD.MOV.U32 R27, RZ, RZ, R52 ;  /* 0x000000ffff1b7224 */ /* 0x000fe200078e0034 */
[----:B------:R-:W-:Y:S01]  /*4680*/  LOP3.LUT R33, R33, 0x80000000, RZ, 0xfc, !PT ;  /* 0x8000000021217812 */ /* 0x000fe200078efcff */
[----:B------:R-:W-:Y:S01]  /*4690*/  IMAD.U32 R28, R28, 0x4, R1 ;  /* 0x000000041c1c7824 */ /* 0x000fe200078e0001 */
[----:B0-----:R-:W-:Y:S06]  /*46a0*/  @P2 BRA `(.L_x_353) ;  /* 0x0000000000b82947 */ /* 0x001fec0003800000 */
[----:B------:R-:W-:Y:S02]  /*46b0*/  HFMA2 R55, -RZ, RZ, 0, 0 ;  /* 0x00000000ff377431 */ /* 0x000fe400000001ff */
[----:B------:R-:W-:Y:S01]  /*46c0*/  IMAD.MOV.U32 R52, RZ, RZ, R1 ;  /* 0x000000ffff347224 */ /* 0x000fe200078e0001 */
[----:B------:R-:W0:Y:S01]  /*46d0*/  LDCU.64 UR8, c[0x4][URZ] ;  /* 0x01000000ff0877ac */ /* 0x000e220008000a00 */
[----:B------:R-:W-:Y:S01]  /*46e0*/  UMOV UR5, URZ ;  /* 0x000000ff00057c82 */ /* 0x000fe20008000000 */
[----:B------:R-:W-:-:S05]  /*46f0*/  UMOV UR4, URZ ;  /* 0x000000ff00047c82 */ /* 0x000fca0008000000 */
.L_x_354:
        /* <DEDUP_REMOVED lines=21> */
[-C--:B---3--:R-:W-:Y:S02]  /*4850*/  @P0 SHF.R.U32.HI R43, RZ, R46.reuse, R3 ;  /* 0x0000002eff2b0219 */ /* 0x088fe40000011603 */
[----:B------:R-:W-:Y:S02]  /*4860*/  @P0 SHF.L.U32 R42, R3, R23, RZ ;  /* 0x00000017032a0219 */ /* 0x000fe400000006ff */
[----:B----4-:R-:W-:Y:S01]  /*4870*/  @P0 SHF.R.U32.HI R53, RZ, R46, R53 ;  /* 0x0000002eff350219 */ /* 0x010fe20000011635 */
[----:B------:R-:W-:-:S03]  /*4880*/  @P0 IMAD.IADD R52, R2, 0x1, R43 ;  /* 0x0000000102340824 */ /* 0x000fc600078e022b */
[----:B------:R-:W-:Y:S02]  /*4890*/  @P0 IADD3 R3, PT, PT, R42, R53, RZ ;  /* 0x000000352a030210 */ /* 0x000fe40007ffe0ff */
[----:B------:R-:W-:Y:S02]  /*48a0*/  ISETP.GE.AND P0, PT, R13, RZ, PT ;  /* 0x000000ff0d00720c */ /* 0x000fe40003f06270 */
[C-C-:B------:R-:W-:Y:S01]  /*48b0*/  SHF.L.W.U32.HI R54, R3.reuse, 0x2, R52.reuse ;  /* 0x0000000203367819 */ /* 0x140fe20000010e34 */
[----:B------:R-:W-:Y:S01]  /*48c0*/  IMAD.SHL.U32 R3, R3, 0x4, RZ ;  /* 0x0000000403037824 */ /* 0x000fe200078e00ff */
[----:B------:R-:W-:Y:S02]  /*48d0*/  SHF.R.U32.HI R53, RZ, 0x1e, R52 ;  /* 0x0000001eff357819 */ /* 0x000fe40000011634 */
[----:B------:R-:W-:Y:S02]  /*48e0*/  SHF.R.S32.HI R42, RZ, 0x1f, R54 ;  /* 0x0000001fff2a7819 */ /* 0x000fe40000011436 */
[----:B0-----:R-:W-:-:S02]  /*48f0*/  LOP3.LUT R55, R54, R13, RZ, 0x3c, !PT ;  /* 0x0000000d36377212 */ /* 0x001fc400078e3cff */
[C---:B------:R-:W-:Y:S02]  /*4900*/  LOP3.LUT R2, R42.reuse, R3, RZ, 0x3c, !PT ;  /* 0x000000032a027212 */ /* 0x040fe400078e3cff */
[----:B------:R-:W-:Y:S02]  /*4910*/  LOP3.LUT R3, R42, R54, RZ, 0x3c, !PT ;  /* 0x000000362a037212 */ /* 0x000fe400078e3cff */
[----:B------:R-:W-:Y:S02]  /*4920*/  ISETP.GE.AND P3, PT, R55, RZ, PT ;  /* 0x000000ff3700720c */ /* 0x000fe40003f66270 */
[----:B------:R-:W-:Y:S02]  /*4930*/  LEA.HI R54, R54, R53, RZ, 0x1 ;  /* 0x0000003536367211 */ /* 0x000fe400078f08ff */
[----:B------:R-:W0:Y:S02]  /*4940*/  I2F.F64.S64 R2, R2 ;  /* 0x0000000200027312 */ /* 0x000e240000301c00 */
[----:B------:R-:W-:Y:S01]  /*4950*/  @!P0 IADD3 R54, PT, PT, -R54, RZ, RZ ;  /* 0x000000ff36368210 */ /* 0x000fe20007ffe1ff */
[----:B0-----:R-:W-:-:S10]  /*4960*/  DMUL R42, R2, UR4 ;  /* 0x00000004022a7c28 */ /* 0x001fd40008000000 */
[----:B------:R-:W0:Y:S02]  /*4970*/  F2F.F32.F64 R42, R42 ;  /* 0x0000002a002a7310 */ /* 0x000e240000301000 */
[----:B0-----:R-:W-:-:S07]  /*4980*/  FSEL R52, -R42, R42, !P3 ;  /* 0x0000002a2a347208 */ /* 0x001fce0005800100 */
.L_x_353:
[----:B------:R-:W-:Y:S05]  /*4990*/  BSYNC.RECONVERGENT B0 ;  /* 0x0000000000007941 */ /* 0x000fea0003800200 */
.L_x_352:
[----:B------:R-:W-:Y:S01]  /*49a0*/  FMUL R3, R52, R52 ;  /* 0x0000003434037220 */ /* 0x000fe20000400000 */
[C---:B------:R-:W-:Y:S01]  /*49b0*/  LOP3.LUT R42, R54.reuse, 0x1, RZ, 0xc0, !PT ;  /* 0x00000001362a7812 */ /* 0x040fe200078ec0ff */
[----:B------:R-:W-:Y:S01]  /*49c0*/  VIADD R43, R54, 0x1 ;  /* 0x00000001362b7836 */ /* 0x000fe20000000000 */
[----:B------:R-:W-:Y:S01]  /*49d0*/  BSSY.RECONVERGENT B0, `(.L_x_355) ;  /* 0x000003e000007945 */ /* 0x000fe20003800200 */
[----:B------:R-:W-:Y:S01]  /*49e0*/  FFMA R2, R3, R19, -0.0013887860113754868507 ;  /* 0xbab607ed03027423 */ /* 0x000fe20000000013 */
        /* <DEDUP_REMOVED lines=15> */
[----:B------:R-:W-:Y:S01]  /*4ae0*/  IMAD.MOV.U32 R52, RZ, RZ, R1 ;  /* 0x000000ffff347224 */ /* 0x000fe200078e0001 */
[----:B------:R-:W0:Y:S01]  /*4af0*/  LDCU.64 UR8, c[0x4][URZ] ;  /* 0x01000000ff0877ac */ /* 0x000e220008000a00 */
[----:B------:R-:W-:Y:S01]  /*4b00*/  UMOV UR5, URZ ;  /* 0x000000ff00057c82 */ /* 0x000fe20008000000 */
[----:B------:R-:W-:-:S05]  /*4b10*/  UMOV UR4, URZ ;  /* 0x000000ff00047c82 */ /* 0x000fca0008000000 */
.L_x_357:
        /* <DEDUP_REMOVED lines=31> */
[----:B0-----:R-:W-:Y:S02]  /*4d10*/  LOP3.LUT R56, R54, R13, RZ, 0x3c, !PT ;  /* 0x0000000d36387212 */ /* 0x001fe400078e3cff */
        /* <DEDUP_REMOVED lines=9> */
.L_x_356:
[----:B------:R-:W-:Y:S05]  /*4db0*/  BSYNC.RECONVERGENT B0 ;  /* 0x0000000000007941 */ /* 0x000fea0003800200 */
.L_x_355:
[----:B------:R-:W-:Y:S01]  /*4dc0*/  FMUL R3, R52, R52 ;  /* 0x0000003434037220 */ /* 0x000fe20000400000 */
[C---:B------:R-:W-:Y:S01]  /*4dd0*/  LOP3.LUT R42, R54.reuse, 0x1, RZ, 0xc0, !PT ;  /* 0x00000001362a7812 */ /* 0x040fe200078ec0ff */
[----:B------:R-:W-:Y:S01]  /*4de0*/  FFMA R12, R45, R12, 0.0099999997764825820923 ;  /* 0x3c23d70a2d0c7423 */ /* 0x000fe2000000000c */
[----:B------:R-:W-:Y:S01]  /*4df0*/  LOP3.LUT P3, RZ, R54, 0x2, RZ, 0xc0, !PT ;  /* 0x0000000236ff7812 */ /* 0x000fe2000786c0ff */
[----:B------:R-:W-:Y:S01]  /*4e00*/  FFMA R2, R3, R19, -0.0013887860113754868507 ;  /* 0xbab607ed03027423 */ /* 0x000fe20000000013 */
[----:B------:R-:W-:Y:S01]  /*4e10*/  ISETP.NE.U32.AND P0, PT, R42, 0x1, PT ;  /* 0x000000012a00780c */ /* 0x000fe20003f05070 */
[----:B------:R-:W-:Y:S03]  /*4e20*/  BSSY.RECONVERGENT B0, `(.L_x_358) ;  /* 0x0000048000007945 */ /* 0x000fe60003800200 */
[----:B------:R-:W-:Y:S02]  /*4e30*/  FSEL R42, R2, -0.00019574658654164522886, !P0 ;  /* 0xb94d4153022a7808 */ /* 0x000fe40004000000 */
[----:B------:R-:W-:-:S02]  /*4e40*/  FSEL R56, R15, 0.0083327032625675201416, !P0 ;  /* 0x3c0885e40f387808 */ /* 0x000fc40004000000 */
[----:B------:R-:W-:Y:S02]  /*4e50*/  FSEL R2, R52, 1, P0 ;  /* 0x3f80000034027808 */ /* 0x000fe40000000000 */
[----:B------:R-:W-:Y:S01]  /*4e60*/  FSEL R53, -R14, -0.16666662693023681641, !P0 ;  /* 0xbe2aaaa80e357808 */ /* 0x000fe20004000100 */
        /* <DEDUP_REMOVED lines=12> */
[----:B------:R-:W-:Y:S02]  /*4f30*/  FSETP.GEU.AND P0, PT, |R43|, R12, PT ;  /* 0x0000000c2b00720b */ /* 0x000fe40003f0e200 */
[----:B------:R-:W-:Y:S02]  /*4f40*/  MOV R43, R26 ;  /* 0x0000001a002b7202 */ /* 0x000fe40000000f00 */
[----:B------:R-:W-:-:S13]  /*4f50*/  FSETP.GEU.OR P0, PT, |R3|, R44, P0 ;  /* 0x0000002c0300720b */ /* 0x000fda000070e600 */
[----:B------:R-:W-:Y:S02]  /*4f60*/  @!P0 IMAD R2, R30, 0x8, R29 ;  /* 0x000000081e028824 */ /* 0x000fe400078e021d */
[----:B------:R-:W-:Y:S01]  /*4f70*/  @!P0 FADD R31, R8, R31 ;  /* 0x0000001f081f8221 */ /* 0x000fe20000000000 */
[----:B------:R-:W-:Y:S01]  /*4f80*/  @!P0 FADD R32, R9, R32 ;  /* 0x0000002009208221 */ /* 0x000fe20000000000 */
[----:B------:R-:W-:Y:S01]  /*4f90*/  @!P0 IADD3 R30, PT, PT, R30, 0x1, RZ ;  /* 0x000000011e1e8810 */ /* 0x000fe20007ffe0ff */
[----:B------:R0:W-:Y:S01]  /*4fa0*/  @!P0 STL.64 [R2], R8 ;  /* 0x0000000802008387 */ /* 0x0001e20000100a00 */
[----:B------:R-:W-:Y:S05]  /*4fb0*/  @P1 BRA `(.L_x_359) ;  /* 0x0000000000b81947 */ /* 0x000fea0003800000 */
[----:B------:R-:W-:Y:S01]  /*4fc0*/  IMAD.MOV.U32 R45, RZ, RZ, RZ ;  /* 0x000000ffff2d7224 */ /* 0x000fe200078e00ff */
[----:B------:R-:W-:Y:S01]  /*4fd0*/  MOV R42, R1 ;  /* 0x00000001002a7202 */ /* 0x000fe20000000f00 */
[----:B------:R-:W1:Y:S01]  /*4fe0*/  LDCU.64 UR8, c[0x4][URZ] ;  /* 0x01000000ff0877ac */ /* 0x000e620008000a00 */
[----:B------:R-:W-:Y:S01]  /*4ff0*/  UMOV UR5, URZ ;  /* 0x000000ff00057c82 */ /* 0x000fe20008000000 */
[----:B------:R-:W-:-:S05]  /*5000*/  UMOV UR4, URZ ;  /* 0x000000ff00047c82 */ /* 0x000fca0008000000 */
.L_x_360:
[----:B-1----:R-:W-:Y:S01]  /*5010*/  MOV R3, UR9 ;  /* 0x0000000900037c02 */ /* 0x002fe20008000f00 */
[----:B0-----:R-:W-:-:S05]  /*5020*/  IMAD.U32 R2, RZ, RZ, UR8 ;  /* 0x00000008ff027e24 */ /* 0x001fca000f8e00ff */
        /* <DEDUP_REMOVED lines=39> */
.L_x_359:
[----:B------:R-:W-:Y:S05]  /*52a0*/  BSYNC.RECONVERGENT B0 ;  /* 0x0000000000007941 */ /* 0x000fea0003800200 */
.L_x_358:
[----:B------:R-:W-:Y:S01]  /*52b0*/  FMUL R3, R42, R42 ;  /* 0x0000002a2a037220 */ /* 0x000fe20000400000 */
[C---:B0-----:R-:W-:Y:S01]  /*52c0*/  LOP3.LUT R8, R43.reuse, 0x1, RZ, 0xc0, !PT ;  /* 0x000000012b087812 */ /* 0x041fe200078ec0ff */
[----:B------:R-:W-:Y:S01]  /*52d0*/  BSSY.RECONVERGENT B0, `(.L_x_361) ;  /* 0x000003f000007945 */ /* 0x000fe20003800200 */
[----:B------:R-:W-:Y:S01]  /*52e0*/  IADD3 R9, PT, PT, R43, 0x1, RZ ;  /* 0x000000012b097810 */ /* 0x000fe20007ffe0ff */
[----:B------:R-:W-:Y:S01]  /*52f0*/  FFMA R2, R3, R19, -0.0013887860113754868507 ;  /* 0xbab607ed03027423 */ /* 0x000fe20000000013 */
        /* <DEDUP_REMOVED lines=14> */
[----:B------:R-:W-:Y:S01]  /*53e0*/  IMAD.MOV.U32 R45, RZ, RZ, RZ ;  /* 0x000000ffff2d7224 */ /* 0x000fe200078e00ff */
[----:B------:R-:W-:Y:S01]  /*53f0*/  MOV R42, R1 ;  /* 0x00000001002a7202 */ /* 0x000fe20000000f00 */
[----:B------:R-:W0:Y:S01]  /*5400*/  LDCU.64 UR8, c[0x4][URZ] ;  /* 0x01000000ff0877ac */ /* 0x000e220008000a00 */
[----:B------:R-:W-:Y:S01]  /*5410*/  UMOV UR5, URZ ;  /* 0x000000ff00057c82 */ /* 0x000fe20008000000 */
[----:B------:R-:W-:-:S05]  /*5420*/  UMOV UR4, URZ ;  /* 0x000000ff00047c82 */ /* 0x000fca0008000000 */
.L_x_363:
        /* <DEDUP_REMOVED lines=41> */
.L_x_362:
[----:B------:R-:W-:Y:S05]  /*56c0*/  BSYNC.RECONVERGENT B0 ;  /* 0x0000000000007941 */ /* 0x000fea0003800200 */
.L_x_361:
[----:B------:R-:W-:Y:S01]  /*56d0*/  FMUL R3, R42, R42 ;  /* 0x0000002a2a037220 */ /* 0x000fe20000400000 */
[C---:B------:R-:W-:Y:S01]  /*56e0*/  LOP3.LUT R8, R43.reuse, 0x1, RZ, 0xc0, !PT ;  /* 0x000000012b087812 */ /* 0x040fe200078ec0ff */
[----:B------:R-:W-:Y:S01]  /*56f0*/  BSSY.RECONVERGENT B0, `(.L_x_364) ;  /* 0x000004b000007945 */ /* 0x000fe20003800200 */
[----:B------:R-:W-:Y:S01]  /*5700*/  LOP3.LUT P3, RZ, R43, 0x2, RZ, 0xc0, !PT ;  /* 0x000000022bff7812 */ /* 0x000fe2000786c0ff */
[----:B------:R-:W-:Y:S01]  /*5710*/  FFMA R2, R3, R19, -0.0013887860113754868507 ;  /* 0xbab607ed03027423 */ /* 0x000fe20000000013 */
[----:B------:R-:W-:-:S04]  /*5720*/  ISETP.NE.U32.AND P0, PT, R8, 0x1, PT ;  /* 0x000000010800780c */ /* 0x000fc80003f05070 */
[----:B------:R-:W-:Y:S02]  /*5730*/  FSEL R8, R2, -0.00019574658654164522886, !P0 ;  /* 0xb94d415302087808 */ /* 0x000fe40004000000 */
[----:B------:R-:W-:Y:S02]  /*5740*/  FSEL R54, R15, 0.0083327032625675201416, !P0 ;  /* 0x3c0885e40f367808 */ /* 0x000fe40004000000 */
[----:B------:R-:W-:Y:S01]  /*5750*/  FSEL R2, R42, 1, P0 ;  /* 0x3f8000002a027808 */ /* 0x000fe20000000000 */
[----:B------:R-:W-:Y:S01]  /*5760*/  IMAD.MOV.U32 R42, RZ, RZ, R51 ;  /* 0x000000ffff2a7224 */ /* 0x000fe200078e0033 */
        /* <DEDUP_REMOVED lines=12> */
[----:B------:R-:W-:-:S03]  /*5830*/  MOV R43, R27 ;  /* 0x0000001b002b7202 */ /* 0x000fc60000000f00 */
        /* <DEDUP_REMOVED lines=9> */
[----:B0-----:R-:W-:Y:S01]  /*58d0*/  IMAD.MOV.U32 R40, RZ, RZ, R1 ;  /* 0x000000ffff287224 */ /* 0x001fe200078e0001 */
[----:B------:R-:W0:Y:S01]  /*58e0*/  LDCU.64 UR8, c[0x4][URZ] ;  /* 0x01000000ff0877ac */ /* 0x000e220008000a00 */
[----:B------:R-:W-:Y:S01]  /*58f0*/  UMOV UR5, URZ ;  /* 0x000000ff00057c82 */ /* 0x000fe20008000000 */
[----:B------:R-:W-:-:S05]  /*5900*/  UMOV UR4, URZ ;  /* 0x000000ff00047c82 */ /* 0x000fca0008000000 */
.L_x_366:
        /* <DEDUP_REMOVED lines=41> */
.L_x_365:
[----:B------:R-:W-:Y:S05]  /*5ba0*/  BSYNC.RECONVERGENT B0 ;  /* 0x0000000000007941 */ /* 0x000fea0003800200 */
.L_x_364:
        /* <DEDUP_REMOVED lines=13> */
[C---:B------:R-:W-:Y:S01]  /*5c80*/  FFMA R45, R3.reuse, R2, RZ ;  /* 0x00000002032d7223 */ /* 0x040fe200000000ff */
[----:B------:R-:W-:Y:S02]  /*5c90*/  IMAD.MOV.U32 R40, RZ, RZ, R27 ;  /* 0x000000ffff287224 */ /* 0x000fe400078e001b */
        /* <DEDUP_REMOVED lines=9> */
.L_x_369:
        /* <DEDUP_REMOVED lines=41> */
.L_x_368:
[----:B------:R-:W-:Y:S05]  /*5fc0*/  BSYNC.RECONVERGENT B0 ;  /* 0x0000000000007941 */ /* 0x000fea0003800200 */
.L_x_367:
        /* <DEDUP_REMOVED lines=8> */
[----:B------:R-:W-:Y:S02]  /*6050*/  FSEL R2, R40, 1, P0 ;  /* 0x3f80000028027808 */ /* 0x000fe40000000000 */
[----:B------:R-:W-:Y:S01]  /*6060*/  FSEL R41, -R14, -0.16666662693023681641, !P0 ;  /* 0xbe2aaaa80e297808 */ /* 0x000fe20004000100 */
[C---:B------:R-:W-:Y:S02]  /*6070*/  FFMA R8, R3.reuse, R8, R52 ;  /* 0x0000000803087223 */ /* 0x040fe40000000034 */
[C---:B------:R-:W-:Y:S02]  /*6080*/  FFMA R9, R3.reuse, R2, RZ ;  /* 0x0000000203097223 */ /* 0x040fe400000000ff */
[----:B------:R-:W-:Y:S01]  /*6090*/  FFMA R8, R3, R8, R41 ;  /* 0x0000000803087223 */ /* 0x000fe20000000029 */
[----:B------:R-:W-:Y:S01]  /*60a0*/  FADD R3, -R35, R10 ;  /* 0x0000000a23037221 */ /* 0x000fe20000000100 */
[----:B------:R-:W-:-:S02]  /*60b0*/  IMAD.MOV.U32 R41, RZ, RZ, R20 ;  /* 0x000000ffff297224 */ /* 0x000fc400078e0014 */
        /* <DEDUP_REMOVED lines=17> */
[----:B0-----:R-:W-:Y:S01]  /*61d0*/  MOV R10, R1 ;  /* 0x00000001000a7202 */ /* 0x001fe20000000f00 */
[----:B------:R-:W0:Y:S01]  /*61e0*/  LDCU.64 UR8, c[0x4][URZ] ;  /* 0x01000000ff0877ac */ /* 0x000e220008000a00 */
[----:B------:R-:W-:Y:S01]  /*61f0*/  UMOV UR5, URZ ;  /* 0x000000ff00057c82 */ /* 0x000fe20008000000 */
[----:B------:R-:W-:-:S05]  /*6200*/  UMOV UR4, URZ ;  /* 0x000000ff00047c82 */ /* 0x000fca0008000000 */
.L_x_372:
        /* <DEDUP_REMOVED lines=38> */
[----:B------:R-:W-:-:S05]  /*6470*/  LEA.HI R40, R11, R10, RZ, 0x1 ;  /* 0x0000000a0b287211 */ /* 0x000fca00078f08ff */
[----:B------:R-:W-:Y:S01]  /*6480*/  @!P3 IMAD.MOV R40, RZ, RZ, -R40 ;  /* 0x000000ffff28b224 */ /* 0x000fe200078e0a28 */
[----:B0-----:R-:W-:-:S07]  /*6490*/  FSEL R41, -R8, R8, !P0 ;  /* 0x0000000808297208 */ /* 0x001fce0004000100 */
.L_x_371:
[----:B------:R-:W-:Y:S05]  /*64a0*/  BSYNC.RECONVERGENT B0 ;  /* 0x0000000000007941 */ /* 0x000fea0003800200 */
.L_x_370:
[----:B------:R-:W-:Y:S01]  /*64b0*/  FMUL R3, R41, R41 ;  /* 0x0000002929037220 */ /* 0x000fe20000400000 */
[C---:B------:R-:W-:Y:S01]  /*64c0*/  LOP3.LUT R8, R40.reuse, 0x1, RZ, 0xc0, !PT ;  /* 0x0000000128087812 */ /* 0x040fe200078ec0ff */
[----:B------:R-:W-:Y:S01]  /*64d0*/  BSSY.RECONVERGENT B0, `(.L_x_373) ;  /* 0x000003f000007945 */ /* 0x000fe20003800200 */
[----:B------:R-:W-:Y:S01]  /*64e0*/  IADD3 R9, PT, PT, R40, 0x1, RZ ;  /* 0x0000000128097810 */ /* 0x000fe20007ffe0ff */
[----:B0-----:R-:W-:Y:S01]  /*64f0*/  FFMA R2, R3, R19, -0.0013887860113754868507 ;  /* 0xbab607ed03027423 */ /* 0x001fe20000000013 */
[----:B------:R-:W-:Y:S01]  /*6500*/  ISETP.NE.U32.AND P0, PT, R8, 0x1, PT ;  /* 0x000000010800780c */ /* 0x000fe20003f05070 */
[----:B------:R-:W-:Y:S01]  /*6510*/  IMAD.MOV.U32 R11, RZ, RZ, R26 ;  /* 0x000000ffff0b7224 */ /* 0x000fe200078e001a */
        /* <DEDUP_REMOVED lines=17> */
.L_x_375:
        /* <DEDUP_REMOVED lines=41> */
.L_x_374:
[----:B------:R-:W-:Y:S05]  /*68c0*/  BSYNC.RECONVERGENT B0 ;  /* 0x0000000000007941 */ /* 0x000fea0003800200 */
.L_x_373:
        /* <DEDUP_REMOVED lines=32> */
[----:B------:R-:W-:Y:S01]  /*6ad0*/  IMAD.MOV.U32 R10, RZ, RZ, R1 ;  /* 0x000000ffff0a7224 */ /* 0x000fe200078e0001 */
[----:B------:R-:W0:Y:S01]  /*6ae0*/  LDCU.64 UR8, c[0x4][URZ] ;  /* 0x01000000ff0877ac */ /* 0x000e220008000a00 */
[----:B------:R-:W-:Y:S01]  /*6af0*/  UMOV UR5, URZ ;  /* 0x000000ff00057c82 */ /* 0x000fe20008000000 */
[----:B------:R-:W-:-:S05]  /*6b00*/  UMOV UR4, URZ ;  /* 0x000000ff00047c82 */ /* 0x000fca0008000000 */
.L_x_378:
        /* <DEDUP_REMOVED lines=41> */
.L_x_377:
[----:B------:R-:W-:Y:S05]  /*6da0*/  BSYNC.RECONVERGENT B0 ;  /* 0x0000000000007941 */ /* 0x000fea0003800200 */
.L_x_376:
        /* <DEDUP_REMOVED lines=24> */
.L_x_381:
        /* <DEDUP_REMOVED lines=41> */
.L_x_380:
[----:B------:R-:W-:Y:S05]  /*71c0*/  BSYNC.RECONVERGENT B0 ;  /* 0x0000000000007941 */ /* 0x000fea0003800200 */
.L_x_379:
        /* <DEDUP_REMOVED lines=13> */
[----:B------:R-:W-:-:S03]  /*72a0*/  FADD R3, -R35, R4 ;  /* 0x0000000423037221 */ /* 0x000fc60000000100 */
[----:B------:R-:W-:Y:S01]  /*72b0*/  FFMA R2, R9, R8, R2 ;  /* 0x0000000809027223 */ /* 0x000fe20000000002 */
[----:B------:R-:W-:Y:S01]  /*72c0*/  FADD R9, -R34, R5 ;  /* 0x0000000522097221 */ /* 0x000fe20000000100 */
[----:B------:R-:W-:Y:S02]  /*72d0*/  IMAD.MOV.U32 R8, RZ, RZ, R20 ;  /* 0x000000ffff087224 */ /* 0x000fe400078e0014 */
        /* <DEDUP_REMOVED lines=19> */
.L_x_384:
        /* <DEDUP_REMOVED lines=22> */
[----:B---3--:R-:W-:Y:S02]  /*7570*/  @P0 SHF.L.U32 R2, R8, R25, RZ ;  /* 0x0000001908020219 */ /* 0x008fe400000006ff */
[-C--:B----4-:R-:W-:Y:S02]  /*7580*/  @P0 SHF.R.U32.HI R9, RZ, R22.reuse, R5 ;  /* 0x00000016ff090219 */ /* 0x090fe40000011605 */
[----:B------:R-:W-:-:S03]  /*7590*/  @P0 SHF.R.U32.HI R5, RZ, R22, R3 ;  /* 0x00000016ff050219 */ /* 0x000fc60000011603 */
[----:B------:R-:W-:Y:S01]  /*75a0*/  @P0 IMAD.IADD R3, R4, 0x1, R9 ;  /* 0x0000000104030824 */ /* 0x000fe200078e0209 */
[----:B------:R-:W-:-:S04]  /*75b0*/  @P0 IADD3 R8, PT, PT, R2, R5, RZ ;  /* 0x0000000502080210 */ /* 0x000fc80007ffe0ff */
        /* <DEDUP_REMOVED lines=14> */
.L_x_383:
[----:B------:R-:W-:Y:S05]  /*76a0*/  BSYNC.RECONVERGENT B0 ;  /* 0x0000000000007941 */ /* 0x000fea0003800200 */
.L_x_382:
        /* <DEDUP_REMOVED lines=22> */
.L_x_387:
        /* <DEDUP_REMOVED lines=31> */
[----:B------:R-:W-:-:S04]  /*7a00*/  LOP3.LUT R25, R4, R5, RZ, 0x3c, !PT ;  /* 0x0000000504197212 */ /* 0x000fc800078e3cff */
[----:B------:R-:W1:Y:S02]  /*7a10*/  I2F.F64.S64 R8, R24 ;  /* 0x0000001800087312 */ /* 0x000e640000301c00 */
[----:B-1----:R-:W-:Y:S01]  /*7a20*/  DMUL R8, R8, UR4 ;  /* 0x0000000408087c28 */ /* 0x002fe20008000000 */
[----:B------:R-:W-:Y:S02]  /*7a30*/  SHF.R.U32.HI R2, RZ, 0x1e, R2 ;  /* 0x0000001eff027819 */ /* 0x000fe40000011602 */
[----:B------:R-:W-:-:S07]  /*7a40*/  LOP3.LUT R0, R5, R0, RZ, 0x3c, !PT ;  /* 0x0000000005007212 */ /* 0x000fce00078e3cff */
[----:B------:R-:W1:Y:S01]  /*7a50*/  F2F.F32.F64 R8, R8 ;  /* 0x0000000800087310 */ /* 0x000e620000301000 */
[----:B------:R-:W-:Y:S02]  /*7a60*/  LEA.HI R26, R5, R2, RZ, 0x1 ;  /* 0x00000002051a7211 */ /* 0x000fe400078f08ff */
[----:B------:R-:W-:-:S03]  /*7a70*/  ISETP.GE.AND P0, PT, R0, RZ, PT ;  /* 0x000000ff0000720c */ /* 0x000fc60003f06270 */
[----:B------:R-:W-:Y:S01]  /*7a80*/  @!P1 IMAD.MOV R26, RZ, RZ, -R26 ;  /* 0x000000ffff1a9224 */ /* 0x000fe200078e0a1a */
[----:B01----:R-:W-:-:S09]  /*7a90*/  FSEL R20, -R8, R8, !P0 ;  /* 0x0000000808147208 */ /* 0x003fd20004000100 */
.L_x_386:
[----:B------:R-:W-:Y:S05]  /*7aa0*/  BSYNC.RECONVERGENT B0 ;  /* 0x0000000000007941 */ /* 0x000fea0003800200 */
.L_x_385:
[----:B------:R-:W-:Y:S01]  /*7ab0*/  LOP3.LUT R2, R26, 0x1, RZ, 0xc0, !PT ;  /* 0x000000011a027812 */ /* 0x000fe200078ec0ff */
[----:B------:R-:W-:Y:S01]  /*7ac0*/  FMUL R0, R20, R20 ;  /* 0x0000001414007220 */ /* 0x000fe20000400000 */
[----:B------:R-:W-:Y:S01]  /*7ad0*/  LOP3.LUT P1, RZ, R26, 0x2, RZ, 0xc0, !PT ;  /* 0x000000021aff7812 */ /* 0x000fe2000782c0ff */
[----:B------:R-:W-:Y:S01]  /*7ae0*/  FADD R48, -R48, R37 ;  /* 0x0000002530307221 */ /* 0x000fe20000000100 */
[----:B------:R-:W-:Y:S01]  /*7af0*/  ISETP.NE.U32.AND P0, PT, R2, 0x1, PT ;  /* 0x000000010200780c */ /* 0x000fe20003f05070 */
[----:B------:R-:W-:Y:S01]  /*7b00*/  FFMA R2, R0, R19, -0.0013887860113754868507 ;  /* 0xbab607ed00027423 */ /* 0x000fe20000000013 */
[----:B------:R-:W-:Y:S02]  /*7b10*/  BSSY.RECONVERGENT B0, `(.L_x_388) ;  /* 0x0000047000007945 */ /* 0x000fe40003800200 */
[----:B------:R-:W-:Y:S02]  /*7b20*/  FSEL R15, R15, 0.0083327032625675201416, !P0 ;  /* 0x3c0885e40f0f7808 */ /* 0x000fe40004000000 */
[----:B------:R-:W-:-:S02]  /*7b30*/  FSEL R3, R2, -0.00019574658654164522886, !P0 ;  /* 0xb94d415302037808 */ /* 0x000fc40004000000 */
[----:B------:R-:W-:Y:S02]  /*7b40*/  FSEL R20, R20, 1, P0 ;  /* 0x3f80000014147808 */ /* 0x000fe40000000000 */
[----:B------:R-:W-:Y:S01]  /*7b50*/  FSEL R14, -R14, -0.16666662693023681641, !P0 ;  /* 0xbe2aaaa80e0e7808 */ /* 0x000fe20004000100 */
[C---:B------:R-:W-:Y:S02]  /*7b60*/  FFMA R15, R0.reuse, R3, R15 ;  /* 0x00000003000f7223 */ /* 0x040fe4000000000f */
[C---:B------:R-:W-:Y:S02]  /*7b70*/  FFMA R3, R0.reuse, R20, RZ ;  /* 0x0000001400037223 */ /* 0x040fe400000000ff */
[----:B------:R-:W-:Y:S01]  /*7b80*/  FFMA R14, R0, R15, R14 ;  /* 0x0000000f000e7223 */ /* 0x000fe2000000000e */
[----:B------:R-:W-:-:S03]  /*7b90*/  FADD R0, -R49, R36 ;  /* 0x0000002431007221 */ /* 0x000fc60000000100 */
[----:B------:R-:W-:-:S04]  /*7ba0*/  FFMA R3, R3, R14, R20 ;  /* 0x0000000e03037223 */ /* 0x000fc80000000014 */
[----:B------:R-:W-:-:S04]  /*7bb0*/  @P1 FADD R3, RZ, -R3 ;  /* 0x80000003ff031221 */ /* 0x000fc80000000000 */
[C---:B------:R-:W-:Y:S01]  /*7bc0*/  FMUL R2, R3.reuse, R0 ;  /* 0x0000000003027220 */ /* 0x040fe20000400000 */
[----:B------:R-:W-:-:S03]  /*7bd0*/  FMUL R3, R3, R48 ;  /* 0x0000003003037220 */ /* 0x000fc60000400000 */
[C---:B------:R-:W-:Y:S01]  /*7be0*/  FFMA R2, R11.reuse, R48, R2 ;  /* 0x000000300b027223 */ /* 0x040fe20000000002 */
[----:B------:R-:W-:Y:S01]  /*7bf0*/  FFMA R3, R11, R0, -R3 ;  /* 0x000000000b037223 */ /* 0x000fe20000000803 */
[----:B------:R-:W-:-:S03]  /*7c00*/  MOV R0, R27 ;  /* 0x0000001b00007202 */ /* 0x000fc60000000f00 */
        /* <DEDUP_REMOVED lines=10> */
[----:B------:R-:W-:Y:S01]  /*7cb0*/  IMAD.MOV.U32 R0, RZ, RZ, R1 ;  /* 0x000000ffff007224 */ /* 0x000fe200078e0001 */
[----:B------:R-:W1:Y:S01]  /*7cc0*/  LDCU.64 UR8, c[0x4][URZ] ;  /* 0x01000000ff0877ac */ /* 0x000e620008000a00 */
[----:B------:R-:W-:Y:S01]  /*7cd0*/  UMOV UR5, URZ ;  /* 0x000000ff00057c82 */ /* 0x000fe20008000000 */
[----:B------:R-:W-:-:S05]  /*7ce0*/  UMOV UR4, URZ ;  /* 0x000000ff00047c82 */ /* 0x000fca0008000000 */
.L_x_390:
[----:B-1----:R-:W-:Y:S01]  /*7cf0*/  MOV R4, UR8 ;  /* 0x0000000800047c02 */ /* 0x002fe20008000f00 */
[----:B------:R-:W-:-:S05]  /*7d00*/  IMAD.U32 R5, RZ, RZ, UR9 ;  /* 0x00000009ff057e24 */ /* 0x000fca000f8e00ff */
[----:B------:R-:W0:Y:S01]  /*7d10*/  LDG.E.CONSTANT R2, desc[UR6][R4.64] ;  /* 0x0000000604027981 */ /* 0x000e22000c1e9900 */
[----:B------:R-:W-:Y:S02]  /*7d20*/  UIADD3 UR8, UP0, UPT, UR8, 0x4, URZ ;  /* 0x0000000408087890 */ /* 0x000fe4000ff1e0ff */
[----:B------:R-:W-:Y:S02]  /*7d30*/  UIADD3 UR4, UPT, UPT, UR4, 0x1, URZ ;  /* 0x0000000104047890 */ /* 0x000fe4000fffe0ff */
[----:B------:R-:W-:Y:S02]  /*7d40*/  UIADD3.X UR9, UPT, UPT, URZ, UR9, URZ, UP0, !UPT ;  /* 0x00000009ff097290 */ /* 0x000fe400087fe4ff */
[----:B------:R-:W-:Y:S01]  /*7d50*/  UISETP.NE.AND UP0, UPT, UR4, 0x6, UPT ;  /* 0x000000060400788c */ /* 0x000fe2000bf05270 */
[----:B0-----:R-:W-:-:S03]  /*7d60*/  IMAD.WIDE.U32 R2, R2, R33, RZ ;  /* 0x0000002102027225 */ /* 0x001fc600078e00ff */
        /* <DEDUP_REMOVED lines=18> */
[----:B------:R-:W-:-:S04]  /*7e90*/  @P0 IADD3 R3, PT, PT, R4, R9, RZ ;  /* 0x0000000904030210 */ /* 0x000fc80007ffe0ff */
[C---:B------:R-:W-:Y:S01]  /*7ea0*/  SHF.L.W.U32.HI R2, R3.reuse, 0x2, R0 ;  /* 0x0000000203027819 */ /* 0x040fe20000010e00 */
[----:B------:R-:W-:-:S03]  /*7eb0*/  IMAD.SHL.U32 R3, R3, 0x4, RZ ;  /* 0x0000000403037824 */ /* 0x000fc600078e00ff */
[----:B------:R-:W-:Y:S02]  /*7ec0*/  SHF.R.S32.HI R4, RZ, 0x1f, R2 ;  /* 0x0000001fff047819 */ /* 0x000fe40000011402 */
[----:B------:R-:W-:Y:S02]  /*7ed0*/  LOP3.LUT R10, R2, R13, RZ, 0x3c, !PT ;  /* 0x0000000d020a7212 */ /* 0x000fe400078e3cff */
[C---:B0-----:R-:W-:Y:S02]  /*7ee0*/  LOP3.LUT R8, R4.reuse, R3, RZ, 0x3c, !PT ;  /* 0x0000000304087212 */ /* 0x041fe400078e3cff */
[----:B------:R-:W-:Y:S02]  /*7ef0*/  LOP3.LUT R9, R4, R2, RZ, 0x3c, !PT ;  /* 0x0000000204097212 */ /* 0x000fe400078e3cff */
[----:B------:R-:W-:Y:S02]  /*7f00*/  SHF.R.U32.HI R3, RZ, 0x1e, R0 ;  /* 0x0000001eff037819 */ /* 0x000fe40000011600 */
[----:B------:R-:W0:Y:S01]  /*7f10*/  I2F.F64.S64 R4, R8 ;  /* 0x0000000800047312 */ /* 0x000e220000301c00 */
[----:B------:R-:W-:-:S02]  /*7f20*/  ISETP.GE.AND P0, PT, R10, RZ, PT ;  /* 0x000000ff0a00720c */ /* 0x000fc40003f06270 */
[----:B------:R-:W-:-:S04]  /*7f30*/  LEA.HI R2, R2, R3, RZ, 0x1 ;  /* 0x0000000302027211 */ /* 0x000fc800078f08ff */
[----:B------:R-:W-:Y:S01]  /*7f40*/  @!P1 IADD3 R2, PT, PT, -R2, RZ, RZ ;  /* 0x000000ff02029210 */ /* 0x000fe20007ffe1ff */
[----:B0-----:R-:W-:-:S10]  /*7f50*/  DMUL R4, R4, UR4 ;  /* 0x0000000404047c28 */ /* 0x001fd40008000000 */
[----:B------:R-:W0:Y:S02]  /*7f60*/  F2F.F32.F64 R4, R4 ;  /* 0x0000000400047310 */ /* 0x000e240000301000 */
[----:B0-----:R-:W-:-:S07]  /*7f70*/  FSEL R0, -R4, R4, !P0 ;  /* 0x0000000404007208 */ /* 0x001fce0004000100 */
.L_x_389:
[----:B------:R-:W-:Y:S05]  /*7f80*/  BSYNC.RECONVERGENT B0 ;  /* 0x0000000000007941 */ /* 0x000fea0003800200 */
.L_x_388:
[----:B0-----:R-:W-:Y:S01]  /*7f90*/  FMUL R3, R0, R0 ;  /* 0x0000000000037220 */ /* 0x001fe20000400000 */
[C---:B------:R-:W-:Y:S01]  /*7fa0*/  LOP3.LUT R5, R2.reuse, 0x1, RZ, 0xc0, !PT ;  /* 0x0000000102057812 */ /* 0x040fe200078ec0ff */
[----:B------:R-:W-:Y:S02]  /*7fb0*/  BSSY.RECONVERGENT B0, `(.L_x_391) ;  /* 0x0000039000007945 */ /* 0x000fe40003800200 */
[----:B------:R-:W-:Y:S01]  /*7fc0*/  FFMA R4, R3, R19, -0.0013887860113754868507 ;  /* 0xbab607ed03047423 */ /* 0x000fe20000000013 */
[----:B------:R-:W-:Y:S01]  /*7fd0*/  ISETP.NE.U32.AND P0, PT, R5, 0x1, PT ;  /* 0x000000010500780c */ /* 0x000fe20003f05070 */
[----:B------:R-:W-:-:S03]  /*7fe0*/  VIADD R5, R2, 0x1 ;  /* 0x0000000102057836 */ /* 0x000fc60000000000 */
[----:B------:R-:W-:Y:S02]  /*7ff0*/  FSEL R4, R4, -0.00019574658654164522886, P0 ;  /* 0xb94d415304047808 */ /* 0x000fe40000000000 */
[----:B------:R-:W-:Y:S02]  /*8000*/  FSEL R2, R18, 0.041666727513074874878, !P0 ;  /* 0x3d2aaabb12027808 */ /* 0x000fe40004000000 */
        /* <DEDUP_REMOVED lines=8> */
[----:B------:R-:W-:Y:S06]  /*8090*/  @P2 BRA `(.L_x_392) ;  /* 0x0000000000a82947 */ /* 0x000fec0003800000 */
[----:B------:R-:W-:Y:S01]  /*80a0*/  MOV R8, RZ ;  /* 0x000000ff00087202 */ /* 0x000fe20000000f00 */
[----:B------:R-:W-:Y:S01]  /*80b0*/  IMAD.MOV.U32 R0, RZ, RZ, RZ ;  /* 0x000000ffff007224 */ /* 0x000fe200078e00ff */
[----:B------:R-:W-:-:S06]  /*80c0*/  UMOV UR4, URZ ;  /* 0x000000ff00047c82 */ /* 0x000fcc0008000000 */
.L_x_393:
[----:B0-----:R-:W0:Y:S02]  /*80d0*/  LDC.64 R2, c[0x4][RZ] ;  /* 0x01000000ff027b82 */ /* 0x001e240000000a00 */
[----:B0-----:R-:W-:-:S06]  /*80e0*/  IMAD.WIDE.U32 R2, R0, 0x4, R2 ;  /* 0x0000000400027825 */ /* 0x001fcc00078e0002 */
[----:B------:R-:W2:Y:S01]  /*80f0*/  LDG.E.CONSTANT R2, desc[UR6][R2.64] ;  /* 0x0000000602027981 */ /* 0x000ea2000c1e9900 */
[C---:B------:R-:W-:Y:S01]  /*8100*/  LEA R9, R0.reuse, R1, 0x2 ;  /* 0x0000000100097211 */ /* 0x040fe200078e10ff */
        /* <DEDUP_REMOVED lines=11> */
[----:B------:R-:W0:Y:S01]  /*81c0*/  @P0 LDL R5, [R28+0x10] ;  /* 0x000010001c050983 */ /* 0x000e220000100800 */
[----:B------:R-:W-:Y:S01]  /*81d0*/  UMOV UR4, 0x54442d19 ;  /* 0x54442d1900047882 */ /* 0x000fe20000000000 */
[----:B------:R-:W-:Y:S01]  /*81e0*/  UMOV UR5, 0x3bf921fb ;  /* 0x3bf921fb00057882 */ /* 0x000fe20000000000 */
[----:B------:R-:W-:-:S02]  /*81f0*/  ISETP.GE.AND P1, PT, R13, RZ, PT ;  /* 0x000000ff0d00720c */ /* 0x000fc40003f26270 */
[-C--:B--2---:R-:W-:Y:S02]  /*8200*/  @P0 SHF.L.U32 R2, R0, R23.reuse, RZ ;  /* 0x0000001700020219 */ /* 0x084fe400000006ff */
[----:B---3--:R-:W-:Y:S02]  /*8210*/  @P0 SHF.L.U32 R23, R3, R23, RZ ;  /* 0x0000001703170219 */ /* 0x008fe400000006ff */
[-C--:B0-----:R-:W-:Y:S02]  /*8220*/  @P0 SHF.R.U32.HI R4, RZ, R46.reuse, R5 ;  /* 0x0000002eff040219 */ /* 0x081fe40000011605 */
[----:B------:R-:W-:-:S03]  /*8230*/  @P0 SHF.R.U32.HI R5, RZ, R46, R3 ;  /* 0x0000002eff050219 */ /* 0x000fc60000011603 */
[----:B------:R-:W-:Y:S01]  /*8240*/  @P0 IMAD.IADD R3, R23, 0x1, R4 ;  /* 0x0000000117030824 */ /* 0x000fe200078e0204 */
[----:B------:R-:W-:-:S04]  /*8250*/  @P0 IADD3 R0, PT, PT, R2, R5, RZ ;  /* 0x0000000502000210 */ /* 0x000fc80007ffe0ff */
[C---:B------:R-:W-:Y:S02]  /*8260*/  SHF.L.W.U32.HI R2, R3.reuse, 0x2, R0 ;  /* 0x0000000203027819 */ /* 0x040fe40000010e00 */
[----:B------:R-:W-:Y:S02]  /*8270*/  SHF.L.U32 R3, R3, 0x2, RZ ;  /* 0x0000000203037819 */ /* 0x000fe400000006ff */
[----:B------:R-:W-:-:S04]  /*8280*/  SHF.R.S32.HI R4, RZ, 0x1f, R2 ;  /* 0x0000001fff047819 */ /* 0x000fc80000011402 */
[C---:B-1----:R-:W-:Y:S02]  /*8290*/  LOP3.LUT R8, R4.reuse, R3, RZ, 0x3c, !PT ;  /* 0x0000000304087212 */ /* 0x042fe400078e3cff */
[----:B------:R-:W-:-:S04]  /*82a0*/  LOP3.LUT R9, R4, R2, RZ, 0x3c, !PT ;  /* 0x0000000204097212 */ /* 0x000fc800078e3cff */
[----:B------:R-:W0:Y:S02]  /*82b0*/  I2F.F64.S64 R4, R8 ;  /* 0x0000000800047312 */ /* 0x000e240000301c00 */
        /* <DEDUP_REMOVED lines=8> */
.L_x_392:
[----:B------:R-:W-:Y:S05]  /*8340*/  BSYNC.RECONVERGENT B0 ;  /* 0x0000000000007941 */ /* 0x000fea0003800200 */
.L_x_391:
[----:B------:R-:W-:Y:S01]  /*8350*/  FMUL R0, R27, R27 ;  /* 0x0000001b1b007220 */ /* 0x000fe20000400000 */
[----:B------:R-:W-:Y:S01]  /*8360*/  LOP3.LUT R2, R51, 0x1, RZ, 0xc0, !PT ;  /* 0x0000000133027812 */ /* 0x000fe200078ec0ff */
[----:B------:R-:W-:Y:S01]  /*8370*/  FADD R35, -R35, R6 ;  /* 0x0000000623237221 */ /* 0x000fe20000000100 */
[----:B------:R-:W-:Y:S01]  /*8380*/  LOP3.LUT P1, RZ, R51, 0x2, RZ, 0xc0, !PT ;  /* 0x0000000233ff7812 */ /* 0x000fe2000782c0ff */
[----:B------:R-:W-:Y:S01]  /*8390*/  FFMA R19, R0, R19, -0.0013887860113754868507 ;  /* 0xbab607ed00137423 */ /* 0x000fe20000000013 */
[----:B------:R-:W-:Y:S01]  /*83a0*/  ISETP.NE.U32.AND P0, PT, R2, 0x1, PT ;  /* 0x000000010200780c */ /* 0x000fe20003f05070 */
[----:B------:R-:W-:Y:S03]  /*83b0*/  BSSY.RECONVERGENT B2, `(.L_x_394) ;  /* 0x0000135000027945 */ /* 0x000fe60003800200 */
[----:B------:R-:W-:Y:S02]  /*83c0*/  FSEL R3, R18, 0.041666727513074874878, P0 ;  /* 0x3d2aaabb12037808 */ /* 0x000fe40000000000 */
[----:B------:R-:W-:-:S02]  /*83d0*/  FSEL R19, R19, -0.00019574658654164522886, !P0 ;  /* 0xb94d415313137808 */ /* 0x000fc40004000000 */
[----:B------:R-:W-:Y:S02]  /*83e0*/  FSEL R27, R27, 1, P0 ;  /* 0x3f8000001b1b7808 */ /* 0x000fe40000000000 */
[----:B------:R-:W-:Y:S01]  /*83f0*/  FSEL R4, -R17, -0.4999999701976776123, P0 ;  /* 0xbeffffff11047808 */ /* 0x000fe20000000100 */
[C---:B------:R-:W-:Y:S02]  /*8400*/  FFMA R3, R0.reuse, R19, R3 ;  /* 0x0000001300037223 */ /* 0x040fe40000000003 */
[C---:B------:R-:W-:Y:S02]  /*8410*/  FFMA R2, R0.reuse, R27, RZ ;  /* 0x0000001b00027223 */ /* 0x040fe400000000ff */
[----:B------:R-:W-:Y:S01]  /*8420*/  FFMA R3, R0, R3, R4 ;  /* 0x0000000300037223 */ /* 0x000fe20000000004 */
[----:B------:R-:W-:-:S03]  /*8430*/  MOV R4, RZ ;  /* 0x000000ff00047202 */ /* 0x000fc60000000f00 */
[----:B------:R-:W-:Y:S01]  /*8440*/  FFMA R2, R2, R3, R27 ;  /* 0x0000000302027223 */ /* 0x000fe2000000001b */
[----:B------:R-:W-:-:S03]  /*8450*/  FADD R3, -R34, R7 ;  /* 0x0000000722037221 */ /* 0x000fc60000000100 */
[----:B------:R-:W-:-:S04]  /*8460*/  @P1 FADD R2, RZ, -R2 ;  /* 0x80000002ff021221 */ /* 0x000fc80000000000 */
[C---:B------:R-:W-:Y:S01]  /*8470*/  FMUL R5, R2.reuse, R35 ;  /* 0x0000002302057220 */ /* 0x040fe20000400000 */
[----:B------:R-:W-:-:S03]  /*8480*/  FMUL R2, R2, R3 ;  /* 0x0000000302027220 */ /* 0x000fc60000400000 */
[C---:B------:R-:W-:Y:S01]  /*8490*/  FFMA R5, R10.reuse, R3, R5 ;  /* 0x000000030a057223 */ /* 0x040fe20000000005 */
[----:B------:R-:W-:-:S04]  /*84a0*/  FFMA R35, R10, R35, -R2 ;  /* 0x000000230a237223 */ /* 0x000fc80000000802 */
[----:B------:R-:W-:-:S04]  /*84b0*/  FSETP.GEU.AND P0, PT, |R5|, R12, PT ;  /* 0x0000000c0500720b */ /* 0x000fc80003f0e200 */
[----:B------:R-:W-:-:S13]  /*84c0*/  FSETP.GEU.OR P0, PT, |R35|, R44, P0 ;  /* 0x0000002c2300720b */ /* 0x000fda000070e600 */
[C---:B------:R-:W-:Y:S01]  /*84d0*/  @!P0 LEA R0, R30.reuse, R29, 0x3 ;  /* 0x0000001d1e008211 */ /* 0x040fe200078e18ff */
[----:B------:R-:W-:Y:S02]  /*84e0*/  @!P0 VIADD R30, R30, 0x1 ;  /* 0x000000011e1e8836 */ /* 0x000fe40000000000 */
[----:B------:R-:W-:Y:S01]  /*84f0*/  @!P0 FADD R31, R6, R31 ;  /* 0x0000001f061f8221 */ /* 0x000fe20000000000 */
[----:B------:R-:W-:Y:S01]  /*8500*/  @!P0 FADD R32, R7, R32 ;  /* 0x0000002007208221 */ /* 0x000fe20000000000 */
[----:B------:R0:W-:Y:S01]  /*8510*/  @!P0 STL.64 [R0], R6 ;  /* 0x0000000600008387 */ /* 0x0001e20000100a00 */
[----:B------:R-:W-:-:S13]  /*8520*/  ISETP.GE.AND P1, PT, R30, 0x2, PT ;  /* 0x000000021e00780c */ /* 0x000fda0003f26270 */
[----:B0-----:R-:W-:Y:S05]  /*8530*/  @!P1 BRA `(.L_x_395) ;  /* 0x0000001000709947 */ /* 0x001fea0003800000 */
[----:B------:R-:W-:Y:S01]  /*8540*/  I2FP.F32.S32 R61, R30 ;  /* 0x0000001e003d7245 */ /* 0x000fe20000201400 */
[----:B------:R-:W-:Y:S01]  /*8550*/  BSSY.RECONVERGENT B3, `(.L_x_396) ;  /* 0x000000e000037945 */ /* 0x000fe20003800200 */
[----:B------:R-:W-:Y:S02]  /*8560*/  VIADD R5, R30, 0xffffffff ;  /* 0xffffffff1e057836 */ /* 0x000fe40000000000 */
        /* <DEDUP_REMOVED lines=12> */
.L_x_397:
[----:B------:R-:W-:Y:S05]  /*8630*/  BSYNC.RECONVERGENT B3 ;  /* 0x0000000000037941 */ /* 0x000fea0003800200 */
.L_x_396:
        /* <DEDUP_REMOVED lines=13> */
.L_x_399:
[----:B------:R-:W-:Y:S05]  /*8710*/  BSYNC.RECONVERGENT B3 ;  /* 0x0000000000037941 */ /* 0x000fea0003800200 */
.L_x_398:
[----:B------:R-:W-:Y:S01]  /*8720*/  BSSY.RECONVERGENT B3, `(.L_x_400) ;  /* 0x0000079000037945 */ /* 0x000fe20003800200 */
[----:B------:R-:W-:Y:S01]  /*8730*/  IADD3 R12, PT, PT, R1, 0x28, RZ ;  /* 0x00000028010c7810 */ /* 0x000fe20007ffe0ff */
[----:B------:R-:W-:Y:S01]  /*8740*/  IMAD.MOV.U32 R11, RZ, RZ, RZ ;  /* 0x000000ffff0b7224 */ /* 0x000fe200078e00ff */
[----:B------:R-:W-:-:S07]  /*8750*/  MOV R10, R5 ;  /* 0x00000005000a7202 */ /* 0x000fce0000000f00 */
.L_x_410:
[----:B------:R-:W-:Y:S01]  /*8760*/  IMAD.IADD R0, R11, 0x1, -R30 ;  /* 0x000000010b007824 */ /* 0x000fe200078e0a1e */
[----:B------:R-:W-:Y:S04]  /*8770*/  BSSY.RECONVERGENT B4, `(.L_x_401) ;  /* 0x000006f000047945 */ /* 0x000fe80003800200 */
[----:B------:R-:W-:-:S13]  /*8780*/  ISETP.GT.AND P0, PT, R0, -0x2, PT ;  /* 0xfffffffe0000780c */ /* 0x000fda0003f04270 */
[----:B0-----:R-:W-:Y:S05]  /*8790*/  @P0 BRA `(.L_x_402) ;  /* 0x0000000400b00947 */ /* 0x001fea0003800000 */
[----:B------:R0:W5:Y:S01]  /*87a0*/  LDL.64 R2, [R1+0x20] ;  /* 0x0000200001027983 */ /* 0x0001620000100a00 */
[----:B------:R-:W-:Y:S01]  /*87b0*/  IADD3 R4, PT, PT, -R10, RZ, RZ ;  /* 0x000000ff0a047210 */ /* 0x000fe20007ffe1ff */
[----:B------:R-:W-:-:S07]  /*87c0*/  IMAD.MOV.U32 R0, RZ, RZ, R12 ;  /* 0x000000ffff007224 */ /* 0x000fce00078e000c */
.L_x_409:
[----:B-----5:R-:W-:Y:S01]  /*87d0*/  FADD R9, R3, -R6 ;  /* 0x8000000603097221 */ /* 0x020fe20000000000 */
[----:B------:R-:W-:Y:S01]  /*87e0*/  FADD R8, R2, -R7 ;  /* 0x8000000702087221 */ /* 0x000fe20000000000 */
[----:B------:R-:W-:Y:S01]  /*87f0*/  IADD3 R4, PT, PT, R4, 0x1, RZ ;  /* 0x0000000104047810 */ /* 0x000fe20007ffe0ff */
[----:B------:R-:W-:Y:S03]  /*8800*/  BSSY.RECONVERGENT B5, `(.L_x_403) ;  /* 0x0000010000057945 */ /* 0x000fe60003800200 */
[CC--:B------:R-:W-:Y:S02]  /*8810*/  FSETP.GT.AND P2, PT, |R9|.reuse, |R8|.reuse, PT ;  /* 0x400000080900720b */ /* 0x0c0fe40003f44200 */
[----:B------:R-:W-:Y:S02]  /*8820*/  ISETP.NE.AND P3, PT, R4, RZ, PT ;  /* 0x000000ff0400720c */ /* 0x000fe40003f65270 */
        /* <DEDUP_REMOVED lines=11> */
[----:B0-----:R-:W-:Y:S05]  /*88e0*/  CALL.REL.NOINC `($__internal_1_$__cuda_sm3x_div_rn_noftz_f32_slowpath) ;  /* 0x0000000c00bc7944 */ /* 0x001fea0003c00000 */
[----:B------:R-:W-:-:S07]  /*88f0*/  IMAD.MOV.U32 R16, RZ, RZ, R18 ;  /* 0x000000ffff107224 */ /* 0x000fce00078e0012 */
.L_x_404:
[----:B------:R-:W-:Y:S05]  /*8900*/  BSYNC.RECONVERGENT B5 ;  /* 0x0000000000057941 */ /* 0x000fea0003800200 */
.L_x_403:
[----:B------:R-:W2:Y:S01]  /*8910*/  LDL.64 R2, [R0] ;  /* 0x0000000000027983 */ /* 0x000ea20000100a00 */
[----:B------:R-:W-:Y:S02]  /*8920*/  HFMA2 R14, -RZ, RZ, 0.89990234375, 10328 ;  /* 0x3b33710bff0e7431 */ /* 0x000fe400000001ff */
[----:B------:R-:W-:Y:S01]  /*8930*/  FMUL R17, R16, R16 ;  /* 0x0000001010117220 */ /* 0x000fe20000400000 */
[C---:B------:R-:W-:Y:S01]  /*8940*/  ISETP.GE.AND P0, PT, R8.reuse, RZ, PT ;  /* 0x000000ff0800720c */ /* 0x040fe20003f06270 */
[----:B------:R-:W-:Y:S01]  /*8950*/  BSSY.RECONVERGENT B5, `(.L_x_405) ;  /* 0x000002a000057945 */ /* 0x000fe20003800200 */
[----:B------:R-:W-:Y:S01]  /*8960*/  FSETP.NEU.AND P1, PT, |R8|, |R9|, PT ;  /* 0x400000090800720b */ /* 0x000fe20003f2d200 */
[----:B------:R-:W-:Y:S01]  /*8970*/  FADD R8, |R9|, |R8| ;  /* 0x4000000809087221 */ /* 0x000fe20000000200 */
[----:B------:R-:W-:Y:S01]  /*8980*/  MOV R19, 0x4016cbe4 ;  /* 0x4016cbe400137802 */ /* 0x000fe20000000f00 */
[----:B------:R-:W-:-:S04]  /*8990*/  FFMA R14, R17, R14, -0.015681877732276916504 ;  /* 0xbc807748110e7423 */ /* 0x000fc8000000000e */
[----:B------:R-:W-:-:S04]  /*89a0*/  FFMA R14, R17, R14, 0.042200751602649688721 ;  /* 0x3d2cdab2110e7423 */ /* 0x000fc8000000000e */
[----:B------:R-:W-:-:S04]  /*89b0*/  FFMA R14, R17, R14, -0.074792981147766113281 ;  /* 0xbd992d10110e7423 */ /* 0x000fc8000000000e */
[----:B------:R-:W-:-:S04]  /*89c0*/  FFMA R14, R17, R14, 0.10640415549278259277 ;  /* 0x3dd9ea6c110e7423 */ /* 0x000fc8000000000e */
[----:B------:R-:W-:-:S04]  /*89d0*/  FFMA R18, R17, R14, -0.14207722246646881104 ;  /* 0xbe117cb111127423 */ /* 0x000fc8000000000e */
[----:B------:R-:W-:-:S04]  /*89e0*/  FFMA R18, R17, R18, 0.19993925094604492188 ;  /* 0x3e4cbce011127423 */ /* 0x000fc80000000012 */
[----:B------:R-:W-:-:S04]  /*89f0*/  FFMA R18, R17, R18, -0.33333197236061096191 ;  /* 0xbeaaaa7d11127423 */ /* 0x000fc80000000012 */
[----:B------:R-:W-:Y:S01]  /*8a00*/  FMUL R17, R17, R18 ;  /* 0x0000001211117220 */ /* 0x000fe20000400000 */
[----:B------:R-:W-:-:S03]  /*8a10*/  IMAD.MOV.U32 R18, RZ, RZ, 0x3f6ee581 ;  /* 0x3f6ee581ff127424 */ /* 0x000fc600078e00ff */
[----:B------:R-:W-:-:S04]  /*8a20*/  FFMA R17, R17, R16, R16 ;  /* 0x0000001011117223 */ /* 0x000fc80000000010 */
[C---:B------:R-:W-:Y:S01]  /*8a30*/  FFMA R16, R18.reuse, 1.6832555532455444336, -R17 ;  /* 0x3fd774eb12107823 */ /* 0x040fe20000000811 */
[----:B------:R-:W-:-:S04]  /*8a40*/  FSEL R18, R18, 1.8663789033889770508, P2 ;  /* 0x3feee58112127808 */ /* 0x000fc80001000000 */
[-C--:B------:R-:W-:Y:S02]  /*8a50*/  FSEL R16, R16, R17.reuse, P2 ;  /* 0x0000001110107208 */ /* 0x080fe40001000000 */
[----:B------:R-:W-:Y:S02]  /*8a60*/  FSEL R17, R17, -R17, P2 ;  /* 0x8000001111117208 */ /* 0x000fe40001000000 */
[----:B------:R-:W-:-:S03]  /*8a70*/  FSETP.NEU.AND P2, PT, R61, RZ, PT ;  /* 0x000000ff3d00720b */ /* 0x000fc60003f4d000 */
[----:B------:R-:W-:Y:S01]  /*8a80*/  @!P0 FFMA R16, R18, 1.6832555532455444336, R17 ;  /* 0x3fd774eb12108823 */ /* 0x000fe20000000011 */
[----:B------:R-:W-:-:S09]  /*8a90*/  @!P1 FSEL R16, R19, 0.78539818525314331055, !P0 ;  /* 0x3f490fdb13109808 */ /* 0x000fd20004000000 */
        /* <DEDUP_REMOVED lines=19> */
[----:B0-----:R-:W-:Y:S05]  /*8bd0*/  CALL.REL.NOINC `($__internal_1_$__cuda_sm3x_div_rn_noftz_f32_slowpath) ;  /* 0x0000000c00007944 */ /* 0x001fea0003c00000 */
[----:B------:R-:W-:-:S07]  /*8be0*/  MOV R17, R18 ;  /* 0x0000001200117202 */ /* 0x000fce0000000f00 */
.L_x_406:
[----:B------:R-:W-:Y:S05]  /*8bf0*/  BSYNC.RECONVERGENT B5 ;  /* 0x0000000000057941 */ /* 0x000fea0003800200 */
.L_x_405:
        /* <DEDUP_REMOVED lines=9> */
[----:B------:R-:W-:Y:S01]  /*8c90*/  FFMA R16, R9, R16, 0.042200751602649688721 ;  /* 0x3d2cdab209107423 */ /* 0x000fe20000000010 */
[----:B------:R-:W-:-:S03]  /*8ca0*/  IMAD.MOV.U32 R15, RZ, RZ, 0x4016cbe4 ;  /* 0x4016cbe4ff0f7424 */ /* 0x000fc600078e00ff */
        /* <DEDUP_REMOVED lines=12> */
[----:B------:R-:W-:Y:S02]  /*8d70*/  @!P2 FSEL R9, R15, 0.78539818525314331055, !P0 ;  /* 0x3f490fdb0f09a808 */ /* 0x000fe40004000000 */
[----:B------:R-:W-:Y:S02]  /*8d80*/  @!P1 FSEL R9, RZ, 3.1415927410125732422, P0 ;  /* 0x40490fdbff099808 */ /* 0x000fe40000000000 */
[----:B------:R-:W-:Y:S02]  /*8d90*/  FSETP.NAN.AND P0, PT, R13, R13, PT ;  /* 0x0000000d0d00720b */ /* 0x000fe40003f08000 */
[----:B------:R-:W-:-:S04]  /*8da0*/  LOP3.LUT R14, R9, 0x80000000, R14, 0xb8, !PT ;  /* 0x80000000090e7812 */ /* 0x000fc800078eb80e */
[----:B------:R-:W-:-:S04]  /*8db0*/  FSEL R13, R13, R14, P0 ;  /* 0x0000000e0d0d7208 */ /* 0x000fc80000000000 */
[----:B------:R-:W-:-:S13]  /*8dc0*/  FSETP.GT.AND P0, PT, R8, R13, PT ;  /* 0x0000000d0800720b */ /* 0x000fda0003f04000 */
[----:B------:R-:W-:Y:S05]  /*8dd0*/  @!P0 BRA `(.L_x_408) ;  /* 0x0000000000148947 */ /* 0x000fea0003800000 */
[----:B------:R-:W2:Y:S04]  /*8de0*/  LDL.64 R8, [R0+-0x8] ;  /* 0xfffff80000087983 */ /* 0x000ea80000100a00 */
[----:B------:R1:W-:Y:S04]  /*8df0*/  STL.64 [R0+-0x8], R2 ;  /* 0xfffff80200007387 */ /* 0x0003e80000100a00 */
[----:B--2---:R2:W-:Y:S01]  /*8e00*/  STL.64 [R0], R8 ;  /* 0x0000000800007387 */ /* 0x0045e20000100a00 */
[----:B-1----:R-:W-:Y:S01]  /*8e10*/  MOV R2, R8 ;  /* 0x0000000800027202 */ /* 0x002fe20000000f00 */
[----:B------:R-:W-:-:S07]  /*8e20*/  IMAD.MOV.U32 R3, RZ, RZ, R9 ;  /* 0x000000ffff037224 */ /* 0x000fce00078e0009 */
.L_x_408:
[----:B------:R-:W-:Y:S05]  /*8e30*/  BSYNC.RECONVERGENT B0 ;  /* 0x0000000000007941 */ /* 0x000fea0003800200 */
.L_x_407:
[----:B--2---:R-:W-:Y:S01]  /*8e40*/  IADD3 R0, PT, PT, R0, 0x8, RZ ;  /* 0x0000000800007810 */ /* 0x004fe20007ffe0ff */
[----:B------:R-:W-:Y:S06]  /*8e50*/  @P3 BRA `(.L_x_409) ;  /* 0xfffffff8005c3947 */ /* 0x000fec000383ffff */
.L_x_402:
[----:B------:R-:W-:Y:S05]  /*8e60*/  BSYNC.RECONVERGENT B4 ;  /* 0x0000000000047941 */ /* 0x000fea0003800200 */
.L_x_401:
[----:B------:R-:W-:Y:S01]  /*8e70*/  VIADD R11, R11, 0x1 ;  /* 0x000000010b0b7836 */ /* 0x000fe20000000000 */
[----:B------:R-:W-:-:S04]  /*8e80*/  IADD3 R10, PT, PT, R10, -0x1, RZ ;  /* 0xffffffff0a0a7810 */ /* 0x000fc80007ffe0ff */
[----:B------:R-:W-:-:S13]  /*8e90*/  ISETP.NE.AND P0, PT, R11, R5, PT ;  /* 0x000000050b00720c */ /* 0x000fda0003f05270 */
[----:B------:R-:W-:Y:S05]  /*8ea0*/  @P0 BRA `(.L_x_410) ;  /* 0xfffffff8002c0947 */ /* 0x000fea000383ffff */
[----:B------:R-:W-:Y:S05]  /*8eb0*/  BSYNC.RECONVERGENT B3 ;  /* 0x0000000000037941 */ /* 0x000fea0003800200 */
.L_x_400:
[----:B------:R-:W2:Y:S01]  /*8ec0*/  LDL.64 R20, [R1+0x20] ;  /* 0x0000200001147983 */ /* 0x000ea20000100a00 */
[----:B------:R-:W-:Y:S01]  /*8ed0*/  IADD3 R30, PT, PT, R30, -0x2, RZ ;  /* 0xfffffffe1e1e7810 */ /* 0x000fe20007ffe0ff */
[----:B------:R-:W-:Y:S01]  /*8ee0*/  BSSY.RECONVERGENT B0, `(.L_x_411) ;  /* 0x0000042000007945 */ /* 0x000fe20003800200 */
[----:B------:R-:W-:Y:S01]  /*8ef0*/  LOP3.LUT R6, R5, 0x7, RZ, 0xc0, !PT ;  /* 0x0000000705067812 */ /* 0x000fe200078ec0ff */
[----:B------:R-:W-:Y:S01]  /*8f00*/  IMAD.MOV.U32 R4, RZ, RZ, RZ ;  /* 0x000000ffff047224 */ /* 0x000fe200078e00ff */
[----:B------:R-:W-:Y:S02]  /*8f10*/  ISETP.GE.U32.AND P0, PT, R30, 0x7, PT ;  /* 0x000000071e00780c */ /* 0x000fe40003f06070 */
[----:B------:R-:W-:Y:S02]  /*8f20*/  ISETP.NE.AND P1, PT, R6, RZ, PT ;  /* 0x000000ff0600720c */ /* 0x000fe40003f25270 */
[----:B------:R-:W-:Y:S02]  /*8f30*/  MOV R0, RZ ;  /* 0x000000ff00007202 */ /* 0x000fe40000000f00 */
[----:B--2---:R-:W-:Y:S01]  /*8f40*/  MOV R3, R21 ;  /* 0x0000001500037202 */ /* 0x004fe20000000f00 */
[----:B------:R-:W-:-:S06]  /*8f50*/  IMAD.MOV.U32 R2, RZ, RZ, R20 ;  /* 0x000000ffff027224 */ /* 0x000fcc00078e0014 */
[----:B------:R-:W-:Y:S05]  /*8f60*/  @!P0 BRA `(.L_x_412) ;  /* 0x0000000000e48947 */ /* 0x000fea0003800000 */
[----:B------:R-:W-:Y:S01]  /*8f70*/  LOP3.LUT R0, R5, 0xfffffff8, RZ, 0xc0, !PT ;  /* 0xfffffff805007812 */ /* 0x000fe200078ec0ff */
[----:B------:R-:W-:Y:S01]  /*8f80*/  HFMA2 R4, -RZ, RZ, 0, 0 ;  /* 0x00000000ff047431 */ /* 0x000fe200000001ff */
[----:B------:R-:W-:Y:S01]  /*8f90*/  IADD3 R26, PT, PT, R1, 0x40, RZ ;  /* 0x00000040011a7810 */ /* 0x000fe20007ffe0ff */
[----:B------:R-:W-:Y:S01]  /*8fa0*/  IMAD.MOV.U32 R3, RZ, RZ, R21 ;  /* 0x000000ffff037224 */ /* 0x000fe200078e0015 */
[----:B------:R-:W-:Y:S02]  /*8fb0*/  MOV R2, R20 ;  /* 0x0000001400027202 */ /* 0x000fe40000000f00 */
[----:B------:R-:W-:-:S07]  /*8fc0*/  IADD3 R27, PT, PT, -R0, RZ, RZ ;  /* 0x000000ff001b7210 */ /* 0x000fce0007ffe1ff */
.L_x_413:
[----:B------:R-:W2:Y:S04]  /*8fd0*/  LDL.64 R24, [R26+-0x18] ;  /* 0xffffe8001a187983 */ /* 0x000ea80000100a00 */
[----:B------:R-:W3:Y:S04]  /*8fe0*/  LDL.128 R16, [R26+-0x10] ;  /* 0xfffff0001a107983 */ /* 0x000ee80000100c00 */
[----:B------:R-:W4:Y:S04]  /*8ff0*/  LDL.128 R12, [R26] ;  /* 0x000000001a0c7983 */ /* 0x000f280000100c00 */
[----:B------:R-:W5:Y:S01]  /*9000*/  LDL.128 R8, [R26+0x10] ;  /* 0x000010001a087983 */ /* 0x000f620000100c00 */
[----:B------:R-:W-:Y:S01]  /*9010*/  FADD R7, -R20, R2 ;  /* 0x0000000214077221 */ /* 0x000fe20000000100 */
[----:B------:R-:W-:-:S02]  /*9020*/  FADD R22, -R21, R3 ;  /* 0x0000000315167221 */ /* 0x000fc40000000100 */
[----:B------:R1:W5:Y:S01]  /*9030*/  LDL.64 R2, [R26+0x20] ;  /* 0x000020001a027983 */ /* 0x0003620000100a00 */
[----:B------:R-:W-:-:S05]  /*9040*/  VIADD R27, R27, 0x8 ;  /* 0x000000081b1b7836 */ /* 0x000fca0000000000 */
[----:B------:R-:W-:Y:S02]  /*9050*/  ISETP.NE.AND P0, PT, R27, RZ, PT ;  /* 0x000000ff1b00720c */ /* 0x000fe40003f05270 */
[----:B-1----:R-:W-:Y:S01]  /*9060*/  IADD3 R26, PT, PT, R26, 0x40, RZ ;  /* 0x000000401a1a7810 */ /* 0x002fe20007ffe0ff */
        /* <DEDUP_REMOVED lines=12> */
[C---:B----4-:R-:W-:Y:S01]  /*9130*/  FADD R19, -R20.reuse, R12 ;  /* 0x0000000c14137221 */ /* 0x050fe20000000100 */
[----:B------:R-:W-:Y:S01]  /*9140*/  FADD R4, -R21, R13 ;  /* 0x0000000d15047221 */ /* 0x000fe20000000100 */
[----:B------:R-:W-:Y:S01]  /*9150*/  FFMA R22, R25, R18, -R22 ;  /* 0x0000001219167223 */ /* 0x000fe20000000816 */
[----:B------:R-:W-:Y:S01]  /*9160*/  FADD R13, -R20, R14 ;  /* 0x0000000e140d7221 */ /* 0x000fe20000000100 */
[----:B------:R-:W-:Y:S01]  /*9170*/  FADD R7, R7, R24 ;  /* 0x0000001807077221 */ /* 0x000fe20000000000 */
[----:B------:R-:W-:Y:S01]  /*9180*/  FMUL R18, R18, R19 ;  /* 0x0000001312127220 */ /* 0x000fe20000400000 */
[----:B------:R-:W-:Y:S01]  /*9190*/  FADD R12, -R21, R15 ;  /* 0x0000000f150c7221 */ /* 0x000fe20000000100 */
[----:B------:R-:W-:Y:S01]  /*91a0*/  FMUL R14, R4, R13 ;  /* 0x0000000d040e7220 */ /* 0x000fe20000400000 */
[----:B------:R-:W-:Y:S01]  /*91b0*/  FADD R7, R7, R22 ;  /* 0x0000001607077221 */ /* 0x000fe20000000000 */
[----:B------:R-:W-:Y:S01]  /*91c0*/  FFMA R18, R17, R4, -R18 ;  /* 0x0000000411127223 */ /* 0x000fe20000000812 */
[C---:B-----5:R-:W-:Y:S01]  /*91d0*/  FADD R15, -R20.reuse, R8 ;  /* 0x00000008140f7221 */ /* 0x060fe20000000100 */
[----:B------:R-:W-:Y:S01]  /*91e0*/  FADD R4, -R21, R9 ;  /* 0x0000000915047221 */ /* 0x000fe20000000100 */
[----:B------:R-:W-:Y:S01]  /*91f0*/  FFMA R14, R19, R12, -R14 ;  /* 0x0000000c130e7223 */ /* 0x000fe2000000080e */
        /* <DEDUP_REMOVED lines=16> */
.L_x_412:
[----:B------:R-:W-:Y:S05]  /*9300*/  BSYNC.RECONVERGENT B0 ;  /* 0x0000000000007941 */ /* 0x000fea0003800200 */
.L_x_411:
[----:B------:R-:W-:Y:S05]  /*9310*/  @!P1 BRA `(.L_x_395) ;  /* 0x0000000000f89947 */ /* 0x000fea0003800000 */
[----:B------:R-:W-:Y:S01]  /*9320*/  ISETP.GE.U32.AND P0, PT, R6, 0x4, PT ;  /* 0x000000040600780c */ /* 0x000fe20003f06070 */
[----:B------:R-:W-:Y:S01]  /*9330*/  BSSY.RECONVERGENT B0, `(.L_x_414) ;  /* 0x000001f000007945 */ /* 0x000fe20003800200 */
[----:B------:R-:W-:-:S04]  /*9340*/  LOP3.LUT R16, R5, 0x3, RZ, 0xc0, !PT ;  /* 0x0000000305107812 */ /* 0x000fc800078ec0ff */
[----:B------:R-:W-:-:S07]  /*9350*/  ISETP.NE.AND P1, PT, R16, RZ, PT ;  /* 0x000000ff1000720c */ /* 0x000fce0003f25270 */
[----:B------:R-:W-:Y:S06]  /*9360*/  @!P0 BRA `(.L_x_415) ;  /* 0x00000000006c8947 */ /* 0x000fec0003800000 */
[----:B------:R-:W-:-:S05]  /*9370*/  LEA R6, R0, R29, 0x3 ;  /* 0x0000001d00067211 */ /* 0x000fca00078e18ff */
[----:B------:R-:W2:Y:S04]  /*9380*/  LDL.64 R12, [R6+0x8] ;  /* 0x00000800060c7983 */ /* 0x000ea80000100a00 */
[----:B------:R-:W3:Y:S04]  /*9390*/  LDL.128 R8, [R6+0x10] ;  /* 0x0000100006087983 */ /* 0x000ee80000100c00 */
[----:B------:R-:W4:Y:S01]  /*93a0*/  LDL.64 R14, [R6+0x20] ;  /* 0x00002000060e7983 */ /* 0x000f220000100a00 */
[----:B------:R-:W-:Y:S01]  /*93b0*/  FADD R3, -R21, R3 ;  /* 0x0000000315037221 */ /* 0x000fe20000000100 */
[----:B------:R-:W-:Y:S01]  /*93c0*/  FADD R2, -R20, R2 ;  /* 0x0000000214027221 */ /* 0x000fe20000000100 */
[----:B------:R-:W-:-:S02]  /*93d0*/  VIADD R0, R0, 0x4 ;  /* 0x0000000400007836 */ /* 0x000fc40000000000 */
        /* <DEDUP_REMOVED lines=20> */
.L_x_415:
[----:B------:R-:W-:Y:S05]  /*9520*/  BSYNC.RECONVERGENT B0 ;  /* 0x0000000000007941 */ /* 0x000fea0003800200 */
.L_x_414:
[----:B------:R-:W-:Y:S05]  /*9530*/  @!P1 BRA `(.L_x_395) ;  /* 0x0000000000709947 */ /* 0x000fea0003800000 */
[----:B------:R-:W-:Y:S02]  /*9540*/  ISETP.NE.AND P0, PT, R16, 0x1, PT ;  /* 0x000000011000780c */ /* 0x000fe40003f05270 */
[----:B------:R-:W-:-:S04]  /*9550*/  LOP3.LUT R5, R5, 0x1, RZ, 0xc0, !PT ;  /* 0x0000000105057812 */ /* 0x000fc800078ec0ff */
[----:B------:R-:W-:-:S07]  /*9560*/  ISETP.NE.U32.AND P1, PT, R5, 0x1, PT ;  /* 0x000000010500780c */ /* 0x000fce0003f25070 */
[C---:B------:R-:W-:Y:S02]  /*9570*/  @P0 LEA R5, R0.reuse, R29, 0x3 ;  /* 0x0000001d00050211 */ /* 0x040fe400078e18ff */
[----:B------:R-:W-:-:S03]  /*9580*/  @P0 IADD3 R0, PT, PT, R0, 0x2, RZ ;  /* 0x0000000200000810 */ /* 0x000fc60007ffe0ff */
[----:B------:R-:W2:Y:S02]  /*9590*/  @P0 LDL.128 R12, [R5] ;  /* 0x00000000050c0983 */ /* 0x000ea40000100c00 */
[----:B------:R-:W-:Y:S02]  /*95a0*/  @!P1 IMAD R8, R0, 0x8, R29 ;  /* 0x0000000800089824 */ /* 0x000fe400078e021d */
[----:B------:R-:W3:Y:S04]  /*95b0*/  @P0 LDL.64 R16, [R5+0x10] ;  /* 0x0000100005100983 */ /* 0x000ee80000100a00 */
[----:B------:R-:W4:Y:S01]  /*95c0*/  @!P1 LDL.128 R8, [R8] ;  /* 0x0000000008089983 */ /* 0x000f220000100c00 */
[C---:B--2---:R-:W-:Y:S01]  /*95d0*/  @P0 FADD R2, -R21.reuse, R13 ;  /* 0x0000000d15020221 */ /* 0x044fe20000000100 */
[C---:B------:R-:W-:Y:S01]  /*95e0*/  @P0 FADD R7, -R20.reuse, R14 ;  /* 0x0000000e14070221 */ /* 0x040fe20000000100 */
[----:B------:R-:W-:Y:S01]  /*95f0*/  @P0 FADD R6, -R21, R15 ;  /* 0x0000000f15060221 */ /* 0x000fe20000000100 */
[C---:B------:R-:W-:Y:S01]  /*9600*/  @P0 FADD R0, -R20.reuse, R12 ;  /* 0x0000000c14000221 */ /* 0x040fe20000000100 */
[----:B---3--:R-:W-:Y:S01]  /*9610*/  @P0 FADD R13, -R20, R16 ;  /* 0x00000010140d0221 */ /* 0x008fe20000000100 */
[----:B------:R-:W-:Y:S01]  /*9620*/  @P0 FMUL R3, R7, R2 ;  /* 0x0000000207030220 */ /* 0x000fe20000400000 */
[----:B------:R-:W-:-:S02]  /*9630*/  @P0 FADD R12, -R21, R17 ;  /* 0x00000011150c0221 */ /* 0x000fc40000000100 */
[C---:B------:R-:W-:Y:S01]  /*9640*/  @P0 FMUL R2, R6.reuse, R13 ;  /* 0x0000000d06020220 */ /* 0x040fe20000400000 */
[----:B------:R-:W-:Y:S01]  /*9650*/  @P0 FFMA R3, R6, R0, -R3 ;  /* 0x0000000006030223 */ /* 0x000fe20000000803 */
[C---:B----4-:R-:W-:Y:S01]  /*9660*/  @!P1 FADD R10, -R20.reuse, R10 ;  /* 0x0000000a140a9221 */ /* 0x050fe20000000100 */
[----:B------:R-:W-:Y:S01]  /*9670*/  @!P1 FADD R9, -R21, R9 ;  /* 0x0000000915099221 */ /* 0x000fe20000000100 */
        /* <DEDUP_REMOVED lines=8> */
.L_x_395:
[----:B------:R-:W-:Y:S05]  /*9700*/  BSYNC.RECONVERGENT B2 ;  /* 0x0000000000027941 */ /* 0x000fea0003800200 */
.L_x_394:
[----:B------:R-:W1:Y:S01]  /*9710*/  S2R R0, SR_CTAID.Y ;  /* 0x0000000000007919 */ /* 0x000e620000002600 */
[----:B------:R-:W2:Y:S01]  /*9720*/  LDC.64 R2, c[0x0][0x3a0] ;  /* 0x0000e800ff027b82 */ /* 0x000ea20000000a00 */
[----:B------:R-:W3:Y:S01]  /*9730*/  LDCU UR4, c[0x0][0x390] ;  /* 0x00007200ff0477ac */ /* 0x000ee20008000800 */
[----:B------:R-:W1:Y:S01]  /*9740*/  S2R R5, SR_TID.Y ;  /* 0x0000000000057919 */ /* 0x000e620000002200 */
[----:B------:R-:W4:Y:S01]  /*9750*/  S2R R6, SR_CTAID.X ;  /* 0x0000000000067919 */ /* 0x000f220000002500 */
[----:B------:R-:W4:Y:S01]  /*9760*/  S2R R7, SR_TID.X ;  /* 0x0000000000077919 */ /* 0x000f220000002100 */
[----:B-1----:R-:W-:Y:S01]  /*9770*/  LEA R0, R0, R5, 0x4 ;  /* 0x0000000500007211 */ /* 0x002fe200078e20ff */
[----:B------:R-:W-:Y:S01]  /*9780*/  FMUL R5, |R4|, 0.5 ;  /* 0x3f00000004057820 */ /* 0x000fe20000400200 */
[----:B----4-:R-:W-:-:S05]  /*9790*/  LEA R7, R6, R7, 0x4 ;  /* 0x0000000706077211 */ /* 0x010fca00078e20ff */
[----:B---3--:R-:W-:-:S04]  /*97a0*/  IMAD R7, R0, UR4, R7 ;  /* 0x0000000400077c24 */ /* 0x008fc8000f8e0207 */
[----:B--2---:R-:W-:-:S05]  /*97b0*/  IMAD.WIDE R2, R7, 0x4, R2 ;  /* 0x0000000407027825 */ /* 0x004fca00078e0202 */
[----:B------:R-:W-:Y:S01]  /*97c0*/  STG.E desc[UR6][R2.64], R5 ;  /* 0x0000000502007986 */ /* 0x000fe2000c101906 */
[----:B------:R-:W-:Y:S05]  /*97d0*/  EXIT ;  /* 0x000000000000794d */ /* 0x000fea0003800000 */
        .weak           $__internal_1_$__cuda_sm3x_div_rn_noftz_f32_slowpath
        .type           $__internal_1_$__cuda_sm3x_div_rn_noftz_f32_slowpath,@function
        .size           $__internal_1_$__cuda_sm3x_div_rn_noftz_f32_slowpath,(.L_x_429 - $__internal_1_$__cuda_sm3x_div_rn_noftz_f32_slowpath)
$__internal_1_$__cuda_sm3x_div_rn_noftz_f32_slowpath:
[----:B------:R-:W-:Y:S01]  /*97e0*/  SHF.R.U32.HI R43, RZ, 0x17, R61 ;  /* 0x00000017ff2b7819 */ /* 0x000fe2000001163d */
[----:B------:R-:W-:Y:S01]  /*97f0*/  BSSY.RECONVERGENT B0, `(.L_x_416) ;  /* 0x0000063000007945 */ /* 0x000fe20003800200 */
[----:B------:R-:W-:Y:S02]  /*9800*/  SHF.R.U32.HI R57, RZ, 0x17, R18 ;  /* 0x00000017ff397819 */ /* 0x000fe40000011612 */
[----:B------:R-:W-:Y:S02]  /*9810*/  LOP3.LUT R43, R43, 0xff, RZ, 0xc0, !PT ;  /* 0x000000ff2b2b7812 */ /* 0x000fe400078ec0ff */
[----:B------:R-:W-:Y:S02]  /*9820*/  LOP3.LUT R57, R57, 0xff, RZ, 0xc0, !PT ;  /* 0x000000ff39397812 */ /* 0x000fe400078ec0ff */
[----:B------:R-:W-:Y:S01]  /*9830*/  MOV R60, R61 ;  /* 0x0000003d003c7202 */ /* 0x000fe20000000f00 */
[----:B------:R-:W-:Y:S01]  /*9840*/  VIADD R58, R43, 0xffffffff ;  /* 0xffffffff2b3a7836 */ /* 0x000fe20000000000 */
[----:B------:R-:W-:-:S04]  /*9850*/  IADD3 R59, PT, PT, R57, -0x1, RZ ;  /* 0xffffffff393b7810 */ /* 0x000fc80007ffe0ff */
        /* <DEDUP_REMOVED lines=10> */
[C---:B------:R-:W-:Y:S02]  /*9900*/  FSETP.NEU.FTZ.AND P5, PT, |R18|.reuse, +INF , PT ;  /* 0x7f8000001200780b */ /* 0x040fe40003fbd200 */
        /* <DEDUP_REMOVED lines=12> */
[----:B------:R-:W-:Y:S01]  /*99d0*/  @!P0 FFMA R18, R18, 1.84467440737095516160e+19, RZ ;  /* 0x5f80000012128823 */ /* 0x000fe200000000ff */
[----:B------:R-:W-:Y:S01]  /*99e0*/  @!P0 MOV R56, 0xffffffc0 ;  /* 0xffffffc000388802 */ /* 0x000fe20000000f00 */
[----:B------:R-:W-:-:S04]  /*99f0*/  @!P1 FFMA R60, R61, 1.84467440737095516160e+19, RZ ;  /* 0x5f8000003d3c9823 */ /* 0x000fc800000000ff */
[----:B------:R-:W-:-:S07]  /*9a00*/  @!P1 VIADD R56, R56, 0x40 ;  /* 0x0000004038389836 */ /* 0x000fce0000000000 */
.L_x_417:
[----:B------:R-:W-:Y:S01]  /*9a10*/  LEA R59, R43, 0xc0800000, 0x17 ;  /* 0xc08000002b3b7811 */ /* 0x000fe200078eb8ff */
[----:B------:R-:W-:Y:S01]  /*9a20*/  BSSY.RECONVERGENT B1, `(.L_x_422) ;  /* 0x0000036000017945 */ /* 0x000fe20003800200 */
[----:B------:R-:W-:Y:S02]  /*9a30*/  IADD3 R58, PT, PT, R57, -0x7f, RZ ;  /* 0xffffff81393a7810 */ /* 0x000fe40007ffe0ff */
[----:B------:R-:W-:Y:S02]  /*9a40*/  IADD3 R66, PT, PT, -R59, R60, RZ ;  /* 0x0000003c3b427210 */ /* 0x000fe40007ffe1ff */
[C---:B------:R-:W-:Y:S01]  /*9a50*/  IADD3 R67, PT, PT, R58.reuse, 0x7f, -R43 ;  /* 0x0000007f3a437810 */ /* 0x040fe20007ffe82b */
[----:B------:R-:W-:Y:S01]  /*9a60*/  IMAD R18, R58, -0x800000, R18 ;  /* 0xff8000003a127824 */ /* 0x000fe200078e0212 */
[----:B------:R-:W0:Y:S01]  /*9a70*/  MUFU.RCP R60, R66 ;  /* 0x00000042003c7308 */ /* 0x000e220000001000 */
[----:B------:R-:W-:Y:S02]  /*9a80*/  FADD.FTZ R59, -R66, -RZ ;  /* 0x800000ff423b7221 */ /* 0x000fe40000010100 */
[----:B------:R-:W-:-:S02]  /*9a90*/  IMAD.IADD R67, R67, 0x1, R56 ;  /* 0x0000000143437824 */ /* 0x000fc400078e0238 */
[----:B0-----:R-:W-:-:S04]  /*9aa0*/  FFMA R57, R60, R59, 1 ;  /* 0x3f8000003c397423 */ /* 0x001fc8000000003b */
[----:B------:R-:W-:-:S04]  /*9ab0*/  FFMA R57, R60, R57, R60 ;  /* 0x000000393c397223 */ /* 0x000fc8000000003c */
[----:B------:R-:W-:-:S04]  /*9ac0*/  FFMA R60, R18, R57, RZ ;  /* 0x00000039123c7223 */ /* 0x000fc800000000ff */
[----:B------:R-:W-:-:S04]  /*9ad0*/  FFMA R64, R59, R60, R18 ;  /* 0x0000003c3b407223 */ /* 0x000fc80000000012 */
[----:B------:R-:W-:-:S04]  /*9ae0*/  FFMA R64, R57, R64, R60 ;  /* 0x0000004039407223 */ /* 0x000fc8000000003c */
[----:B------:R-:W-:-:S04]  /*9af0*/  FFMA R59, R59, R64, R18 ;  /* 0x000000403b3b7223 */ /* 0x000fc80000000012 */
[----:B------:R-:W-:-:S05]  /*9b00*/  FFMA R18, R57, R59, R64 ;  /* 0x0000003b39127223 */ /* 0x000fca0000000040 */
[----:B------:R-:W-:-:S04]  /*9b10*/  SHF.R.U32.HI R56, RZ, 0x17, R18 ;  /* 0x00000017ff387819 */ /* 0x000fc80000011612 */
[----:B------:R-:W-:-:S04]  /*9b20*/  LOP3.LUT R56, R56, 0xff, RZ, 0xc0, !PT ;  /* 0x000000ff38387812 */ /* 0x000fc800078ec0ff */
[----:B------:R-:W-:-:S04]  /*9b30*/  IADD3 R43, PT, PT, R56, R67, RZ ;  /* 0x00000043382b7210 */ /* 0x000fc80007ffe0ff */
[----:B------:R-:W-:-:S04]  /*9b40*/  IADD3 R56, PT, PT, R43, -0x1, RZ ;  /* 0xffffffff2b387810 */ /* 0x000fc80007ffe0ff */
        /* <DEDUP_REMOVED lines=9> */
[CCC-:B------:R-:W-:Y:S01]  /*9be0*/  FFMA.RZ R56, R57.reuse, R59.reuse, R64.reuse ;  /* 0x0000003b39387223 */ /* 0x1c0fe2000000c040 */
[CCC-:B------:R-:W-:Y:S01]  /*9bf0*/  FFMA.RP R58, R57.reuse, R59.reuse, R64.reuse ;  /* 0x0000003b393a7223 */ /* 0x1c0fe20000008040 */
[----:B------:R-:W-:Y:S01]  /*9c00*/  FFMA.RM R57, R57, R59, R64 ;  /* 0x0000003b39397223 */ /* 0x000fe20000004040 */
[C---:B------:R-:W-:Y:S02]  /*9c10*/  ISETP.NE.AND P5, PT, R43.reuse, RZ, PT ;  /* 0x000000ff2b00720c */ /* 0x040fe40003fa5270 */
[----:B------:R-:W-:Y:S02]  /*9c20*/  LOP3.LUT R56, R56, 0x7fffff, RZ, 0xc0, !PT ;  /* 0x007fffff38387812 */ /* 0x000fe400078ec0ff */
[----:B------:R-:W-:Y:S01]  /*9c30*/  FSETP.NEU.FTZ.AND P0, PT, R58, R57, PT ;  /* 0x000000393a00720b */ /* 0x000fe20003f1d000 */
[C---:B------:R-:W-:Y:S01]  /*9c40*/  VIADD R57, R43.reuse, 0x20 ;  /* 0x000000202b397836 */ /* 0x040fe20000000000 */
[----:B------:R-:W-:Y:S02]  /*9c50*/  LOP3.LUT R56, R56, 0x800000, RZ, 0xfc, !PT ;  /* 0x0080000038387812 */ /* 0x000fe400078efcff */
[----:B------:R-:W-:-:S02]  /*9c60*/  ISETP.NE.AND P1, PT, R43, RZ, PT ;  /* 0x000000ff2b00720c */ /* 0x000fc40003f25270 */
[----:B------:R-:W-:Y:S02]  /*9c70*/  IADD3 R43, PT, PT, -R43, RZ, RZ ;  /* 0x000000ff2b2b7210 */ /* 0x000fe40007ffe1ff */
[----:B------:R-:W-:Y:S02]  /*9c80*/  SHF.L.U32 R57, R56, R57, RZ ;  /* 0x0000003938397219 */ /* 0x000fe400000006ff */
[----:B------:R-:W-:Y:S02]  /*9c90*/  SEL R43, R43, RZ, P5 ;  /* 0x000000ff2b2b7207 */ /* 0x000fe40002800000 */
[----:B------:R-:W-:Y:S02]  /*9ca0*/  ISETP.NE.AND P1, PT, R57, RZ, P1 ;  /* 0x000000ff3900720c */ /* 0x000fe40000f25270 */
[----:B------:R-:W-:Y:S02]  /*9cb0*/  SHF.R.U32.HI R58, RZ, R43, R56 ;  /* 0x0000002bff3a7219 */ /* 0x000fe40000011638 */
[----:B------:R-:W-:-:S02]  /*9cc0*/  PLOP3.LUT P0, PT, P0, P1, PT, 0xf8, 0x8f ;  /* 0x00000000008f781c */ /* 0x000fc40000703f70 */
[----:B------:R-:W-:Y:S02]  /*9cd0*/  SHF.R.U32.HI R56, RZ, 0x1, R58 ;  /* 0x00000001ff387819 */ /* 0x000fe4000001163a */
[----:B------:R-:W-:-:S04]  /*9ce0*/  SEL R43, RZ, 0x1, !P0 ;  /* 0x00000001ff2b7807 */ /* 0x000fc80004000000 */
[----:B------:R-:W-:-:S04]  /*9cf0*/  LOP3.LUT R43, R43, 0x1, R56, 0xf8, !PT ;  /* 0x000000012b2b7812 */ /* 0x000fc800078ef838 */
[----:B------:R-:W-:-:S04]  /*9d00*/  LOP3.LUT R43, R43, R58, RZ, 0xc0, !PT ;  /* 0x0000003a2b2b7212 */ /* 0x000fc800078ec0ff */
[----:B------:R-:W-:-:S04]  /*9d10*/  IADD3 R43, PT, PT, R56, R43, RZ ;  /* 0x0000002b382b7210 */ /* 0x000fc80007ffe0ff */
[----:B------:R-:W-:Y:S01]  /*9d20*/  LOP3.LUT R18, R43, R18, RZ, 0xfc, !PT ;  /* 0x000000122b127212 */ /* 0x000fe200078efcff */
[----:B------:R-:W-:Y:S06]  /*9d30*/  BRA `(.L_x_425) ;  /* 0x0000000000107947 */ /* 0x000fec0003800000 */
.L_x_424:
[----:B------:R-:W-:-:S04]  /*9d40*/  LOP3.LUT R18, R18, 0x80000000, RZ, 0xc0, !PT ;  /* 0x8000000012127812 */ /* 0x000fc800078ec0ff */
[----:B------:R-:W-:Y:S01]  /*9d50*/  LOP3.LUT R18, R18, 0x7f800000, RZ, 0xfc, !PT ;  /* 0x7f80000012127812 */ /* 0x000fe200078efcff */
[----:B------:R-:W-:Y:S06]  /*9d60*/  BRA `(.L_x_425) ;  /* 0x0000000000047947 */ /* 0x000fec0003800000 */
.L_x_423:
[----:B------:R-:W-:-:S07]  /*9d70*/  IMAD R18, R67, 0x800000, R18 ;  /* 0x0080000043127824 */ /* 0x000fce00078e0212 */
.L_x_425:
[----:B------:R-:W-:Y:S05]  /*9d80*/  BSYNC.RECONVERGENT B1 ;  /* 0x0000000000017941 */ /* 0x000fea0003800200 */
.L_x_422:
[----:B------:R-:W-:Y:S05]  /*9d90*/  BRA `(.L_x_426) ;  /* 0x0000000000207947 */ /* 0x000fea0003800000 */
.L_x_421:
[----:B------:R-:W-:-:S04]  /*9da0*/  LOP3.LUT R18, R60, 0x80000000, R18, 0x48, !PT ;  /* 0x800000003c127812 */ /* 0x000fc800078e4812 */
[----:B------:R-:W-:Y:S01]  /*9db0*/  LOP3.LUT R18, R18, 0x7f800000, RZ, 0xfc, !PT ;  /* 0x7f80000012127812 */ /* 0x000fe200078efcff */
[----:B------:R-:W-:Y:S06]  /*9dc0*/  BRA `(.L_x_426) ;  /* 0x0000000000147947 */ /* 0x000fec0003800000 */
.L_x_420:
[----:B------:R-:W-:Y:S01]  /*9dd0*/  LOP3.LUT R18, R60, 0x80000000, R18, 0x48, !PT ;  /* 0x800000003c127812 */ /* 0x000fe200078e4812 */
[----:B------:R-:W-:Y:S06]  /*9de0*/  BRA `(.L_x_426) ;  /* 0x00000000000c7947 */ /* 0x000fec0003800000 */
.L_x_419:
[----:B------:R-:W0:Y:S01]  /*9df0*/  MUFU.RSQ R18, -QNAN ;  /* 0xffc0000000127908 */ /* 0x000e220000001400 */
[----:B------:R-:W-:Y:S05]  /*9e00*/  BRA `(.L_x_426) ;  /* 0x0000000000047947 */ /* 0x000fea0003800000 */
.L_x_418:
[----:B------:R-:W-:-:S07]  /*9e10*/  FADD.FTZ R18, R18, R61 ;  /* 0x0000003d12127221 */ /* 0x000fce0000010000 */
.L_x_426:
[----:B------:R-:W-:Y:S05]  /*9e20*/  BSYNC.RECONVERGENT B0 ;  /* 0x0000000000007941 */ /* 0x000fea0003800200 */
.L_x_416:
[----:B------:R-:W-:Y:S01]  /*9e30*/  HFMA2 R57, -RZ, RZ, 0, 0 ;  /* 0x00000000ff397431 */ /* 0x000fe200000001ff */
[----:B------:R-:W-:-:S04]  /*9e40*/  MOV R56, R54 ;  /* 0x0000003600387202 */ /* 0x000fc80000000f00 */
[----:B0-----:R-:W-:Y:S05]  /*9e50*/  RET.REL.NODEC R56 `(_Z20boxes_overlap_kerneliPKfiS0_Pf) ;  /* 0xffffff6038687950 */ /* 0x001fea0003c3ffff */
.L_x_427:
        /* <DEDUP_REMOVED lines=10> */
.L_x_429:


//--------------------- .nv.global.init           --------------------------
	.section	.nv.global.init,"aw",@progbits
	.align	4
.nv.global.init:
	.type		__cudart_i2opi_f,@object
	.size		__cudart_i2opi_f,(.L_0 - __cudart_i2opi_f)
__cudart_i2opi_f:
        /*0000*/ 	.byte	0x41, 0x90, 0x43, 0x3c, 0x99, 0x95, 0x62, 0xdb, 0xc0, 0xdd, 0x34, 0xf5, 0xd1, 0x57, 0x27, 0xfc
        /*0010*/ 	.byte	0x29, 0x15, 0x44, 0x4e, 0x6e, 0x83, 0xf9, 0xa2
.L_0:


//--------------------- .nv.shared._Z10nms_kernelifPKfPy --------------------------
	.section	.nv.shared._Z10nms_kernelifPKfPy,"aw",@nobits
	.sectionflags	@""
	.align	4
.nv.shared._Z10nms_kernelifPKfPy:
	.zero		2816


//--------------------- .nv.shared.reserved.0     --------------------------
	.section	.nv.shared.reserved.0,"aw",@nobits
	.weak		__nv_reservedSMEM_offset_0_alias
	.size		__nv_reservedSMEM_offset_0_alias, 0, 64
	.other		__nv_reservedSMEM_offset_0_alias,@"STO_CUDA_RESERVED_SHARED STV_DEFAULT"
__nv_reservedSMEM_offset_0_alias:
	.zero		0
	.zero		64


//--------------------- .nv.constant0._Z10nms_kernelifPKfPy --------------------------
	.section	.nv.constant0._Z10nms_kernelifPKfPy,"a",@progbits
	.sectionflags	@""
	.align	4
.nv.constant0._Z10nms_kernelifPKfPy:
	.zero		920


//--------------------- .nv.constant0._Z18boxes_union_kerneliPKfiS0_Pf --------------------------
	.section	.nv.constant0._Z18boxes_union_kerneliPKfiS0_Pf,"a",@progbits
	.sectionflags	@""
	.align	4
.nv.constant0._Z18boxes_union_kerneliPKfiS0_Pf:
	.zero		936


//--------------------- .nv.constant0._Z20boxes_overlap_kerneliPKfiS0_Pf --------------------------
	.section	.nv.constant0._Z20boxes_overlap_kerneliPKfiS0_Pf,"a",@progbits
	.sectionflags	@""
	.align	4
.nv.constant0._Z20boxes_overlap_kerneliPKfiS0_Pf:
	.zero		936


//--------------------- SYMBOLS --------------------------

	.type		.nv.reservedSmem.offset0,@object
	.size		.nv.reservedSmem.offset0,0x4
	.type		.nv.reservedSmem.cap,@object
	.size		.nv.reservedSmem.cap,0x4
